	.target	sm_90a

	.elftype	@"ET_EXEC"


//--------------------- .note.nv.tkinfo           --------------------------
	.section	.note.nv.tkinfo,"",@"SHT_NOTE"
	.sectionflags	@"SHF_NOTE_NV_TKINFO"
	.tkinfo
        /*0018*/ 	.word	0x00000002
        /*0030*/ 	.string	""
        /*0030*/ 	.string	"ptxas"
        /*0030*/ 	.string	"Cuda compilation tools, release 13.0, V13.0.88"
        /*0030*/ 	.string	"Build cuda_13.0.r13.0/compiler.36424714_0"
        /*0030*/ 	.string	"-v  -suppress-debug-info  -lineinfo  -arch sm_90a "



//--------------------- .note.nv.cuinfo           --------------------------
	.section	.note.nv.cuinfo,"",@"SHT_NOTE"
	.sectionflags	@"SHF_NOTE_NV_CUINFO"
        /*0018*/ 	.short	0x0002
        /*001a*/ 	.short	0x005a
        /*001c*/ 	.short	0x0082
	.zero		2


//--------------------- .nv.info                  --------------------------
	.section	.nv.info,"",@"SHT_CUDA_INFO"
	.align	4


	//----- nvinfo : EIATTR_REGCOUNT
	.align		4
        /*0000*/ 	.byte	0x04, 0x2f
        /*0002*/ 	.short	(.L_1 - .L_0)
	.align		4
.L_0:
        /*0004*/ 	.word	index@(matmul_kernel)
        /*0008*/ 	.word	0x000000ff


	//----- nvinfo : EIATTR_FRAME_SIZE
	.align		4
.L_1:
        /*000c*/ 	.byte	0x04, 0x11
        /*000e*/ 	.short	(.L_3 - .L_2)
	.align		4
.L_2:
        /*0010*/ 	.word	index@(matmul_kernel)
        /*0014*/ 	.word	0x00000c98


	//----- nvinfo : EIATTR_MIN_STACK_SIZE
	.align		4
.L_3:
        /*0018*/ 	.byte	0x04, 0x12
        /*001a*/ 	.short	(.L_5 - .L_4)
	.align		4
.L_4:
        /*001c*/ 	.word	index@(matmul_kernel)
        /*0020*/ 	.word	0x00000c98
.L_5:


//--------------------- .nv.compat                --------------------------
	.section	.nv.compat,"",@"SHT_CUDA_COMPAT_INFO"
	.align	4
        /*0000*/ 	.byte	0x02, 0x09, 0x01, 0x00, 0x02, 0x02, 0x04, 0x00, 0x02, 0x05, 0x05, 0x00, 0x03, 0x07, 0x01, 0x01
        /*0010*/ 	.byte	0x02, 0x03, 0x00, 0x00, 0x02, 0x06, 0x01, 0x00, 0x04, 0x0b, 0x08, 0x00, 0x00, 0x00, 0x00, 0x00
        /*0020*/ 	.byte	0x00, 0x00, 0x00, 0x00


//--------------------- .nv.info.matmul_kernel    --------------------------
	.section	.nv.info.matmul_kernel,"",@"SHT_CUDA_INFO"
	.sectionflags	@""
	.align	4


	//----- nvinfo : EIATTR_CUDA_API_VERSION
	.align		4
        /*0000*/ 	.byte	0x04, 0x37
        /*0002*/ 	.short	(.L_7 - .L_6)
.L_6:
        /*0004*/ 	.word	0x00000082


	//----- nvinfo : EIATTR_KPARAM_INFO
	.align		4
.L_7:
        /*0008*/ 	.byte	0x04, 0x17
        /*000a*/ 	.short	(.L_9 - .L_8)
.L_8:
        /*000c*/ 	.word	0x00000000
        /*0010*/ 	.short	0x000d
        /*0012*/ 	.short	0x0048
        /*0014*/ 	.byte	0x00, 0xf4, 0x21, 0x00


	//----- nvinfo : EIATTR_KPARAM_INFO
	.align		4
.L_9:
        /*0018*/ 	.byte	0x04, 0x17
        /*001a*/ 	.short	(.L_11 - .L_10)
.L_10:
        /*001c*/ 	.word	0x00000000
        /*0020*/ 	.short	0x000c
        /*0022*/ 	.short	0x0040
        /*0024*/ 	.byte	0x00, 0xf4, 0x21, 0x00


	//----- nvinfo : EIATTR_KPARAM_INFO
	.align		4
.L_11:
        /*0028*/ 	.byte	0x04, 0x17
        /*002a*/ 	.short	(.L_13 - .L_12)
.L_12:
        /*002c*/ 	.word	0x00000000
        /*0030*/ 	.short	0x000b
        /*0032*/ 	.short	0x0038
        /*0034*/ 	.byte	0x00, 0xf0, 0x11, 0x00


	//----- nvinfo : EIATTR_KPARAM_INFO
	.align		4
.L_13:
        /*0038*/ 	.byte	0x04, 0x17
        /*003a*/ 	.short	(.L_15 - .L_14)
.L_14:
        /*003c*/ 	.word	0x00000000
        /*0040*/ 	.short	0x000a
        /*0042*/ 	.short	0x0034
        /*0044*/ 	.byte	0x00, 0xf0, 0x11, 0x00


	//----- nvinfo : EIATTR_KPARAM_INFO
	.align		4
.L_15:
        /*0048*/ 	.byte	0x04, 0x17
        /*004a*/ 	.short	(.L_17 - .L_16)
.L_16:
        /*004c*/ 	.word	0x00000000
        /*0050*/ 	.short	0x0009
        /*0052*/ 	.short	0x0030
        /*0054*/ 	.byte	0x00, 0xf0, 0x11, 0x00


	//----- nvinfo : EIATTR_KPARAM_INFO
	.align		4
.L_17:
        /*0058*/ 	.byte	0x04, 0x17
        /*005a*/ 	.short	(.L_19 - .L_18)
.L_18:
        /*005c*/ 	.word	0x00000000
        /*0060*/ 	.short	0x0008
        /*0062*/ 	.short	0x002c
        /*0064*/ 	.byte	0x00, 0xf0, 0x11, 0x00


	//----- nvinfo : EIATTR_KPARAM_INFO
	.align		4
.L_19:
        /*0068*/ 	.byte	0x04, 0x17
        /*006a*/ 	.short	(.L_21 - .L_20)
.L_20:
        /*006c*/ 	.word	0x00000000
        /*0070*/ 	.short	0x0007
        /*0072*/ 	.short	0x0028
        /*0074*/ 	.byte	0x00, 0xf0, 0x11, 0x00


	//----- nvinfo : EIATTR_KPARAM_INFO
	.align		4
.L_21:
        /*0078*/ 	.byte	0x04, 0x17
        /*007a*/ 	.short	(.L_23 - .L_22)
.L_22:
        /*007c*/ 	.word	0x00000000
        /*0080*/ 	.short	0x0006
        /*0082*/ 	.short	0x0024
        /*0084*/ 	.byte	0x00, 0xf0, 0x11, 0x00


	//----- nvinfo : EIATTR_KPARAM_INFO
	.align		4
.L_23:
        /*0088*/ 	.byte	0x04, 0x17
        /*008a*/ 	.short	(.L_25 - .L_24)
.L_24:
        /*008c*/ 	.word	0x00000000
        /*0090*/ 	.short	0x0005
        /*0092*/ 	.short	0x0020
        /*0094*/ 	.byte	0x00, 0xf0, 0x11, 0x00


	//----- nvinfo : EIATTR_KPARAM_INFO
	.align		4
.L_25:
        /*0098*/ 	.byte	0x04, 0x17
        /*009a*/ 	.short	(.L_27 - .L_26)
.L_26:
        /*009c*/ 	.word	0x00000000
        /*00a0*/ 	.short	0x0004
        /*00a2*/ 	.short	0x001c
        /*00a4*/ 	.byte	0x00, 0xf0, 0x11, 0x00


	//----- nvinfo : EIATTR_KPARAM_INFO
	.align		4
.L_27:
        /*00a8*/ 	.byte	0x04, 0x17
        /*00aa*/ 	.short	(.L_29 - .L_28)
.L_28:
        /*00ac*/ 	.word	0x00000000
        /*00b0*/ 	.short	0x0003
        /*00b2*/ 	.short	0x0018
        /*00b4*/ 	.byte	0x00, 0xf0, 0x11, 0x00


	//----- nvinfo : EIATTR_KPARAM_INFO
	.align		4
.L_29:
        /*00b8*/ 	.byte	0x04, 0x17
        /*00ba*/ 	.short	(.L_31 - .L_30)
.L_30:
        /*00bc*/ 	.word	0x00000000
        /*00c0*/ 	.short	0x0002
        /*00c2*/ 	.short	0x0010
        /*00c4*/ 	.byte	0x00, 0xf4, 0x21, 0x00


	//----- nvinfo : EIATTR_KPARAM_INFO
	.align		4
.L_31:
        /*00c8*/ 	.byte	0x04, 0x17
        /*00ca*/ 	.short	(.L_33 - .L_32)
.L_32:
        /*00cc*/ 	.word	0x00000000
        /*00d0*/ 	.short	0x0001
        /*00d2*/ 	.short	0x0008
        /*00d4*/ 	.byte	0x00, 0xf4, 0x21, 0x00


	//----- nvinfo : EIATTR_KPARAM_INFO
	.align		4
.L_33:
        /*00d8*/ 	.byte	0x04, 0x17
        /*00da*/ 	.short	(.L_35 - .L_34)
.L_34:
        /*00dc*/ 	.word	0x00000000
        /*00e0*/ 	.short	0x0000
        /*00e2*/ 	.short	0x0000
        /*00e4*/ 	.byte	0x00, 0xf4, 0x21, 0x00


	//----- nvinfo : EIATTR_SPARSE_MMA_MASK
	.align		4
.L_35:
        /*00e8*/ 	.byte	0x03, 0x50
        /*00ea*/ 	.short	0x0000


	//----- nvinfo : EIATTR_MAXREG_COUNT
	.align		4
        /*00ec*/ 	.byte	0x03, 0x1b
        /*00ee*/ 	.short	0x00ff


	//----- nvinfo : EIATTR_NUM_BARRIERS
	.align		4
        /*00f0*/ 	.byte	0x02, 0x4c
        /*00f2*/ 	.byte	0x01
	.zero		1


	//----- nvinfo : EIATTR_ANNOTATIONS
	.align		4
        /*00f4*/ 	.byte	0x04, 0x55
        /*00f6*/ 	.short	(.L_37 - .L_36)


	//   ....[0]....
.L_36:
        /*00f8*/ 	.word	0x00000001
        /*00fc*/ 	.byte	0xa0, 0x01, 0x00, 0x00, 0x01, 0x00, 0x00, 0x00, 0x20, 0x19, 0x00, 0x00, 0x01, 0x00, 0x00, 0x00
        /* <DEDUP_REMOVED lines=1423> */
        /*59fc*/ 	.byte	0x80, 0x1b, 0x02, 0x00


	//----- nvinfo : EIATTR_MERCURY_ISA_VERSION
	.align		4
.L_37:
        /*5a00*/ 	.byte	0x03, 0x5f
        /*5a02*/ 	.short	0x0101


	//----- nvinfo : EIATTR_EXIT_INSTR_OFFSETS
	.align		4
        /*5a04*/ 	.byte	0x04, 0x1c
        /*5a06*/ 	.short	(.L_39 - .L_38)


	//   ....[0]....
.L_38:
        /*5a08*/ 	.word	0x00025a90


	//   ....[1]....
        /*5a0c*/ 	.word	0x00025ab0


	//----- nvinfo : EIATTR_REQNTID
	.align		4
.L_39:
        /*5a10*/ 	.byte	0x04, 0x10
        /*5a12*/ 	.short	(.L_41 - .L_40)
.L_40:
        /*5a14*/ 	.word	0x00000080
        /*5a18*/ 	.word	0x00000001
        /*5a1c*/ 	.word	0x00000001


	//----- nvinfo : EIATTR_CBANK_PARAM_SIZE
	.align		4
.L_41:
        /*5a20*/ 	.byte	0x03, 0x19
        /*5a22*/ 	.short	0x0050


	//----- nvinfo : EIATTR_PARAM_CBANK
	.align		4
        /*5a24*/ 	.byte	0x04, 0x0a
        /*5a26*/ 	.short	(.L_43 - .L_42)
	.align		4
.L_42:
        /*5a28*/ 	.word	index@(.nv.constant0.matmul_kernel)
        /*5a2c*/ 	.short	0x0210
        /*5a2e*/ 	.short	0x0050


	//----- nvinfo : EIATTR_SW_WAR
	.align		4
.L_43:
        /*5a30*/ 	.byte	0x04, 0x36
        /*5a32*/ 	.short	(.L_45 - .L_44)
.L_44:
        /*5a34*/ 	.word	0x00000008
.L_45:


//--------------------- .nv.callgraph             --------------------------
	.section	.nv.callgraph,"",@"SHT_CUDA_CALLGRAPH"
	.align	4
	.sectionentsize	8
	.align		4
        /*0000*/ 	.word	0x00000000
	.align		4
        /*0004*/ 	.word	0xffffffff
	.align		4
        /*0008*/ 	.word	0x00000000
	.align		4
        /*000c*/ 	.word	0xfffffffe
	.align		4
        /*0010*/ 	.word	0x00000000
	.align		4
        /*0014*/ 	.word	0xfffffffd
	.align		4
        /*0018*/ 	.word	0x00000000
	.align		4
        /*001c*/ 	.word	0xfffffffc


//--------------------- .text.matmul_kernel       --------------------------
	.section	.text.matmul_kernel,"ax",@progbits
	.align	128
        .global         matmul_kernel
        .type           matmul_kernel,@function
        .size           matmul_kernel,(.L_x_3 - matmul_kernel)
        .other          matmul_kernel,@"STO_CUDA_ENTRY STV_DEFAULT"
matmul_kernel:
.text.matmul_kernel:
[----:B------:R-:W1:Y:S08]  /*0000*/  LDC R1, c[0x0][0x28] ;  /* 0x00000a00ff017b82 */ /* 0x000e700000000800 */
[----:B------:R-:W2:Y:S01]  /*0010*/  LDC.64 R2, c[0x0][0x228] ;  /* 0x00008a00ff027b82 */ /* 0x000ea20000000a00 */
[----:B-1----:R-:W-:Y:S01]  /*0020*/  VIADD R1, R1, 0xfffff368 ;  /* 0xfffff36801017836 */ /* 0x002fe20000000000 */
[----:B------:R-:W1:Y:S01]  /*0030*/  S2R R5, SR_CTAID.X ;  /* 0x0000000000057919 */ /* 0x000e620000002500 */
[----:B------:R-:W-:Y:S01]  /*0040*/  ULDC.64 UR4, c[0x0][0x218] ;  /* 0x0000860000047ab9 */ /* 0x000fe20000000a00 */
[----:B------:R-:W-:Y:S01]  /*0050*/  ULDC UR6, c[0x0][0x240] ;  /* 0x0000900000067ab9 */ /* 0x000fe20000000800 */
[----:B------:R-:W-:Y:S01]  /*0060*/  ULDC UR7, c[0x0][0x240] ;  /* 0x0000900000077ab9 */ /* 0x000fe20000000800 */
[----:B------:R-:W3:Y:S01]  /*0070*/  S2R R42, SR_TID.X ;  /* 0x00000000002a7919 */ /* 0x000ee20000002100 */
[----:B------:R-:W-:Y:S01]  /*0080*/  ULDC UR20, c[0x0][0x240] ;  /* 0x0000900000147ab9 */ /* 0x000fe20000000800 */
[----:B------:R-:W4:Y:S01]  /*0090*/  LDC R82, c[0x0][0x230] ;  /* 0x00008c00ff527b82 */ /* 0x000f220000000800 */
[----:B------:R-:W-:Y:S01]  /*00a0*/  ULDC UR8, c[0x0][0x240] ;  /* 0x0000900000087ab9 */ /* 0x000fe20000000800 */
[----:B------:R-:W-:Y:S01]  /*00b0*/  ULDC UR13, c[0x0][0x240] ;  /* 0x00009000000d7ab9 */ /* 0x000fe20000000800 */
[----:B------:R-:W-:Y:S01]  /*00c0*/  ULDC UR11, c[0x0][0x240] ;  /* 0x00009000000b7ab9 */ /* 0x000fe20000000800 */
[----:B------:R-:W-:Y:S01]  /*00d0*/  ULDC UR14, c[0x0][0x240] ;  /* 0x00009000000e7ab9 */ /* 0x000fe20000000800 */
[----:B------:R-:W-:Y:S01]  /*00e0*/  ULDC UR9, c[0x0][0x240] ;  /* 0x0000900000097ab9 */ /* 0x000fe20000000800 */
[----:B------:R-:W-:Y:S01]  /*00f0*/  ULDC UR15, c[0x0][0x240] ;  /* 0x00009000000f7ab9 */ /* 0x000fe20000000800 */
[----:B------:R-:W-:Y:S01]  /*0100*/  ULDC UR12, c[0x0][0x240] ;  /* 0x00009000000c7ab9 */ /* 0x000fe20000000800 */
[----:B------:R-:W3:Y:S01]  /*0110*/  LDC R88, c[0x0][0x230] ;  /* 0x00008c00ff587b82 */ /* 0x000ee20000000800 */
[----:B------:R-:W-:Y:S01]  /*0120*/  ULDC UR21, c[0x0][0x240] ;  /* 0x0000900000157ab9 */ /* 0x000fe20000000800 */
[----:B------:R-:W-:Y:S01]  /*0130*/  ULDC UR16, c[0x0][0x240] ;  /* 0x0000900000107ab9 */ /* 0x000fe20000000800 */
[----:B------:R-:W-:Y:S01]  /*0140*/  ULDC UR10, c[0x0][0x240] ;  /* 0x00009000000a7ab9 */ /* 0x000fe20000000800 */
[----:B------:R-:W-:Y:S01]  /*0150*/  ULDC UR22, c[0x0][0x240] ;  /* 0x0000900000167ab9 */ /* 0x000fe20000000800 */
[----:B------:R-:W-:Y:S01]  /*0160*/  ULDC UR17, c[0x0][0x240] ;  /* 0x0000900000117ab9 */ /* 0x000fe20000000800 */
[----:B------:R-:W-:Y:S01]  /*0170*/  ULDC UR18, c[0x0][0x240] ;  /* 0x0000900000127ab9 */ /* 0x000fe20000000800 */
[----:B------:R-:W-:Y:S01]  /*0180*/  ULDC UR19, c[0x0][0x240] ;  /* 0x0000900000137ab9 */ /* 0x000fe20000000800 */
[----:B--2---:R-:W-:Y:S01]  /*0190*/  IMAD.MOV.U32 R40, RZ, RZ, R3 ;  /* 0x000000ffff287224 */ /* 0x004fe200078e0003 */
[----:B------:R2:W-:Y:S01]  /*01a0*/  STL.64 [R1+0x958], R2 ;  /* 0x0009580201007387 */ /* 0x0005e20000100a00 */
[----:B------:R-:W-:Y:S01]  /*01b0*/  IMAD.MOV.U32 R38, RZ, RZ, R2 ;  /* 0x000000ffff267224 */ /* 0x000fe200078e0002 */
[----:B------:R-:W3:Y:S01]  /*01c0*/  LDC R90, c[0x0][0x230] ;  /* 0x00008c00ff5a7b82 */ /* 0x000ee20000000800 */
[----:B------:R-:W-:Y:S01]  /*01d0*/  ULDC UR23, c[0x0][0x240] ;  /* 0x0000900000177ab9 */ /* 0x000fe20000000800 */
[----:B------:R-:W-:Y:S01]  /*01e0*/  IADD3 R0, R40, 0x3f, RZ ;  /* 0x0000003f28007810 */ /* 0x000fe20007ffe0ff */
[----:B----4-:R-:W-:Y:S01]  /*01f0*/  VIADD R82, R82, 0xffffffff ;  /* 0xffffffff52527836 */ /* 0x010fe20000000000 */
[----:B-1----:R-:W-:-:S04]  /*0200*/  IABS R8, R5 ;  /* 0x0000000500087213 */ /* 0x002fc80000000000 */
[----:B------:R-:W1:Y:S01]  /*0210*/  LDC R89, c[0x0][0x230] ;  /* 0x00008c00ff597b82 */ /* 0x000e620000000800 */
[----:B--2---:R-:W-:Y:S01]  /*0220*/  SHF.R.S32.HI R3, RZ, 0x1f, R0 ;  /* 0x0000001fff037819 */ /* 0x004fe20000011400 */
[----:B---3--:R-:W-:-:S03]  /*0230*/  IMAD.SHL.U32 R14, R42, 0x100, RZ ;  /* 0x000001002a0e7824 */ /* 0x008fc600078e00ff */
[----:B------:R-:W-:-:S03]  /*0240*/  LEA.HI R3, R3, R0, RZ, 0x6 ;  /* 0x0000000003037211 */ /* 0x000fc600078f30ff */
[----:B------:R-:W2:Y:S01]  /*0250*/  LDC R91, c[0x0][0x230] ;  /* 0x00008c00ff5b7b82 */ /* 0x000ea20000000800 */
[----:B------:R-:W-:-:S04]  /*0260*/  SHF.R.S32.HI R4, RZ, 0x6, R3 ;  /* 0x00000006ff047819 */ /* 0x000fc80000011403 */
[-C--:B------:R-:W-:Y:S02]  /*0270*/  IABS R7, R4.reuse ;  /* 0x0000000400077213 */ /* 0x080fe40000000000 */
[----:B------:R-:W-:Y:S01]  /*0280*/  IABS R10, R4 ;  /* 0x00000004000a7213 */ /* 0x000fe20000000000 */
[----:B------:R-:W3:Y:S01]  /*0290*/  LDC R92, c[0x0][0x230] ;  /* 0x00008c00ff5c7b82 */ /* 0x000ee20000000800 */
[----:B------:R-:W4:Y:S07]  /*02a0*/  I2F.RP R0, R7 ;  /* 0x0000000700007306 */ /* 0x000f2e0000209400 */
[----:B------:R-:W1:Y:S01]  /*02b0*/  LDC R252, c[0x0][0x230] ;  /* 0x00008c00fffc7b82 */ /* 0x000e620000000800 */
[----:B----4-:R-:W4:Y:S01]  /*02c0*/  MUFU.RCP R0, R0 ;  /* 0x0000000000007308 */ /* 0x010f220000001000 */
[----:B-1----:R-:W-:-:S02]  /*02d0*/  VIADD R252, R252, 0xffffffba ;  /* 0xffffffbafcfc7836 */ /* 0x002fc40000000000 */
[----:B----4-:R-:W-:Y:S02]  /*02e0*/  VIADD R2, R0, 0xffffffe ;  /* 0x0ffffffe00027836 */ /* 0x010fe40000000000 */
[----:B------:R-:W-:-:S03]  /*02f0*/  IMAD.MOV R0, RZ, RZ, -R10 ;  /* 0x000000ffff007224 */ /* 0x000fc600078e0a0a */
[----:B------:R1:W4:Y:S02]  /*0300*/  F2I.FTZ.U32.TRUNC.NTZ R3, R2 ;  /* 0x0000000200037305 */ /* 0x000324000021f000 */
[----:B-1----:R-:W-:Y:S01]  /*0310*/  MOV R2, RZ ;  /* 0x000000ff00027202 */ /* 0x002fe20000000f00 */
[----:B----4-:R-:W-:-:S04]  /*0320*/  IMAD.MOV R6, RZ, RZ, -R3 ;  /* 0x000000ffff067224 */ /* 0x010fc800078e0a03 */
[----:B------:R-:W-:Y:S02]  /*0330*/  IMAD R9, R6, R7, RZ ;  /* 0x0000000706097224 */ /* 0x000fe400078e02ff */
[----:B------:R-:W-:Y:S02]  /*0340*/  IMAD.MOV.U32 R6, RZ, RZ, R8 ;  /* 0x000000ffff067224 */ /* 0x000fe400078e0008 */
[----:B------:R-:W-:Y:S01]  /*0350*/  IMAD.HI.U32 R3, R3, R9, R2 ;  /* 0x0000000903037227 */ /* 0x000fe200078e0002 */
[----:B------:R-:W-:-:S05]  /*0360*/  SHF.R.S32.HI R9, RZ, 0x6, R42 ;  /* 0x00000006ff097819 */ /* 0x000fca000001142a */
[----:B------:R-:W-:-:S04]  /*0370*/  IMAD.HI.U32 R3, R3, R6, RZ ;  /* 0x0000000603037227 */ /* 0x000fc800078e00ff */
[----:B------:R-:W-:-:S05]  /*0380*/  IMAD R0, R3, R0, R6 ;  /* 0x0000000003007224 */ /* 0x000fca00078e0206 */
[----:B------:R-:W-:-:S13]  /*0390*/  ISETP.GT.U32.AND P1, PT, R7, R0, PT ;  /* 0x000000000700720c */ /* 0x000fda0003f24070 */
[----:B------:R-:W-:Y:S02]  /*03a0*/  @!P1 IMAD.IADD R0, R0, 0x1, -R7 ;  /* 0x0000000100009824 */ /* 0x000fe400078e0a07 */
[----:B------:R-:W-:Y:S01]  /*03b0*/  @!P1 VIADD R3, R3, 0x1 ;  /* 0x0000000103039836 */ /* 0x000fe20000000000 */
[----:B------:R-:W-:Y:S02]  /*03c0*/  ISETP.NE.AND P1, PT, R4, RZ, PT ;  /* 0x000000ff0400720c */ /* 0x000fe40003f25270 */
[----:B------:R-:W-:Y:S02]  /*03d0*/  ISETP.GE.U32.AND P0, PT, R0, R7, PT ;  /* 0x000000070000720c */ /* 0x000fe40003f06070 */
[----:B------:R-:W-:-:S04]  /*03e0*/  LOP3.LUT R0, R5, R4, RZ, 0x3c, !PT ;  /* 0x0000000405007212 */ /* 0x000fc800078e3cff */
[----:B------:R-:W-:Y:S01]  /*03f0*/  ISETP.GE.AND P2, PT, R0, RZ, PT ;  /* 0x000000ff0000720c */ /* 0x000fe20003f46270 */
[----:B------:R-:W-:-:S06]  /*0400*/  VIADD R0, R38, 0x1ff ;  /* 0x000001ff26007836 */ /* 0x000fcc0000000000 */
[----:B------:R-:W-:-:S05]  /*0410*/  @P0 IADD3 R3, R3, 0x1, RZ ;  /* 0x0000000103030810 */ /* 0x000fca0007ffe0ff */
[----:B------:R-:W-:Y:S01]  /*0420*/  IMAD.MOV.U32 R16, RZ, RZ, R3 ;  /* 0x000000ffff107224 */ /* 0x000fe200078e0003 */
[----:B------:R-:W-:-:S03]  /*0430*/  SHF.R.S32.HI R3, RZ, 0x1f, R0 ;  /* 0x0000001fff037819 */ /* 0x000fc60000011400 */
[----:B------:R-:W-:Y:S01]  /*0440*/  @!P2 IMAD.MOV R16, RZ, RZ, -R16 ;  /* 0x000000ffff10a224 */ /* 0x000fe200078e0a10 */
[----:B------:R-:W-:Y:S02]  /*0450*/  LEA.HI R3, R3, R0, RZ, 0x9 ;  /* 0x0000000003037211 */ /* 0x000fe400078f48ff */
[----:B------:R-:W-:-:S04]  /*0460*/  @!P1 LOP3.LUT R16, RZ, R4, RZ, 0x33, !PT ;  /* 0x00000004ff109212 */ /* 0x000fc800078e33ff */
[----:B------:R-:W-:Y:S01]  /*0470*/  LEA.HI.SX32 R3, R3, -R16, 0x17 ;  /* 0x8000001003037211 */ /* 0x000fe200078fbaff */
[----:B------:R-:W-:-:S03]  /*0480*/  IMAD.MOV R6, RZ, RZ, -R16 ;  /* 0x000000ffff067224 */ /* 0x000fc600078e0a10 */
[----:B------:R-:W-:Y:S01]  /*0490*/  VIMNMX R18, R3, 0x1, PT ;  /* 0x0000000103127848 */ /* 0x000fe20003fe0100 */
[----:B------:R-:W-:-:S03]  /*04a0*/  IMAD R13, R4, R6, R5 ;  /* 0x00000006040d7224 */ /* 0x000fc600078e0205 */
[-C--:B------:R-:W-:Y:S02]  /*04b0*/  IABS R7, R18.reuse ;  /* 0x0000001200077213 */ /* 0x080fe40000000000 */
[----:B------:R-:W-:Y:S02]  /*04c0*/  IABS R4, R13 ;  /* 0x0000000d00047213 */ /* 0x000fe40000000000 */
[----:B------:R-:W1:Y:S01]  /*04d0*/  I2F.RP R0, R7 ;  /* 0x0000000700007306 */ /* 0x000e620000209400 */
[----:B------:R-:W-:-:S07]  /*04e0*/  IABS R6, R18 ;  /* 0x0000001200067213 */ /* 0x000fce0000000000 */
[----:B-1----:R-:W1:Y:S02]  /*04f0*/  MUFU.RCP R0, R0 ;  /* 0x0000000000007308 */ /* 0x002e640000001000 */
[----:B-1----:R-:W-:Y:S02]  /*0500*/  IADD3 R2, R0, 0xffffffe, RZ ;  /* 0x0ffffffe00027810 */ /* 0x002fe40007ffe0ff */
[----:B------:R-:W-:-:S04]  /*0510*/  IABS R0, R40 ;  /* 0x0000002800007213 */ /* 0x000fc80000000000 */
[----:B------:R1:W4:Y:S02]  /*0520*/  F2I.FTZ.U32.TRUNC.NTZ R3, R2 ;  /* 0x0000000200037305 */ /* 0x000324000021f000 */
[----:B-1----:R-:W-:Y:S02]  /*0530*/  IMAD.MOV.U32 R2, RZ, RZ, RZ ;  /* 0x000000ffff027224 */ /* 0x002fe400078e00ff */
[----:B----4-:R-:W-:-:S04]  /*0540*/  IMAD.MOV R8, RZ, RZ, -R3 ;  /* 0x000000ffff087224 */ /* 0x010fc800078e0a03 */
[----:B------:R-:W-:Y:S02]  /*0550*/  IMAD R5, R8, R7, RZ ;  /* 0x0000000708057224 */ /* 0x000fe400078e02ff */
[----:B------:R-:W1:Y:S02]  /*0560*/  I2F.RP R8, R0 ;  /* 0x0000000000087306 */ /* 0x000e640000209400 */
[----:B------:R-:W-:Y:S01]  /*0570*/  IMAD.HI.U32 R3, R3, R5, R2 ;  /* 0x0000000503037227 */ /* 0x000fe200078e0002 */
[----:B------:R-:W-:-:S03]  /*0580*/  MOV R2, R4 ;  /* 0x0000000400027202 */ /* 0x000fc60000000f00 */
[----:B------:R-:W-:Y:S02]  /*0590*/  IMAD.MOV R4, RZ, RZ, -R6 ;  /* 0x000000ffff047224 */ /* 0x000fe400078e0a06 */
[----:B------:R-:W-:-:S04]  /*05a0*/  IMAD.HI.U32 R3, R3, R2, RZ ;  /* 0x0000000203037227 */ /* 0x000fc800078e00ff */
[----:B------:R-:W-:Y:S01]  /*05b0*/  IMAD R2, R3, R4, R2 ;  /* 0x0000000403027224 */ /* 0x000fe200078e0202 */
[----:B------:R-:W-:Y:S01]  /*05c0*/  IABS R4, R38 ;  /* 0x0000002600047213 */ /* 0x000fe20000000000 */
[----:B-1----:R-:W1:Y:S03]  /*05d0*/  MUFU.RCP R8, R8 ;  /* 0x0000000800087308 */ /* 0x002e660000001000 */
[----:B------:R-:W-:-:S05]  /*05e0*/  ISETP.GT.U32.AND P1, PT, R7, R2, PT ;  /* 0x000000020700720c */ /* 0x000fca0003f24070 */
[----:B------:R-:W4:Y:S08]  /*05f0*/  I2F.RP R5, R4 ;  /* 0x0000000400057306 */ /* 0x000f300000209400 */
[----:B------:R-:W-:Y:S01]  /*0600*/  @!P1 IMAD.IADD R2, R2, 0x1, -R7 ;  /* 0x0000000102029824 */ /* 0x000fe200078e0a07 */
[----:B------:R-:W-:Y:S01]  /*0610*/  @!P1 IADD3 R3, R3, 0x1, RZ ;  /* 0x0000000103039810 */ /* 0x000fe20007ffe0ff */
[----:B-1----:R-:W-:Y:S01]  /*0620*/  VIADD R6, R8, 0xffffffe ;  /* 0x0ffffffe08067836 */ /* 0x002fe20000000000 */
[----:B------:R-:W-:-:S02]  /*0630*/  ISETP.NE.AND P1, PT, R18, RZ, PT ;  /* 0x000000ff1200720c */ /* 0x000fc40003f25270 */
[----:B------:R-:W-:Y:S02]  /*0640*/  ISETP.GE.U32.AND P0, PT, R2, R7, PT ;  /* 0x000000070200720c */ /* 0x000fe40003f06070 */
[----:B------:R-:W-:Y:S01]  /*0650*/  LOP3.LUT R2, R13, R18, RZ, 0x3c, !PT ;  /* 0x000000120d027212 */ /* 0x000fe200078e3cff */
[----:B------:R1:W2:Y:S03]  /*0660*/  F2I.FTZ.U32.TRUNC.NTZ R7, R6 ;  /* 0x0000000600077305 */ /* 0x0002a6000021f000 */
[----:B------:R-:W-:-:S05]  /*0670*/  ISETP.GE.AND P2, PT, R2, RZ, PT ;  /* 0x000000ff0200720c */ /* 0x000fca0003f46270 */
[----:B----4-:R-:W4:Y:S01]  /*0680*/  MUFU.RCP R5, R5 ;  /* 0x0000000500057308 */ /* 0x010f220000001000 */
[----:B-1----:R-:W-:Y:S02]  /*0690*/  IMAD.MOV.U32 R6, RZ, RZ, RZ ;  /* 0x000000ffff067224 */ /* 0x002fe400078e00ff */
[----:B------:R-:W-:-:S04]  /*06a0*/  @P0 VIADD R3, R3, 0x1 ;  /* 0x0000000103030836 */ /* 0x000fc80000000000 */
[----:B------:R-:W-:Y:S01]  /*06b0*/  IMAD.MOV.U32 R19, RZ, RZ, R3 ;  /* 0x000000ffff137224 */ /* 0x000fe200078e0003 */
[----:B------:R-:W-:Y:S02]  /*06c0*/  SHF.R.U32.HI R3, RZ, 0x6, R42 ;  /* 0x00000006ff037819 */ /* 0x000fe4000001162a */
[----:B--2---:R-:W-:Y:S01]  /*06d0*/  IADD3 R11, RZ, -R7, RZ ;  /* 0x80000007ff0b7210 */ /* 0x004fe20007ffe0ff */
[----:B------:R-:W-:Y:S01]  /*06e0*/  @!P2 IMAD.MOV R19, RZ, RZ, -R19 ;  /* 0x000000ffff13a224 */ /* 0x000fe200078e0a13 */
[----:B------:R-:W-:Y:S02]  /*06f0*/  @!P1 LOP3.LUT R19, RZ, R18, RZ, 0x33, !PT ;  /* 0x00000012ff139212 */ /* 0x000fe400078e33ff */
[----:B------:R-:W-:-:S03]  /*0700*/  SGXT.U32 R3, R3, 0x1 ;  /* 0x000000010303781a */ /* 0x000fc60000000000 */
[----:B------:R-:W-:Y:S02]  /*0710*/  IMAD.SHL.U32 R12, R19, 0x40, RZ ;  /* 0x00000040130c7824 */ /* 0x000fe400078e00ff */
[----:B----4-:R-:W-:Y:S02]  /*0720*/  VIADD R2, R5, 0xffffffe ;  /* 0x0ffffffe05027836 */ /* 0x010fe40000000000 */
[----:B------:R-:W-:Y:S01]  /*0730*/  IMAD R5, R11, R0, RZ ;  /* 0x000000000b057224 */ /* 0x000fe200078e02ff */
[----:B------:R-:W-:Y:S02]  /*0740*/  LOP3.LUT R8, R12, R3, RZ, 0xfc, !PT ;  /* 0x000000030c087212 */ /* 0x000fe400078efcff */
[----:B------:R1:W2:Y:S01]  /*0750*/  F2I.FTZ.U32.TRUNC.NTZ R3, R2 ;  /* 0x0000000200037305 */ /* 0x0002a2000021f000 */
[----:B------:R-:W-:Y:S01]  /*0760*/  IMAD.HI.U32 R6, R7, R5, R6 ;  /* 0x0000000507067227 */ /* 0x000fe200078e0006 */
[----:B------:R-:W-:Y:S02]  /*0770*/  SGXT R5, R9, 0x1 ;  /* 0x000000010905781a */ /* 0x000fe40000000200 */
[----:B------:R-:W-:-:S02]  /*0780*/  IABS R9, R8 ;  /* 0x0000000800097213 */ /* 0x000fc40000000000 */
[----:B------:R-:W-:Y:S02]  /*0790*/  SHF.L.U32 R7, R42, 0x2, RZ ;  /* 0x000000022a077819 */ /* 0x000fe400000006ff */
[----:B------:R-:W-:Y:S01]  /*07a0*/  LOP3.LUT R10, R5, 0x90, RZ, 0xc0, !PT ;  /* 0x00000090050a7812 */ /* 0x000fe200078ec0ff */
[----:B-1----:R-:W-:Y:S01]  /*07b0*/  IMAD.HI.U32 R2, R6, R9, RZ ;  /* 0x0000000906027227 */ /* 0x002fe200078e00ff */
[----:B------:R-:W-:Y:S02]  /*07c0*/  LOP3.LUT R20, R8, 0x3e, RZ, 0xfc, !PT ;  /* 0x0000003e08147812 */ /* 0x000fe400078efcff */
[----:B------:R-:W-:Y:S01]  /*07d0*/  LOP3.LUT R7, R10, 0x7c, R7, 0x78, !PT ;  /* 0x0000007c0a077812 */ /* 0x000fe200078e7807 */
[----:B------:R-:W-:Y:S01]  /*07e0*/  IMAD.MOV R2, RZ, RZ, -R2 ;  /* 0x000000ffff027224 */ /* 0x000fe200078e0a02 */
[----:B------:R-:W-:Y:S01]  /*07f0*/  IABS R15, R20 ;  /* 0x00000014000f7213 */ /* 0x000fe20000000000 */
[----:B--2---:R-:W-:Y:S01]  /*0800*/  IMAD.MOV R11, RZ, RZ, -R3 ;  /* 0x000000ffff0b7224 */ /* 0x004fe200078e0a03 */
[----:B------:R-:W-:Y:S01]  /*0810*/  LOP3.LUT R14, R7, 0x2000, R14, 0xf8, !PT ;  /* 0x00002000070e7812 */ /* 0x000fe200078ef80e */
[----:B------:R-:W-:Y:S01]  /*0820*/  IMAD R7, R0, R2, R9 ;  /* 0x0000000200077224 */ /* 0x000fe200078e0209 */
[----:B------:R-:W-:Y:S01]  /*0830*/  LOP3.LUT R10, R8, 0x2, RZ, 0xfc, !PT ;  /* 0x00000002080a7812 */ /* 0x000fe200078efcff */
[----:B------:R-:W-:Y:S01]  /*0840*/  IMAD.HI.U32 R5, R6, R15, RZ ;  /* 0x0000000f06057227 */ /* 0x000fe200078e00ff */
[----:B------:R-:W-:-:S02]  /*0850*/  ISETP.GE.AND P4, PT, R8, RZ, PT ;  /* 0x000000ff0800720c */ /* 0x000fc40003f86270 */
[----:B------:R-:W-:Y:S01]  /*0860*/  ISETP.GT.U32.AND P0, PT, R0, R7, PT ;  /* 0x000000070000720c */ /* 0x000fe20003f04070 */
[----:B------:R-:W-:Y:S01]  /*0870*/  IMAD R11, R11, R4, RZ ;  /* 0x000000040b0b7224 */ /* 0x000fe200078e02ff */
[----:B------:R-:W-:Y:S01]  /*0880*/  IADD3 R5, -R5, RZ, RZ ;  /* 0x000000ff05057210 */ /* 0x000fe20007ffe1ff */
[----:B------:R-:W-:Y:S01]  /*0890*/  IMAD.MOV.U32 R2, RZ, RZ, RZ ;  /* 0x000000ffff027224 */ /* 0x000fe200078e00ff */
[----:B------:R-:W-:Y:S02]  /*08a0*/  IABS R17, R10 ;  /* 0x0000000a00117213 */ /* 0x000fe40000000000 */
[----:B------:R-:W-:Y:S01]  /*08b0*/  ISETP.GE.AND P2, PT, R10, RZ, PT ;  /* 0x000000ff0a00720c */ /* 0x000fe20003f46270 */
[----:B------:R-:W-:Y:S01]  /*08c0*/  IMAD R15, R0, R5, R15 ;  /* 0x00000005000f7224 */ /* 0x000fe200078e020f */
[C---:B------:R-:W-:Y:S01]  /*08d0*/  LOP3.LUT R10, R8.reuse, 0x6, RZ, 0xfc, !PT ;  /* 0x00000006080a7812 */ /* 0x040fe200078efcff */
[----:B------:R-:W-:Y:S01]  /*08e0*/  IMAD.MOV R5, RZ, RZ, -R19 ;  /* 0x000000ffff057224 */ /* 0x000fe200078e0a13 */
[----:B------:R-:W-:Y:S01]  /*08f0*/  LOP3.LUT R19, R8, 0x4, RZ, 0xfc, !PT ;  /* 0x0000000408137812 */ /* 0x000fe200078efcff */
[----:B------:R-:W-:Y:S01]  /*0900*/  IMAD.HI.U32 R9, R6, R17, RZ ;  /* 0x0000001106097227 */ /* 0x000fe200078e00ff */
[----:B------:R-:W-:-:S02]  /*0910*/  ISETP.GT.U32.AND P1, PT, R0, R15, PT ;  /* 0x0000000f0000720c */ /* 0x000fc40003f24070 */
[----:B------:R-:W-:Y:S01]  /*0920*/  ISETP.GE.AND P6, PT, R10, RZ, PT ;  /* 0x000000ff0a00720c */ /* 0x000fe20003fc6270 */
[----:B------:R-:W-:Y:S01]  /*0930*/  IMAD.HI.U32 R3, R3, R11, R2 ;  /* 0x0000000b03037227 */ /* 0x000fe200078e0002 */
[----:B------:R-:W-:Y:S02]  /*0940*/  IABS R11, R19 ;  /* 0x00000013000b7213 */ /* 0x000fe40000000000 */
[----:B------:R-:W-:Y:S01]  /*0950*/  ISETP.GE.AND P5, PT, R19, RZ, PT ;  /* 0x000000ff1300720c */ /* 0x000fe20003fa6270 */
[----:B------:R-:W-:Y:S01]  /*0960*/  @!P0 IMAD.IADD R7, R7, 0x1, -R0 ;  /* 0x0000000107078824 */ /* 0x000fe200078e0a00 */
[C---:B------:R-:W-:Y:S01]  /*0970*/  LOP3.LUT R22, R8.reuse, 0x10, RZ, 0xfc, !PT ;  /* 0x0000001008167812 */ /* 0x040fe200078efcff */
[----:B------:R-:W-:Y:S01]  /*0980*/  IMAD.MOV R9, RZ, RZ, -R9 ;  /* 0x000000ffff097224 */ /* 0x000fe200078e0a09 */
[----:B------:R-:W-:Y:S01]  /*0990*/  LOP3.LUT R24, R8, 0x14, RZ, 0xfc, !PT ;  /* 0x0000001408187812 */ /* 0x000fe200078efcff */
[----:B------:R-:W-:Y:S01]  /*09a0*/  IMAD.HI.U32 R2, R6, R11, RZ ;  /* 0x0000000b06027227 */ /* 0x000fe200078e00ff */
[----:B------:R-:W-:-:S02]  /*09b0*/  ISETP.GT.U32.AND P0, PT, R0, R7, PT ;  /* 0x000000070000720c */ /* 0x000fc40003f04070 */
[----:B------:R-:W-:Y:S01]  /*09c0*/  IABS R27, R22 ;  /* 0x00000016001b7213 */ /* 0x000fe20000000000 */
[----:B------:R-:W-:Y:S01]  /*09d0*/  IMAD R9, R0, R9, R17 ;  /* 0x0000000900097224 */ /* 0x000fe200078e0211 */
[----:B------:R-:W-:Y:S01]  /*09e0*/  IABS R33, R24 ;  /* 0x0000001800217213 */ /* 0x000fe20000000000 */
[----:B------:R-:W-:Y:S01]  /*09f0*/  IMAD.MOV R2, RZ, RZ, -R2 ;  /* 0x000000ffff027224 */ /* 0x000fe200078e0a02 */
[----:B------:R-:W-:Y:S01]  /*0a00*/  LOP3.LUT R26, R8, 0x1c, RZ, 0xfc, !PT ;  /* 0x0000001c081a7812 */ /* 0x000fe200078efcff */
[----:B------:R-:W-:Y:S01]  /*0a10*/  @!P1 IMAD.IADD R15, R15, 0x1, -R0 ;  /* 0x000000010f0f9824 */ /* 0x000fe200078e0a00 */
[C---:B------:R-:W-:Y:S01]  /*0a20*/  ISETP.GT.U32.AND P3, PT, R0.reuse, R9, PT ;  /* 0x000000090000720c */ /* 0x040fe20003f64070 */
[----:B------:R-:W-:Y:S01]  /*0a30*/  IMAD R11, R0, R2, R11 ;  /* 0x00000002000b7224 */ /* 0x000fe200078e020b */
[----:B------:R-:W-:Y:S01]  /*0a40*/  IABS R39, R26 ;  /* 0x0000001a00277213 */ /* 0x000fe20000000000 */
[----:B------:R-:W-:Y:S01]  /*0a50*/  IMAD R5, R18, R5, R13 ;  /* 0x0000000512057224 */ /* 0x000fe200078e020d */
[----:B------:R-:W-:-:S02]  /*0a60*/  ISETP.GT.U32.AND P1, PT, R0, R15, PT ;  /* 0x0000000f0000720c */ /* 0x000fc40003f24070 */
[----:B------:R-:W-:Y:S02]  /*0a70*/  @!P0 IADD3 R7, R7, -R0, RZ ;  /* 0x8000000007078210 */ /* 0x000fe40007ffe0ff */
[----:B------:R-:W-:Y:S02]  /*0a80*/  ISETP.GT.U32.AND P0, PT, R0, R11, PT ;  /* 0x0000000b0000720c */ /* 0x000fe40003f04070 */
[----:B------:R-:W-:Y:S01]  /*0a90*/  IADD3 R13, R16, R5, RZ ;  /* 0x00000005100d7210 */ /* 0x000fe20007ffe0ff */
[----:B------:R-:W-:Y:S01]  /*0aa0*/  IMAD.MOV.U32 R18, RZ, RZ, R7 ;  /* 0x000000ffff127224 */ /* 0x000fe200078e0007 */
[----:B------:R-:W-:Y:S01]  /*0ab0*/  IABS R5, R10 ;  /* 0x0000000a00057213 */ /* 0x000fe20000000000 */
[----:B------:R-:W-:Y:S01]  /*0ac0*/  @!P3 IMAD.IADD R9, R9, 0x1, -R0 ;  /* 0x000000010909b824 */ /* 0x000fe200078e0a00 */
[C---:B------:R-:W-:Y:S01]  /*0ad0*/  LOP3.LUT R16, R8.reuse, 0x8, RZ, 0xfc, !PT ;  /* 0x0000000808107812 */ /* 0x040fe200078efcff */
[----:B------:R-:W-:Y:S01]  /*0ae0*/  @!P4 IMAD.MOV R18, RZ, RZ, -R18 ;  /* 0x000000ffff12c224 */ /* 0x000fe200078e0a12 */
[----:B------:R-:W-:Y:S01]  /*0af0*/  LOP3.LUT R10, R8, 0xa, RZ, 0xfc, !PT ;  /* 0x0000000a080a7812 */ /* 0x000fe200078efcff */
[----:B------:R-:W-:Y:S01]  /*0b00*/  IMAD.HI.U32 R2, R6, R5, RZ ;  /* 0x0000000506027227 */ /* 0x000fe200078e00ff */
[----:B------:R-:W-:-:S02]  /*0b10*/  ISETP.GT.U32.AND P3, PT, R0, R9, PT ;  /* 0x000000090000720c */ /* 0x000fc40003f64070 */
[----:B------:R-:W-:Y:S01]  /*0b20*/  IABS R17, R16 ;  /* 0x0000001000117213 */ /* 0x000fe20000000000 */
[----:B------:R-:W-:Y:S01]  /*0b30*/  @!P1 IMAD.IADD R15, R15, 0x1, -R0 ;  /* 0x000000010f0f9824 */ /* 0x000fe200078e0a00 */
[----:B------:R-:W-:Y:S02]  /*0b40*/  ISETP.GE.AND P1, PT, R20, RZ, PT ;  /* 0x000000ff1400720c */ /* 0x000fe40003f26270 */
[----:B------:R-:W-:Y:S02]  /*0b50*/  @!P0 IADD3 R11, R11, -R0, RZ ;  /* 0x800000000b0b8210 */ /* 0x000fe40007ffe0ff */
[----:B------:R-:W-:Y:S01]  /*0b60*/  IADD3 R7, -R2, RZ, RZ ;  /* 0x000000ff02077210 */ /* 0x000fe20007ffe1ff */
[----:B------:R-:W-:Y:S01]  /*0b70*/  IMAD.HI.U32 R2, R6, R17, RZ ;  /* 0x0000001106027227 */ /* 0x000fe200078e00ff */
[----:B------:R-:W-:Y:S02]  /*0b80*/  ISETP.GT.U32.AND P0, PT, R0, R11, PT ;  /* 0x0000000b0000720c */ /* 0x000fe40003f04070 */
[----:B------:R-:W-:Y:S01]  /*0b90*/  LOP3.LUT R20, R8, 0xe, RZ, 0xfc, !PT ;  /* 0x0000000e08147812 */ /* 0x000fe200078efcff */
[----:B------:R-:W-:Y:S01]  /*0ba0*/  IMAD R7, R0, R7, R5 ;  /* 0x0000000700077224 */ /* 0x000fe200078e0205 */
[----:B------:R-:W-:Y:S01]  /*0bb0*/  ISETP.GE.AND P4, PT, R16, RZ, PT ;  /* 0x000000ff1000720c */ /* 0x000fe20003f86270 */
[----:B------:R-:W-:Y:S01]  /*0bc0*/  IMAD.MOV.U32 R5, RZ, RZ, R15 ;  /* 0x000000ffff057224 */ /* 0x000fe200078e000f */
[----:B------:R-:W-:Y:S01]  /*0bd0*/  IABS R21, R20 ;  /* 0x0000001400157213 */ /* 0x000fe20000000000 */
[----:B------:R-:W-:Y:S01]  /*0be0*/  IMAD.MOV R2, RZ, RZ, -R2 ;  /* 0x000000ffff027224 */ /* 0x000fe200078e0a02 */
[----:B------:R-:W-:Y:S01]  /*0bf0*/  LOP3.LUT R28, R8, 0x32, RZ, 0xfc, !PT ;  /* 0x00000032081c7812 */ /* 0x000fe200078efcff */
[--C-:B------:R-:W-:Y:S01]  /*0c00*/  @!P3 IMAD.IADD R9, R9, 0x1, -R0.reuse ;  /* 0x000000010909b824 */ /* 0x100fe200078e0a00 */
[----:B------:R-:W-:Y:S01]  /*0c10*/  ISETP.GT.U32.AND P3, PT, R0, R7, PT ;  /* 0x000000070000720c */ /* 0x000fe20003f64070 */
[----:B------:R-:W-:Y:S01]  /*0c20*/  @!P1 IMAD.MOV R5, RZ, RZ, -R5 ;  /* 0x000000ffff059224 */ /* 0x000fe200078e0a05 */
[----:B------:R-:W-:Y:S01]  /*0c30*/  ISETP.GE.AND P1, PT, R10, RZ, PT ;  /* 0x000000ff0a00720c */ /* 0x000fe20003f26270 */
[----:B------:R-:W-:Y:S01]  /*0c40*/  IMAD R15, R0, R2, R17 ;  /* 0x00000002000f7224 */ /* 0x000fe200078e0211 */
[----:B------:R-:W-:Y:S01]  /*0c50*/  IABS R10, R10 ;  /* 0x0000000a000a7213 */ /* 0x000fe20000000000 */
[----:B------:R-:W-:Y:S01]  /*0c60*/  @!P0 IMAD.IADD R11, R11, 0x1, -R0 ;  /* 0x000000010b0b8824 */ /* 0x000fe200078e0a00 */
[----:B------:R-:W-:Y:S01]  /*0c70*/  MOV R23, R9 ;  /* 0x0000000900177202 */ /* 0x000fe20000000f00 */
[----:B------:R-:W-:Y:S01]  /*0c80*/  IMAD.HI.U32 R16, R6, R27, RZ ;  /* 0x0000001b06107227 */ /* 0x000fe200078e00ff */
[----:B------:R-:W-:-:S02]  /*0c90*/  ISETP.GT.U32.AND P0, PT, R0, R15, PT ;  /* 0x0000000f0000720c */ /* 0x000fc40003f04070 */
[----:B------:R-:W-:Y:S01]  /*0ca0*/  IABS R71, R28 ;  /* 0x0000001c00477213 */ /* 0x000fe20000000000 */
[----:B------:R-:W-:Y:S01]  /*0cb0*/  IMAD.MOV.U32 R17, RZ, RZ, R10 ;  /* 0x000000ffff117224 */ /* 0x000fe200078e000a */
[----:B------:R-:W-:Y:S01]  /*0cc0*/  LOP3.LUT R10, R8, 0xc, RZ, 0xfc, !PT ;  /* 0x0000000c080a7812 */ /* 0x000fe200078efcff */
[----:B------:R-:W-:Y:S01]  /*0cd0*/  IMAD.MOV.U32 R25, RZ, RZ, R11 ;  /* 0x000000ffff197224 */ /* 0x000fe200078e000b */
[----:B------:R-:W-:Y:S01]  /*0ce0*/  @!P3 IADD3 R7, R7, -R0, RZ ;  /* 0x800000000707b210 */ /* 0x000fe20007ffe0ff */
[----:B------:R-:W-:Y:S01]  /*0cf0*/  IMAD.HI.U32 R2, R6, R17, RZ ;  /* 0x0000001106027227 */ /* 0x000fe200078e00ff */
[----:B------:R-:W-:Y:S02]  /*0d00*/  IABS R19, R10 ;  /* 0x0000000a00137213 */ /* 0x000fe40000000000 */
[----:B------:R-:W-:Y:S01]  /*0d10*/  ISETP.GT.U32.AND P3, PT, R0, R7, PT ;  /* 0x000000070000720c */ /* 0x000fe20003f64070 */
[----:B------:R-:W-:Y:S01]  /*0d20*/  IMAD.MOV R2, RZ, RZ, -R2 ;  /* 0x000000ffff027224 */ /* 0x000fe200078e0a02 */
[C---:B------:R-:W-:Y:S01]  /*0d30*/  LOP3.LUT R30, R8.reuse, 0x34, RZ, 0xfc, !PT ;  /* 0x00000034081e7812 */ /* 0x040fe200078efcff */
[----:B------:R-:W-:Y:S01]  /*0d40*/  @!P0 IMAD.IADD R15, R15, 0x1, -R0 ;  /* 0x000000010f0f8824 */ /* 0x000fe200078e0a00 */
[----:B------:R-:W-:Y:S01]  /*0d50*/  LOP3.LUT R34, R8, 0x38, RZ, 0xfc, !PT ;  /* 0x0000003808227812 */ /* 0x000fe200078efcff */
[----:B------:R-:W-:Y:S01]  /*0d60*/  IMAD R9, R0, R2, R17 ;  /* 0x0000000200097224 */ /* 0x000fe200078e0211 */
[----:B------:R-:W-:Y:S01]  /*0d70*/  IABS R73, R30 ;  /* 0x0000001e00497213 */ /* 0x000fe20000000000 */
[----:B------:R-:W-:Y:S01]  /*0d80*/  IMAD.HI.U32 R2, R6, R19, RZ ;  /* 0x0000001306027227 */ /* 0x000fe200078e00ff */
[----:B------:R-:W-:-:S02]  /*0d90*/  ISETP.GT.U32.AND P0, PT, R0, R15, PT ;  /* 0x0000000f0000720c */ /* 0x000fc40003f04070 */
[----:B------:R-:W-:Y:S01]  /*0da0*/  LOP3.LUT R32, R8, 0x36, RZ, 0xfc, !PT ;  /* 0x0000003608207812 */ /* 0x000fe200078efcff */
[----:B------:R-:W-:Y:S01]  /*0db0*/  @!P5 IMAD.MOV R25, RZ, RZ, -R25 ;  /* 0x000000ffff19d224 */ /* 0x000fe200078e0a19 */
[----:B------:R-:W-:Y:S01]  /*0dc0*/  ISETP.GT.U32.AND P5, PT, R0, R9, PT ;  /* 0x000000090000720c */ /* 0x000fe20003fa4070 */
[----:B------:R-:W-:Y:S01]  /*0dd0*/  @!P2 IMAD.MOV R23, RZ, RZ, -R23 ;  /* 0x000000ffff17a224 */ /* 0x000fe200078e0a17 */
[----:B------:R-:W-:Y:S01]  /*0de0*/  ISETP.GE.AND P2, PT, R10, RZ, PT ;  /* 0x000000ff0a00720c */ /* 0x000fe20003f46270 */
[----:B------:R-:W-:Y:S01]  /*0df0*/  IMAD.HI.U32 R10, R6, R21, RZ ;  /* 0x00000015060a7227 */ /* 0x000fe200078e00ff */
[----:B------:R-:W-:Y:S02]  /*0e00*/  IADD3 R2, -R2, RZ, RZ ;  /* 0x000000ff02027210 */ /* 0x000fe40007ffe1ff */
[----:B------:R-:W-:Y:S01]  /*0e10*/  IABS R77, R34 ;  /* 0x00000022004d7213 */ /* 0x000fe20000000000 */
[----:B------:R-:W-:Y:S01]  /*0e20*/  IMAD.MOV R16, RZ, RZ, -R16 ;  /* 0x000000ffff107224 */ /* 0x000fe200078e0a10 */
[----:B------:R-:W-:Y:S01]  /*0e30*/  IABS R75, R32 ;  /* 0x00000020004b7213 */ /* 0x000fe20000000000 */
[----:B------:R-:W-:Y:S01]  /*0e40*/  @!P3 IMAD.IADD R7, R7, 0x1, -R0 ;  /* 0x000000010707b824 */ /* 0x000fe200078e0a00 */
[----:B------:R-:W-:Y:S01]  /*0e50*/  ISETP.GE.AND P3, PT, R20, RZ, PT ;  /* 0x000000ff1400720c */ /* 0x000fe20003f66270 */
[----:B------:R-:W-:Y:S01]  /*0e60*/  IMAD.MOV R10, RZ, RZ, -R10 ;  /* 0x000000ffff0a7224 */ /* 0x000fe200078e0a0a */
[----:B------:R-:W-:Y:S01]  /*0e70*/  LOP3.LUT R20, R8, 0x12, RZ, 0xfc, !PT ;  /* 0x0000001208147812 */ /* 0x000fe200078efcff */
[C---:B------:R-:W-:Y:S01]  /*0e80*/  IMAD R11, R0.reuse, R2, R19 ;  /* 0x00000002000b7224 */ /* 0x040fe200078e0213 */
[----:B------:R-:W-:Y:S01]  /*0e90*/  @!P5 IADD3 R9, R9, -R0, RZ ;  /* 0x800000000909d210 */ /* 0x000fe20007ffe0ff */
[----:B------:R-:W-:Y:S01]  /*0ea0*/  IMAD R19, R0, R16, R27 ;  /* 0x0000001000137224 */ /* 0x000fe200078e021b */
[----:B------:R-:W-:Y:S01]  /*0eb0*/  LOP3.LUT R16, R8, 0x16, RZ, 0xfc, !PT ;  /* 0x0000001608107812 */ /* 0x000fe200078efcff */
[----:B------:R-:W-:Y:S01]  /*0ec0*/  IMAD.MOV.U32 R27, RZ, RZ, R7 ;  /* 0x000000ffff1b7224 */ /* 0x000fe200078e0007 */
[C---:B------:R-:W-:Y:S01]  /*0ed0*/  ISETP.GT.U32.AND P5, PT, R0.reuse, R9, PT ;  /* 0x000000090000720c */ /* 0x040fe20003fa4070 */
[C---:B------:R-:W-:Y:S01]  /*0ee0*/  IMAD R17, R0.reuse, R10, R21 ;  /* 0x0000000a00117224 */ /* 0x040fe200078e0215 */
[----:B------:R-:W-:Y:S01]  /*0ef0*/  IABS R21, R20 ;  /* 0x0000001400157213 */ /* 0x000fe20000000000 */
[----:B------:R-:W-:Y:S01]  /*0f00*/  @!P0 IMAD.IADD R15, R15, 0x1, -R0 ;  /* 0x000000010f0f8824 */ /* 0x000fe200078e0a00 */
[----:B------:R-:W-:Y:S01]  /*0f10*/  ISETP.GT.U32.AND P0, PT, R0, R11, PT ;  /* 0x0000000b0000720c */ /* 0x000fe20003f04070 */
[----:B------:R-:W-:Y:S01]  /*0f20*/  IMAD.HI.U32 R10, R6, R33, RZ ;  /* 0x00000021060a7227 */ /* 0x000fe200078e00ff */
[----:B------:R-:W-:-:S02]  /*0f30*/  @!P6 IADD3 R27, -R27, RZ, RZ ;  /* 0x000000ff1b1be210 */ /* 0x000fc40007ffe1ff */
[----:B------:R-:W-:Y:S01]  /*0f40*/  ISETP.GT.U32.AND P6, PT, R0, R17, PT ;  /* 0x000000110000720c */ /* 0x000fe20003fc4070 */
[----:B------:R-:W-:Y:S01]  /*0f50*/  IMAD.HI.U32 R2, R6, R21, RZ ;  /* 0x0000001506027227 */ /* 0x000fe200078e00ff */
[----:B------:R-:W-:-:S03]  /*0f60*/  LOP3.LUT R36, R8, 0x3a, RZ, 0xfc, !PT ;  /* 0x0000003a08247812 */ /* 0x000fc600078efcff */
[----:B------:R-:W-:Y:S01]  /*0f70*/  @!P5 IMAD.IADD R9, R9, 0x1, -R0 ;  /* 0x000000010909d824 */ /* 0x000fe200078e0a00 */
[C---:B------:R-:W-:Y:S01]  /*0f80*/  ISETP.GT.U32.AND P5, PT, R0.reuse, R19, PT ;  /* 0x000000130000720c */ /* 0x040fe20003fa4070 */
[----:B------:R-:W-:Y:S01]  /*0f90*/  IMAD.MOV R2, RZ, RZ, -R2 ;  /* 0x000000ffff027224 */ /* 0x000fe200078e0a02 */
[----:B------:R-:W-:Y:S01]  /*0fa0*/  IABS R79, R36 ;  /* 0x00000024004f7213 */ /* 0x000fe20000000000 */
[----:B------:R-:W-:Y:S01]  /*0fb0*/  IMAD.MOV.U32 R31, RZ, RZ, R9 ;  /* 0x000000ffff1f7224 */ /* 0x000fe200078e0009 */
[----:B------:R-:W-:Y:S01]  /*0fc0*/  @!P0 IADD3 R11, R11, -R0, RZ ;  /* 0x800000000b0b8210 */ /* 0x000fe20007ffe0ff */
[----:B------:R-:W-:Y:S01]  /*0fd0*/  IMAD.MOV.U32 R29, RZ, RZ, R15 ;  /* 0x000000ffff1d7224 */ /* 0x000fe200078e000f */
[----:B------:R-:W-:Y:S01]  /*0fe0*/  IABS R15, R16 ;  /* 0x00000010000f7213 */ /* 0x000fe20000000000 */
[----:B------:R-:W-:Y:S01]  /*0ff0*/  @!P6 IMAD.IADD R17, R17, 0x1, -R0 ;  /* 0x000000011111e824 */ /* 0x000fe200078e0a00 */
[C---:B------:R-:W-:Y:S01]  /*1000*/  ISETP.GT.U32.AND P6, PT, R0.reuse, R11, PT ;  /* 0x0000000b0000720c */ /* 0x040fe20003fc4070 */
[C---:B------:R-:W-:Y:S01]  /*1010*/  IMAD R7, R0.reuse, R2, R21 ;  /* 0x0000000200077224 */ /* 0x040fe200078e0215 */
[----:B------:R-:W-:Y:S01]  /*1020*/  @!P1 IADD3 R31, -R31, RZ, RZ ;  /* 0x000000ff1f1f9210 */ /* 0x000fe20007ffe1ff */
[----:B------:R-:W-:Y:S01]  /*1030*/  IMAD.MOV R10, RZ, RZ, -R10 ;  /* 0x000000ffff0a7224 */ /* 0x000fe200078e0a0a */
[----:B------:R-:W-:Y:S01]  /*1040*/  ISETP.GT.U32.AND P1, PT, R0, R17, PT ;  /* 0x000000110000720c */ /* 0x000fe20003f24070 */
[----:B------:R-:W-:Y:S01]  /*1050*/  IMAD.HI.U32 R2, R6, R15, RZ ;  /* 0x0000000f06027227 */ /* 0x000fe200078e00ff */
[----:B------:R-:W-:-:S02]  /*1060*/  ISETP.GE.AND P0, PT, R20, RZ, PT ;  /* 0x000000ff1400720c */ /* 0x000fc40003f06270 */
[----:B------:R-:W-:Y:S01]  /*1070*/  LOP3.LUT R20, R8, 0x18, RZ, 0xfc, !PT ;  /* 0x0000001808147812 */ /* 0x000fe200078efcff */
[----:B------:R-:W-:Y:S01]  /*1080*/  IMAD R9, R0, R10, R33 ;  /* 0x0000000a00097224 */ /* 0x000fe200078e0221 */
[----:B------:R-:W-:Y:S01]  /*1090*/  IADD3 R10, -R2, RZ, RZ ;  /* 0x000000ff020a7210 */ /* 0x000fe20007ffe1ff */
[----:B------:R-:W-:Y:S01]  /*10a0*/  @!P4 IMAD.MOV R29, RZ, RZ, -R29 ;  /* 0x000000ffff1dc224 */ /* 0x000fe200078e0a1d */
[----:B------:R-:W-:Y:S01]  /*10b0*/  ISETP.GE.AND P4, PT, R22, RZ, PT ;  /* 0x000000ff1600720c */ /* 0x000fe20003f86270 */
[--C-:B------:R-:W-:Y:S01]  /*10c0*/  @!P6 IMAD.IADD R11, R11, 0x1, -R0.reuse ;  /* 0x000000010b0be824 */ /* 0x100fe200078e0a00 */
[C---:B------:R-:W-:Y:S01]  /*10d0*/  ISETP.GT.U32.AND P6, PT, R0.reuse, R7, PT ;  /* 0x000000070000720c */ /* 0x040fe20003fc4070 */
[C---:B------:R-:W-:Y:S01]  /*10e0*/  IMAD R15, R0.reuse, R10, R15 ;  /* 0x0000000a000f7224 */ /* 0x040fe200078e020f */
[----:B------:R-:W-:Y:S01]  /*10f0*/  IABS R21, R20 ;  /* 0x0000001400157213 */ /* 0x000fe20000000000 */
[----:B------:R-:W-:Y:S01]  /*1100*/  @!P1 IMAD.IADD R17, R17, 0x1, -R0 ;  /* 0x0000000111119824 */ /* 0x000fe200078e0a00 */
[----:B------:R-:W-:Y:S01]  /*1110*/  ISETP.GT.U32.AND P1, PT, R0, R9, PT ;  /* 0x000000090000720c */ /* 0x000fe20003f24070 */
[----:B------:R-:W-:Y:S01]  /*1120*/  IMAD.MOV.U32 R33, RZ, RZ, R11 ;  /* 0x000000ffff217224 */ /* 0x000fe200078e000b */
[----:B------:R-:W-:Y:S01]  /*1130*/  LOP3.LUT R22, R8, 0x1a, RZ, 0xfc, !PT ;  /* 0x0000001a08167812 */ /* 0x000fe200078efcff */
[----:B------:R-:W-:-:S03]  /*1140*/  IMAD.HI.U32 R2, R6, R21, RZ ;  /* 0x0000001506027227 */ /* 0x000fc600078e00ff */
[----:B------:R-:W-:Y:S01]  /*1150*/  IABS R47, R22 ;  /* 0x00000016002f7213 */ /* 0x000fe20000000000 */
[----:B------:R-:W-:Y:S02]  /*1160*/  IMAD.MOV R2, RZ, RZ, -R2 ;  /* 0x000000ffff027224 */ /* 0x000fe400078e0a02 */
[----:B------:R-:W-:Y:S01]  /*1170*/  @!P6 IMAD.IADD R7, R7, 0x1, -R0 ;  /* 0x000000010707e824 */ /* 0x000fe200078e0a00 */
[----:B------:R-:W-:Y:S01]  /*1180*/  ISETP.GT.U32.AND P6, PT, R0, R15, PT ;  /* 0x0000000f0000720c */ /* 0x000fe20003fc4070 */
[----:B------:R-:W-:-:S04]  /*1190*/  IMAD.HI.U32 R10, R6, R47, RZ ;  /* 0x0000002f060a7227 */ /* 0x000fc800078e00ff */
[--C-:B------:R-:W-:Y:S01]  /*11a0*/  @!P1 IMAD.IADD R9, R9, 0x1, -R0.reuse ;  /* 0x0000000109099824 */ /* 0x100fe200078e0a00 */
[----:B------:R-:W-:Y:S01]  /*11b0*/  IADD3 R10, -R10, RZ, RZ ;  /* 0x000000ff0a0a7210 */ /* 0x000fe20007ffe1ff */
[----:B------:R-:W-:Y:S01]  /*11c0*/  @!P2 IMAD.MOV R33, RZ, RZ, -R33 ;  /* 0x000000ffff21a224 */ /* 0x000fe200078e0a21 */
[----:B------:R-:W-:Y:S01]  /*11d0*/  ISETP.GT.U32.AND P2, PT, R0, R7, PT ;  /* 0x000000070000720c */ /* 0x000fe20003f44070 */
[--C-:B------:R-:W-:Y:S01]  /*11e0*/  @!P5 IMAD.IADD R19, R19, 0x1, -R0.reuse ;  /* 0x000000011313d824 */ /* 0x100fe200078e0a00 */
[----:B------:R-:W-:Y:S01]  /*11f0*/  ISETP.GE.AND P1, PT, R16, RZ, PT ;  /* 0x000000ff1000720c */ /* 0x000fe20003f26270 */
[----:B------:R-:W-:Y:S01]  /*1200*/  IMAD R21, R0, R2, R21 ;  /* 0x0000000200157224 */ /* 0x000fe200078e0215 */
[----:B------:R-:W-:Y:S01]  /*1210*/  LOP3.LUT R16, R8, 0x1e, RZ, 0xfc, !PT ;  /* 0x0000001e08107812 */ /* 0x000fe200078efcff */
[----:B------:R-:W-:Y:S01]  /*1220*/  IMAD.HI.U32 R2, R6, R39, RZ ;  /* 0x0000002706027227 */ /* 0x000fe200078e00ff */
[----:B------:R-:W-:Y:S02]  /*1230*/  @!P6 IADD3 R15, R15, -R0, RZ ;  /* 0x800000000f0fe210 */ /* 0x000fe40007ffe0ff */
[C---:B------:R-:W-:Y:S01]  /*1240*/  ISETP.GT.U32.AND P6, PT, R0.reuse, R9, PT ;  /* 0x000000090000720c */ /* 0x040fe20003fc4070 */
[C---:B------:R-:W-:Y:S01]  /*1250*/  IMAD R47, R0.reuse, R10, R47 ;  /* 0x0000000a002f7224 */ /* 0x040fe200078e022f */
[----:B------:R-:W-:Y:S01]  /*1260*/  ISETP.GT.U32.AND P5, PT, R0, R19, PT ;  /* 0x000000130000720c */ /* 0x000fe20003fa4070 */
[----:B------:R-:W-:Y:S01]  /*1270*/  IMAD.MOV.U32 R35, RZ, RZ, R17 ;  /* 0x000000ffff237224 */ /* 0x000fe200078e0011 */
[----:B------:R-:W-:Y:S01]  /*1280*/  IADD3 R2, -R2, RZ, RZ ;  /* 0x000000ff02027210 */ /* 0x000fe20007ffe1ff */
[----:B------:R-:W-:Y:S01]  /*1290*/  @!P2 IMAD.IADD R7, R7, 0x1, -R0 ;  /* 0x000000010707a824 */ /* 0x000fe200078e0a00 */
[C---:B------:R-:W-:Y:S01]  /*12a0*/  ISETP.GT.U32.AND P2, PT, R0.reuse, R47, PT ;  /* 0x0000002f0000720c */ /* 0x040fe20003f44070 */
[----:B------:R-:W-:Y:S01]  /*12b0*/  @!P3 IMAD.MOV R35, RZ, RZ, -R35 ;  /* 0x000000ffff23b224 */ /* 0x000fe200078e0a23 */
[----:B------:R-:W-:Y:S01]  /*12c0*/  IABS R10, R16 ;  /* 0x00000010000a7213 */ /* 0x000fe20000000000 */
[C---:B------:R-:W-:Y:S01]  /*12d0*/  IMAD R11, R0.reuse, R2, R39 ;  /* 0x00000002000b7224 */ /* 0x040fe200078e0227 */
[----:B------:R-:W-:Y:S01]  /*12e0*/  ISETP.GT.U32.AND P3, PT, R0, R15, PT ;  /* 0x0000000f0000720c */ /* 0x000fe20003f64070 */
[----:B------:R-:W-:-:S02]  /*12f0*/  IMAD.MOV.U32 R39, RZ, RZ, R7 ;  /* 0x000000ffff277224 */ /* 0x000fc400078e0007 */
[----:B------:R-:W-:Y:S01]  /*1300*/  @!P6 IADD3 R9, R9, -R0, RZ ;  /* 0x800000000909e210 */ /* 0x000fe20007ffe0ff */
[----:B------:R-:W-:Y:S01]  /*1310*/  IMAD.MOV.U32 R17, RZ, RZ, R10 ;  /* 0x000000ffff117224 */ /* 0x000fe200078e000a */
[----:B------:R-:W-:Y:S01]  /*1320*/  ISETP.GT.U32.AND P6, PT, R0, R11, PT ;  /* 0x0000000b0000720c */ /* 0x000fe20003fc4070 */
[--C-:B------:R-:W-:Y:S01]  /*1330*/  @!P5 IMAD.IADD R19, R19, 0x1, -R0.reuse ;  /* 0x000000011313d824 */ /* 0x100fe200078e0a00 */
[----:B------:R-:W-:Y:S01]  /*1340*/  ISETP.GE.AND P5, PT, R24, RZ, PT ;  /* 0x000000ff1800720c */ /* 0x000fe20003fa6270 */
[----:B------:R-:W-:Y:S01]  /*1350*/  IMAD.HI.U32 R2, R6, R17, RZ ;  /* 0x0000001106027227 */ /* 0x000fe200078e00ff */
[----:B------:R-:W-:Y:S02]  /*1360*/  LOP3.LUT R24, R8, 0x20, RZ, 0xfc, !PT ;  /* 0x0000002008187812 */ /* 0x000fe400078efcff */
[----:B------:R-:W-:Y:S01]  /*1370*/  MOV R41, R9 ;  /* 0x0000000900297202 */ /* 0x000fe20000000f00 */
[----:B------:R-:W-:Y:S01]  /*1380*/  IMAD.MOV.U32 R37, RZ, RZ, R19 ;  /* 0x000000ffff257224 */ /* 0x000fe200078e0013 */
[----:B------:R-:W-:Y:S01]  /*1390*/  IABS R19, R24 ;  /* 0x0000001800137213 */ /* 0x000fe20000000000 */
[----:B------:R-:W-:-:S02]  /*13a0*/  @!P2 IMAD.IADD R47, R47, 0x1, -R0 ;  /* 0x000000012f2fa824 */ /* 0x000fc400078e0a00 */
[----:B------:R-:W-:Y:S01]  /*13b0*/  @!P4 IMAD.MOV R37, RZ, RZ, -R37 ;  /* 0x000000ffff25c224 */ /* 0x000fe200078e0a25 */
[----:B------:R-:W-:Y:S01]  /*13c0*/  ISETP.GT.U32.AND P4, PT, R0, R21, PT ;  /* 0x000000150000720c */ /* 0x000fe20003f84070 */
[----:B------:R-:W-:Y:S02]  /*13d0*/  IMAD.MOV R10, RZ, RZ, -R2 ;  /* 0x000000ffff0a7224 */ /* 0x000fe400078e0a02 */
[----:B------:R-:W-:-:S04]  /*13e0*/  IMAD.HI.U32 R2, R6, R19, RZ ;  /* 0x0000001306027227 */ /* 0x000fc800078e00ff */
[--C-:B------:R-:W-:Y:S01]  /*13f0*/  @!P6 IMAD.IADD R11, R11, 0x1, -R0.reuse ;  /* 0x000000010b0be824 */ /* 0x100fe200078e0a00 */
[----:B------:R-:W-:Y:S01]  /*1400*/  ISETP.GT.U32.AND P6, PT, R0, R47, PT ;  /* 0x0000002f0000720c */ /* 0x000fe20003fc4070 */
[--C-:B------:R-:W-:Y:S01]  /*1410*/  @!P3 IMAD.IADD R15, R15, 0x1, -R0.reuse ;  /* 0x000000010f0fb824 */ /* 0x100fe200078e0a00 */
[----:B------:R-:W-:Y:S01]  /*1420*/  IADD3 R2, -R2, RZ, RZ ;  /* 0x000000ff02027210 */ /* 0x000fe20007ffe1ff */
[----:B------:R-:W-:Y:S01]  /*1430*/  IMAD R17, R0, R10, R17 ;  /* 0x0000000a00117224 */ /* 0x000fe200078e0211 */
[----:B------:R-:W-:Y:S01]  /*1440*/  ISETP.GE.AND P3, PT, R20, RZ, PT ;  /* 0x000000ff1400720c */ /* 0x000fe20003f66270 */
[----:B------:R-:W-:Y:S01]  /*1450*/  IMAD.MOV.U32 R43, RZ, RZ, R15 ;  /* 0x000000ffff2b7224 */ /* 0x000fe200078e000f */
[----:B------:R-:W-:Y:S01]  /*1460*/  LOP3.LUT R20, R8, 0x22, RZ, 0xfc, !PT ;  /* 0x0000002208147812 */ /* 0x000fe200078efcff */
[C---:B------:R-:W-:Y:S02]  /*1470*/  IMAD R7, R0.reuse, R2, R19 ;  /* 0x0000000200077224 */ /* 0x040fe400078e0213 */
[--C-:B------:R-:W-:Y:S01]  /*1480*/  @!P4 IMAD.IADD R21, R21, 0x1, -R0.reuse ;  /* 0x000000011515c824 */ /* 0x100fe200078e0a00 */
[----:B------:R-:W-:Y:S01]  /*1490*/  @!P1 IADD3 R43, -R43, RZ, RZ ;  /* 0x000000ff2b2b9210 */ /* 0x000fe20007ffe1ff */
[----:B------:R-:W-:Y:S01]  /*14a0*/  @!P0 IMAD.MOV R39, RZ, RZ, -R39 ;  /* 0x000000ffff278224 */ /* 0x000fe200078e0a27 */
[C---:B------:R-:W-:Y:S01]  /*14b0*/  ISETP.GT.U32.AND P1, PT, R0.reuse, R17, PT ;  /* 0x000000110000720c */ /* 0x040fe20003f24070 */
[----:B------:R-:W-:Y:S01]  /*14c0*/  @!P6 IMAD.IADD R47, R47, 0x1, -R0 ;  /* 0x000000012f2fe824 */ /* 0x000fe200078e0a00 */
[----:B------:R-:W-:Y:S01]  /*14d0*/  IABS R10, R20 ;  /* 0x00000014000a7213 */ /* 0x000fe20000000000 */
[----:B------:R-:W-:Y:S01]  /*14e0*/  @!P5 IMAD.MOV R41, RZ, RZ, -R41 ;  /* 0x000000ffff29d224 */ /* 0x000fe200078e0a29 */
[----:B------:R-:W-:-:S02]  /*14f0*/  ISETP.GT.U32.AND P6, PT, R0, R7, PT ;  /* 0x000000070000720c */ /* 0x000fc40003fc4070 */
[C---:B------:R-:W-:Y:S01]  /*1500*/  ISETP.GT.U32.AND P2, PT, R0.reuse, R21, PT ;  /* 0x000000150000720c */ /* 0x040fe20003f44070 */
[----:B------:R-:W-:Y:S01]  /*1510*/  IMAD.MOV.U32 R9, RZ, RZ, R10 ;  /* 0x000000ffff097224 */ /* 0x000fe200078e000a */
[----:B------:R-:W-:Y:S02]  /*1520*/  ISETP.GT.U32.AND P0, PT, R0, R11, PT ;  /* 0x0000000b0000720c */ /* 0x000fe40003f04070 */
[----:B------:R-:W-:Y:S01]  /*1530*/  LOP3.LUT R10, R8, 0x24, RZ, 0xfc, !PT ;  /* 0x00000024080a7812 */ /* 0x000fe200078efcff */
[----:B------:R-:W-:Y:S01]  /*1540*/  IMAD.HI.U32 R2, R6, R9, RZ ;  /* 0x0000000906027227 */ /* 0x000fe200078e00ff */
[----:B------:R-:W-:Y:S02]  /*1550*/  ISETP.GE.AND P4, PT, R22, RZ, PT ;  /* 0x000000ff1600720c */ /* 0x000fe40003f86270 */
[----:B------:R-:W-:Y:S01]  /*1560*/  IABS R15, R10 ;  /* 0x0000000a000f7213 */ /* 0x000fe20000000000 */
[----:B------:R-:W-:Y:S01]  /*1570*/  @!P1 IMAD.IADD R17, R17, 0x1, -R0 ;  /* 0x0000000111119824 */ /* 0x000fe200078e0a00 */
[----:B------:R-:W-:Y:S01]  /*1580*/  ISETP.GE.AND P5, PT, R26, RZ, PT ;  /* 0x000000ff1a00720c */ /* 0x000fe20003fa6270 */
[----:B------:R-:W-:Y:S01]  /*1590*/  IMAD.MOV R2, RZ, RZ, -R2 ;  /* 0x000000ffff027224 */ /* 0x000fe200078e0a02 */
[----:B------:R-:W-:Y:S01]  /*15a0*/  @!P6 IADD3 R7, R7, -R0, RZ ;  /* 0x800000000707e210 */ /* 0x000fe20007ffe0ff */
[----:B------:R-:W-:Y:S01]  /*15b0*/  @!P2 IMAD.IADD R21, R21, 0x1, -R0 ;  /* 0x000000011515a824 */ /* 0x000fe200078e0a00 */
[C---:B------:R-:W-:Y:S01]  /*15c0*/  ISETP.GT.U32.AND P6, PT, R0.reuse, R17, PT ;  /* 0x000000110000720c */ /* 0x040fe20003fc4070 */
[----:B------:R-:W-:Y:S01]  /*15d0*/  IMAD R9, R0, R2, R9 ;  /* 0x0000000200097224 */ /* 0x000fe200078e0209 */
[----:B------:R-:W-:Y:S01]  /*15e0*/  @!P0 IADD3 R11, R11, -R0, RZ ;  /* 0x800000000b0b8210 */ /* 0x000fe20007ffe0ff */
[----:B------:R-:W-:Y:S01]  /*15f0*/  IMAD.HI.U32 R2, R6, R15, RZ ;  /* 0x0000000f06027227 */ /* 0x000fe200078e00ff */
[----:B------:R-:W-:-:S02]  /*1600*/  ISETP.GE.AND P2, PT, R16, RZ, PT ;  /* 0x000000ff1000720c */ /* 0x000fc40003f46270 */
[----:B------:R-:W-:Y:S01]  /*1610*/  LOP3.LUT R16, R8, 0x26, RZ, 0xfc, !PT ;  /* 0x0000002608107812 */ /* 0x000fe200078efcff */
[----:B------:R-:W-:Y:S01]  /*1620*/  IMAD.MOV.U32 R45, RZ, RZ, R21 ;  /* 0x000000ffff2d7224 */ /* 0x000fe200078e0015 */
[----:B------:R-:W-:Y:S01]  /*1630*/  @!P4 IADD3 R47, -R47, RZ, RZ ;  /* 0x000000ff2f2fc210 */ /* 0x000fe20007ffe1ff */
[----:B------:R-:W-:Y:S01]  /*1640*/  IMAD.MOV R2, RZ, RZ, -R2 ;  /* 0x000000ffff027224 */ /* 0x000fe200078e0a02 */
[C---:B------:R-:W-:Y:S01]  /*1650*/  ISETP.GT.U32.AND P4, PT, R0.reuse, R9, PT ;  /* 0x000000090000720c */ /* 0x040fe20003f84070 */
[----:B------:R-:W-:Y:S01]  /*1660*/  @!P3 IMAD.MOV R45, RZ, RZ, -R45 ;  /* 0x000000ffff2db224 */ /* 0x000fe200078e0a2d */
[C---:B------:R-:W-:Y:S01]  /*1670*/  ISETP.GT.U32.AND P3, PT, R0.reuse, R7, PT ;  /* 0x000000070000720c */ /* 0x040fe20003f64070 */
[----:B------:R-:W-:Y:S01]  /*1680*/  IMAD.MOV.U32 R49, RZ, RZ, R11 ;  /* 0x000000ffff317224 */ /* 0x000fe200078e000b */
[----:B------:R-:W-:Y:S01]  /*1690*/  IABS R19, R16 ;  /* 0x0000001000137213 */ /* 0x000fe20000000000 */
[----:B------:R-:W-:Y:S01]  /*16a0*/  IMAD R11, R0, R2, R15 ;  /* 0x00000002000b7224 */ /* 0x000fe200078e020f */
[----:B------:R-:W-:Y:S01]  /*16b0*/  ISETP.GE.AND P0, PT, R24, RZ, PT ;  /* 0x000000ff1800720c */ /* 0x000fe20003f06270 */
[----:B------:R-:W-:Y:S01]  /*16c0*/  @!P6 IMAD.IADD R17, R17, 0x1, -R0 ;  /* 0x000000011111e824 */ /* 0x000fe200078e0a00 */
[----:B------:R-:W-:Y:S01]  /*16d0*/  ISETP.GE.AND P1, PT, R20, RZ, PT ;  /* 0x000000ff1400720c */ /* 0x000fe20003f26270 */
[----:B------:R-:W-:Y:S01]  /*16e0*/  IMAD.HI.U32 R2, R6, R19, RZ ;  /* 0x0000001306027227 */ /* 0x000fe200078e00ff */
[----:B------:R-:W-:-:S02]  /*16f0*/  ISETP.GT.U32.AND P6, PT, R0, R11, PT ;  /* 0x0000000b0000720c */ /* 0x000fc40003fc4070 */
[----:B------:R-:W-:Y:S01]  /*1700*/  LOP3.LUT R20, R8, 0x28, RZ, 0xfc, !PT ;  /* 0x0000002808147812 */ /* 0x000fe200078efcff */
[--C-:B------:R-:W-:Y:S01]  /*1710*/  @!P4 IMAD.IADD R9, R9, 0x1, -R0.reuse ;  /* 0x000000010909c824 */ /* 0x100fe200078e0a00 */
[----:B------:R-:W-:Y:S01]  /*1720*/  IADD3 R2, -R2, RZ, RZ ;  /* 0x000000ff02027210 */ /* 0x000fe20007ffe1ff */
[--C-:B------:R-:W-:Y:S01]  /*1730*/  @!P3 IMAD.IADD R7, R7, 0x1, -R0.reuse ;  /* 0x000000010707b824 */ /* 0x100fe200078e0a00 */
[----:B------:R-:W-:Y:S01]  /*1740*/  IABS R21, R20 ;  /* 0x0000001400157213 */ /* 0x000fe20000000000 */
[----:B------:R-:W-:Y:S01]  /*1750*/  @!P5 IMAD.MOV R49, RZ, RZ, -R49 ;  /* 0x000000ffff31d224 */ /* 0x000fe200078e0a31 */
[----:B------:R-:W-:Y:S01]  /*1760*/  ISETP.GE.AND P3, PT, R16, RZ, PT ;  /* 0x000000ff1000720c */ /* 0x000fe20003f66270 */
[----:B------:R-:W-:Y:S01]  /*1770*/  IMAD.SHL.U32 R16, R42, 0x10, RZ ;  /* 0x000000102a107824 */ /* 0x000fe200078e00ff */
[----:B------:R-:W-:Y:S01]  /*1780*/  MOV R53, R7 ;  /* 0x0000000700357202 */ /* 0x000fe20000000f00 */
[----:B------:R-:W-:Y:S01]  /*1790*/  IMAD R15, R0, R2, R19 ;  /* 0x00000002000f7224 */ /* 0x000fe200078e0213 */
[----:B------:R-:W-:Y:S01]  /*17a0*/  ISETP.GE.AND P5, PT, R10, RZ, PT ;  /* 0x000000ff0a00720c */ /* 0x000fe20003fa6270 */
[----:B------:R-:W-:Y:S01]  /*17b0*/  @!P6 IMAD.IADD R11, R11, 0x1, -R0 ;  /* 0x000000010b0be824 */ /* 0x000fe200078e0a00 */
[----:B------:R-:W-:Y:S01]  /*17c0*/  ISETP.GT.U32.AND P6, PT, R0, R9, PT ;  /* 0x000000090000720c */ /* 0x000fe20003fc4070 */
[----:B------:R-:W-:Y:S01]  /*17d0*/  IMAD.HI.U32 R10, R6, R21, RZ ;  /* 0x00000015060a7227 */ /* 0x000fe200078e00ff */
[----:B------:R-:W-:-:S02]  /*17e0*/  LOP3.LUT R2, R42, 0x7f, RZ, 0xc0, !PT ;  /* 0x0000007f2a027812 */ /* 0x000fc400078ec0ff */
[----:B------:R-:W-:Y:S01]  /*17f0*/  LOP3.LUT R26, R8, 0x30, RZ, 0xfc, !PT ;  /* 0x00000030081a7812 */ /* 0x000fe200078efcff */
[----:B------:R-:W-:Y:S01]  /*1800*/  IMAD.MOV.U32 R51, RZ, RZ, R17 ;  /* 0x000000ffff337224 */ /* 0x000fe200078e0011 */
[----:B------:R-:W-:Y:S01]  /*1810*/  LOP3.LUT R17, R16, 0x70, RZ, 0xc0, !PT ;  /* 0x0000007010117812 */ /* 0x000fe200078ec0ff */
[----:B------:R-:W-:Y:S01]  /*1820*/  @!P0 IMAD.MOV R53, RZ, RZ, -R53 ;  /* 0x000000ffff358224 */ /* 0x000fe200078e0a35 */
[----:B------:R-:W-:Y:S01]  /*1830*/  ISETP.GT.U32.AND P0, PT, R0, R15, PT ;  /* 0x0000000f0000720c */ /* 0x000fe20003f04070 */
[----:B------:R-:W-:Y:S01]  /*1840*/  @!P2 IMAD.MOV R51, RZ, RZ, -R51 ;  /* 0x000000ffff33a224 */ /* 0x000fe200078e0a33 */
[----:B------:R-:W-:Y:S01]  /*1850*/  IADD3 R16, -R10, RZ, RZ ;  /* 0x000000ff0a107210 */ /* 0x000fe20007ffe1ff */
[----:B------:R-:W-:Y:S01]  /*1860*/  IMAD R10, R2, 0x80, R17 ;  /* 0x00000080020a7824 */ /* 0x000fe200078e0211 */
[----:B------:R-:W-:Y:S01]  /*1870*/  ISETP.GT.U32.AND P2, PT, R0, R11, PT ;  /* 0x0000000b0000720c */ /* 0x000fe20003f44070 */
[----:B------:R-:W-:Y:S01]  /*1880*/  IMAD R13, R13, 0x200, R2 ;  /* 0x000002000d0d7824 */ /* 0x000fe200078e0202 */
[C---:B------:R-:W-:Y:S01]  /*1890*/  LOP3.LUT R2, R8.reuse, 0x2a, RZ, 0xfc, !PT ;  /* 0x0000002a08027812 */ /* 0x040fe200078efcff */
[--C-:B------:R-:W-:Y:S01]  /*18a0*/  @!P6 IMAD.IADD R9, R9, 0x1, -R0.reuse ;  /* 0x000000010909e824 */ /* 0x100fe200078e0a00 */
[----:B------:R-:W-:Y:S01]  /*18b0*/  LOP3.LUT R17, R8, 0x2e, RZ, 0xfc, !PT ;  /* 0x0000002e08117812 */ /* 0x000fe200078efcff */
[----:B------:R-:W-:Y:S01]  /*18c0*/  IMAD R7, R0, R16, R21 ;  /* 0x0000001000077224 */ /* 0x000fe200078e0215 */
[----:B------:R-:W-:Y:S01]  /*18d0*/  ISETP.GE.AND P6, PT, R2, RZ, PT ;  /* 0x000000ff0200720c */ /* 0x000fe20003fc6270 */
[----:B------:R-:W-:Y:S01]  /*18e0*/  IMAD.MOV.U32 R55, RZ, RZ, R9 ;  /* 0x000000ffff377224 */ /* 0x000fe200078e0009 */
[----:B------:R-:W-:Y:S01]  /*18f0*/  IABS R2, R2 ;  /* 0x0000000200027213 */ /* 0x000fe20000000000 */
[----:B------:R-:W-:Y:S01]  /*1900*/  @!P0 IMAD.IADD R15, R15, 0x1, -R0 ;  /* 0x000000010f0f8824 */ /* 0x000fe200078e0a00 */
[----:B------:R-:W-:Y:S01]  /*1910*/  LOP3.LUT R16, R8, 0x2c, RZ, 0xfc, !PT ;  /* 0x0000002c08107812 */ /* 0x000fe200078efcff */
[----:B------:R-:W-:Y:S01]  /*1920*/  STL.64 [R1+0xc00], R12 ;  /* 0x000c000c01007387 */ /* 0x000fe20000100a00 */
[----:B------:R-:W-:Y:S01]  /*1930*/  @!P1 IADD3 R55, -R55, RZ, RZ ;  /* 0x000000ff37379210 */ /* 0x000fe20007ffe1ff */
[----:B------:R-:W-:Y:S01]  /*1940*/  IMAD.MOV.U32 R9, RZ, RZ, R2 ;  /* 0x000000ffff097224 */ /* 0x000fe200078e0002 */
[----:B------:R-:W-:-:S02]  /*1950*/  @!P2 IADD3 R11, R11, -R0, RZ ;  /* 0x800000000b0ba210 */ /* 0x000fc40007ffe0ff */
[----:B------:R-:W-:Y:S01]  /*1960*/  ISETP.GT.U32.AND P1, PT, R0, R15, PT ;  /* 0x0000000f0000720c */ /* 0x000fe20003f24070 */
[----:B------:R-:W-:Y:S01]  /*1970*/  IMAD.HI.U32 R2, R6, R9, RZ ;  /* 0x0000000906027227 */ /* 0x000fe200078e00ff */
[----:B------:R-:W-:Y:S02]  /*1980*/  IABS R65, R16 ;  /* 0x0000001000417213 */ /* 0x000fe40000000000 */
[----:B------:R-:W-:Y:S01]  /*1990*/  IABS R67, R17 ;  /* 0x0000001100437213 */ /* 0x000fe20000000000 */
[----:B------:R-:W-:Y:S01]  /*19a0*/  IMAD.MOV.U32 R57, RZ, RZ, R11 ;  /* 0x000000ffff397224 */ /* 0x000fe200078e000b */
[----:B------:R-:W-:Y:S01]  /*19b0*/  IABS R69, R26 ;  /* 0x0000001a00457213 */ /* 0x000fe20000000000 */
[----:B------:R-:W-:Y:S01]  /*19c0*/  IMAD.MOV R2, RZ, RZ, -R2 ;  /* 0x000000ffff027224 */ /* 0x000fe200078e0a02 */
[----:B------:R-:W-:Y:S01]  /*19d0*/  ISETP.GE.AND P2, PT, R16, RZ, PT ;  /* 0x000000ff1000720c */ /* 0x000fe20003f46270 */
[----:B------:R-:W-:Y:S01]  /*19e0*/  @!P5 IMAD.MOV R57, RZ, RZ, -R57 ;  /* 0x000000ffff39d224 */ /* 0x000fe200078e0a39 */
[C---:B------:R-:W-:Y:S01]  /*19f0*/  ISETP.GT.U32.AND P5, PT, R0.reuse, R7, PT ;  /* 0x000000070000720c */ /* 0x040fe20003fa4070 */
[----:B------:R-:W-:Y:S01]  /*1a00*/  IMAD R11, R0, R2, R9 ;  /* 0x00000002000b7224 */ /* 0x000fe200078e0209 */
[----:B------:R-:W-:Y:S01]  /*1a10*/  ISETP.GE.AND P0, PT, R17, RZ, PT ;  /* 0x000000ff1100720c */ /* 0x000fe20003f06270 */
[----:B------:R-:W-:Y:S01]  /*1a20*/  IMAD.HI.U32 R2, R6, R65, RZ ;  /* 0x0000004106027227 */ /* 0x000fe200078e00ff */
[----:B------:R-:W-:-:S02]  /*1a30*/  @!P1 IADD3 R15, R15, -R0, RZ ;  /* 0x800000000f0f9210 */ /* 0x000fc40007ffe0ff */
[----:B------:R-:W-:Y:S01]  /*1a40*/  ISETP.GT.U32.AND P1, PT, R0, R11, PT ;  /* 0x0000000b0000720c */ /* 0x000fe20003f24070 */
[----:B------:R-:W-:Y:S01]  /*1a50*/  IMAD.MOV R2, RZ, RZ, -R2 ;  /* 0x000000ffff027224 */ /* 0x000fe200078e0a02 */
[----:B------:R-:W-:Y:S01]  /*1a60*/  MOV R59, R15 ;  /* 0x0000000f003b7202 */ /* 0x000fe20000000f00 */
[----:B------:R-:W-:Y:S01]  /*1a70*/  IMAD.HI.U32 R9, R6, R67, RZ ;  /* 0x0000004306097227 */ /* 0x000fe200078e00ff */
[----:B------:R-:W-:Y:S02]  /*1a80*/  LOP3.LUT R24, R8, 0x3c, RZ, 0xfc, !PT ;  /* 0x0000003c08187812 */ /* 0x000fe400078efcff */
[----:B------:R-:W-:Y:S01]  /*1a90*/  @!P3 IADD3 R59, -R59, RZ, RZ ;  /* 0x000000ff3b3bb210 */ /* 0x000fe20007ffe1ff */
[--C-:B------:R-:W-:Y:S01]  /*1aa0*/  @!P5 IMAD.IADD R7, R7, 0x1, -R0.reuse ;  /* 0x000000010707d824 */ /* 0x100fe200078e0a00 */
[----:B------:R-:W-:Y:S01]  /*1ab0*/  ISETP.GE.AND P4, PT, R20, RZ, PT ;  /* 0x000000ff1400720c */ /* 0x000fe20003f86270 */
[C---:B------:R-:W-:Y:S01]  /*1ac0*/  IMAD R65, R0.reuse, R2, R65 ;  /* 0x0000000200417224 */ /* 0x040fe200078e0241 */
[----:B------:R-:W-:Y:S01]  /*1ad0*/  IABS R81, R24 ;  /* 0x0000001800517213 */ /* 0x000fe20000000000 */
[----:B------:R-:W-:Y:S01]  /*1ae0*/  IMAD.MOV R9, RZ, RZ, -R9 ;  /* 0x000000ffff097224 */ /* 0x000fe200078e0a09 */
[----:B------:R-:W-:Y:S01]  /*1af0*/  ISETP.GT.U32.AND P5, PT, R0, R7, PT ;  /* 0x000000070000720c */ /* 0x000fe20003fa4070 */
[----:B------:R-:W-:Y:S01]  /*1b00*/  @!P1 IMAD.IADD R11, R11, 0x1, -R0 ;  /* 0x000000010b0b9824 */ /* 0x000fe200078e0a00 */
[----:B------:R-:W-:Y:S01]  /*1b10*/  LOP3.LUT R243, R10, 0x10, RZ, 0x3c, !PT ;  /* 0x000000100af37812 */ /* 0x000fe200078e3cff */
[----:B------:R-:W-:Y:S01]  /*1b20*/  IMAD.HI.U32 R16, R6, R69, RZ ;  /* 0x0000004506107227 */ /* 0x000fe200078e00ff */
[----:B------:R-:W-:-:S02]  /*1b30*/  LOP3.LUT R245, R10, 0x20, RZ, 0x3c, !PT ;  /* 0x000000200af57812 */ /* 0x000fc400078e3cff */
[C---:B------:R-:W-:Y:S01]  /*1b40*/  ISETP.GT.U32.AND P1, PT, R0.reuse, R11, PT ;  /* 0x0000000b0000720c */ /* 0x040fe20003f24070 */
[----:B------:R-:W-:Y:S01]  /*1b50*/  IMAD R67, R0, R9, R67 ;  /* 0x0000000900437224 */ /* 0x000fe200078e0243 */
[----:B------:R-:W-:Y:S01]  /*1b60*/  IADD3 R16, -R16, RZ, RZ ;  /* 0x000000ff10107210 */ /* 0x000fe20007ffe1ff */
[----:B------:R-:W-:Y:S01]  /*1b70*/  IMAD.HI.U32 R17, R6, R71, RZ ;  /* 0x0000004706117227 */ /* 0x000fe200078e00ff */
[C---:B------:R-:W-:Y:S02]  /*1b80*/  LOP3.LUT R246, R10.reuse, 0x30, RZ, 0x3c, !PT ;  /* 0x000000300af67812 */ /* 0x040fe400078e3cff */
[----:B------:R-:W-:Y:S01]  /*1b90*/  LOP3.LUT R247, R10, 0x40, RZ, 0x3c, !PT ;  /* 0x000000400af77812 */ /* 0x000fe200078e3cff */
[----:B------:R-:W-:Y:S01]  /*1ba0*/  @!P5 IMAD.IADD R7, R7, 0x1, -R0 ;  /* 0x000000010707d824 */ /* 0x000fe200078e0a00 */
[C---:B------:R-:W-:Y:S01]  /*1bb0*/  ISETP.GT.U32.AND P5, PT, R0.reuse, R65, PT ;  /* 0x000000410000720c */ /* 0x040fe20003fa4070 */
[----:B------:R-:W-:Y:S01]  /*1bc0*/  IMAD R69, R0, R16, R69 ;  /* 0x0000001000457224 */ /* 0x000fe200078e0245 */
[C---:B------:R-:W-:Y:S01]  /*1bd0*/  LOP3.LUT R248, R10.reuse, 0x50, RZ, 0x3c, !PT ;  /* 0x000000500af87812 */ /* 0x040fe200078e3cff */
[----:B------:R-:W-:Y:S01]  /*1be0*/  IMAD.MOV R17, RZ, RZ, -R17 ;  /* 0x000000ffff117224 */ /* 0x000fe200078e0a11 */
[----:B------:R-:W-:Y:S01]  /*1bf0*/  LOP3.LUT R249, R10, 0x60, RZ, 0x3c, !PT ;  /* 0x000000600af97812 */ /* 0x000fe200078e3cff */
[----:B------:R-:W-:Y:S01]  /*1c00*/  IMAD.HI.U32 R2, R6, R73, RZ ;  /* 0x0000004906027227 */ /* 0x000fe200078e00ff */
[----:B------:R-:W-:-:S02]  /*1c10*/  @!P1 IADD3 R11, R11, -R0, RZ ;  /* 0x800000000b0b9210 */ /* 0x000fc40007ffe0ff */
[C---:B------:R-:W-:Y:S01]  /*1c20*/  ISETP.GT.U32.AND P1, PT, R0.reuse, R67, PT ;  /* 0x000000430000720c */ /* 0x040fe20003f24070 */
[----:B------:R-:W-:Y:S01]  /*1c30*/  IMAD R71, R0, R17, R71 ;  /* 0x0000001100477224 */ /* 0x000fe200078e0247 */
[----:B------:R-:W-:Y:S01]  /*1c40*/  IADD3 R17, R13, 0x80, RZ ;  /* 0x000000800d117810 */ /* 0x000fe20007ffe0ff */
[----:B------:R-:W-:Y:S01]  /*1c50*/  IMAD.MOV R2, RZ, RZ, -R2 ;  /* 0x000000ffff027224 */ /* 0x000fe200078e0a02 */
[----:B------:R-:W-:Y:S01]  /*1c60*/  LOP3.LUT R242, R10, 0x70, RZ, 0x3c, !PT ;  /* 0x000000700af27812 */ /* 0x000fe200078e3cff */
[----:B------:R-:W-:Y:S01]  /*1c70*/  @!P5 IMAD.IADD R65, R65, 0x1, -R0 ;  /* 0x000000014141d824 */ /* 0x000fe200078e0a00 */
[----:B------:R-:W-:Y:S01]  /*1c80*/  ISETP.GT.U32.AND P5, PT, R0, R69, PT ;  /* 0x000000450000720c */ /* 0x000fe20003fa4070 */
[----:B------:R-:W-:Y:S01]  /*1c90*/  IMAD.HI.U32 R8, R6, R77, RZ ;  /* 0x0000004d06087227 */ /* 0x000fe200078e00ff */
[----:B------:R-:W-:-:S03]  /*1ca0*/  IABS R19, R17 ;  /* 0x0000001100137213 */ /* 0x000fc60000000000 */
[C---:B------:R-:W-:Y:S02]  /*1cb0*/  IMAD R73, R0.reuse, R2, R73 ;  /* 0x0000000200497224 */ /* 0x040fe400078e0249 */
[----:B------:R-:W-:Y:S01]  /*1cc0*/  @!P1 IMAD.IADD R67, R67, 0x1, -R0 ;  /* 0x0000000143439824 */ /* 0x000fe200078e0a00 */
[----:B------:R-:W-:Y:S01]  /*1cd0*/  ISETP.GT.U32.AND P1, PT, R0, R65, PT ;  /* 0x000000410000720c */ /* 0x000fe20003f24070 */
[----:B------:R-:W-:-:S04]  /*1ce0*/  IMAD.HI.U32 R2, R6, R75, RZ ;  /* 0x0000004b06027227 */ /* 0x000fc800078e00ff */
[----:B------:R-:W-:Y:S01]  /*1cf0*/  @!P5 IMAD.IADD R69, R69, 0x1, -R0 ;  /* 0x000000014545d824 */ /* 0x000fe200078e0a00 */
[C---:B------:R-:W-:Y:S01]  /*1d00*/  ISETP.GT.U32.AND P5, PT, R0.reuse, R67, PT ;  /* 0x000000430000720c */ /* 0x040fe20003fa4070 */
[----:B------:R-:W-:Y:S02]  /*1d10*/  IMAD.MOV R8, RZ, RZ, -R8 ;  /* 0x000000ffff087224 */ /* 0x000fe400078e0a08 */
[----:B------:R-:W-:Y:S01]  /*1d20*/  IMAD.MOV R2, RZ, RZ, -R2 ;  /* 0x000000ffff027224 */ /* 0x000fe200078e0a02 */
[C---:B------:R-:W-:Y:S01]  /*1d30*/  ISETP.GT.U32.AND P3, PT, R0.reuse, R69, PT ;  /* 0x000000450000720c */ /* 0x040fe20003f64070 */
[C---:B------:R-:W-:Y:S01]  /*1d40*/  IMAD R77, R0.reuse, R8, R77 ;  /* 0x00000008004d7224 */ /* 0x040fe200078e024d */
[----:B------:R-:W-:Y:S01]  /*1d50*/  IABS R8, R13 ;  /* 0x0000000d00087213 */ /* 0x000fe20000000000 */
[----:B------:R-:W-:Y:S01]  /*1d60*/  @!P1 IMAD.IADD R65, R65, 0x1, -R0 ;  /* 0x0000000141419824 */ /* 0x000fe200078e0a00 */
[C---:B------:R-:W-:Y:S01]  /*1d70*/  ISETP.GT.U32.AND P1, PT, R0.reuse, R71, PT ;  /* 0x000000470000720c */ /* 0x040fe20003f24070 */
[----:B------:R-:W-:-:S02]  /*1d80*/  IMAD R75, R0, R2, R75 ;  /* 0x00000002004b7224 */ /* 0x000fc400078e024b */
[----:B------:R-:W-:Y:S01]  /*1d90*/  IMAD.HI.U32 R9, R6, R79, RZ ;  /* 0x0000004f06097227 */ /* 0x000fe200078e00ff */
[----:B------:R-:W-:-:S03]  /*1da0*/  @!P2 IADD3 R65, -R65, RZ, RZ ;  /* 0x000000ff4141a210 */ /* 0x000fc60007ffe1ff */
[--C-:B------:R-:W-:Y:S01]  /*1db0*/  @!P5 IMAD.IADD R67, R67, 0x1, -R0.reuse ;  /* 0x000000014343d824 */ /* 0x100fe200078e0a00 */
[C---:B------:R-:W-:Y:S01]  /*1dc0*/  ISETP.GT.U32.AND P5, PT, R0.reuse, R73, PT ;  /* 0x000000490000720c */ /* 0x040fe20003fa4070 */
[----:B------:R-:W-:Y:S01]  /*1dd0*/  IMAD.MOV R9, RZ, RZ, -R9 ;  /* 0x000000ffff097224 */ /* 0x000fe200078e0a09 */
[----:B------:R-:W-:Y:S01]  /*1de0*/  @!P3 IADD3 R69, R69, -R0, RZ ;  /* 0x800000004545b210 */ /* 0x000fe20007ffe0ff */
[----:B------:R-:W-:Y:S01]  /*1df0*/  VIADD R16, R13, 0x100 ;  /* 0x000001000d107836 */ /* 0x000fe20000000000 */
[C---:B------:R-:W-:Y:S01]  /*1e00*/  ISETP.GT.U32.AND P3, PT, R0.reuse, R75, PT ;  /* 0x0000004b0000720c */ /* 0x040fe20003f64070 */
[--C-:B------:R-:W-:Y:S01]  /*1e10*/  @!P1 IMAD.IADD R71, R71, 0x1, -R0.reuse ;  /* 0x0000000147479824 */ /* 0x100fe200078e0a00 */
[----:B------:R-:W-:Y:S01]  /*1e20*/  ISETP.GT.U32.AND P1, PT, R0, R77, PT ;  /* 0x0000004d0000720c */ /* 0x000fe20003f24070 */
[----:B------:R-:W-:Y:S01]  /*1e30*/  IMAD.MOV.U32 R61, RZ, RZ, R7 ;  /* 0x000000ffff3d7224 */ /* 0x000fe200078e0007 */
[----:B------:R-:W-:Y:S01]  /*1e40*/  IABS R20, R16 ;  /* 0x0000001000147213 */ /* 0x000fe20000000000 */
[----:B------:R-:W-:Y:S01]  /*1e50*/  IMAD.HI.U32 R6, R6, R81, RZ ;  /* 0x0000005106067227 */ /* 0x000fe200078e00ff */
[----:B------:R-:W-:Y:S01]  /*1e60*/  @!P0 IADD3 R67, -R67, RZ, RZ ;  /* 0x000000ff43438210 */ /* 0x000fe20007ffe1ff */
[----:B------:R1:W-:Y:S02]  /*1e70*/  STL.64 [R1+0xc08], R16 ;  /* 0x000c081001007387 */ /* 0x0003e40000100a00 */
[----:B------:R-:W-:Y:S01]  /*1e80*/  @!P5 IMAD.IADD R73, R73, 0x1, -R0 ;  /* 0x000000014949d824 */ /* 0x000fe200078e0a00 */
[----:B------:R-:W-:Y:S01]  /*1e90*/  ISETP.GT.U32.AND P5, PT, R0, R71, PT ;  /* 0x000000470000720c */ /* 0x000fe20003fa4070 */
[----:B------:R-:W-:-:S02]  /*1ea0*/  IMAD.HI.U32 R2, R3, R8, RZ ;  /* 0x0000000803027227 */ /* 0x000fc400078e00ff */
[-C--:B------:R-:W-:Y:S02]  /*1eb0*/  @!P3 IADD3 R75, R75, -R0.reuse, RZ ;  /* 0x800000004b4bb210 */ /* 0x080fe40007ffe0ff */
[----:B------:R-:W-:Y:S01]  /*1ec0*/  @!P1 IMAD.IADD R77, R77, 0x1, -R0 ;  /* 0x000000014d4d9824 */ /* 0x000fe200078e0a00 */
[C---:B------:R-:W-:Y:S01]  /*1ed0*/  ISETP.GT.U32.AND P3, PT, R0.reuse, R73, PT ;  /* 0x000000490000720c */ /* 0x040fe20003f64070 */
[C---:B------:R-:W-:Y:S01]  /*1ee0*/  IMAD R79, R0.reuse, R9, R79 ;  /* 0x00000009004f7224 */ /* 0x040fe200078e024f */
[C---:B------:R-:W-:Y:S01]  /*1ef0*/  ISETP.GT.U32.AND P1, PT, R0.reuse, R75, PT ;  /* 0x0000004b0000720c */ /* 0x040fe20003f24070 */
[----:B------:R-:W-:Y:S01]  /*1f00*/  @!P4 IMAD.MOV R61, RZ, RZ, -R61 ;  /* 0x000000ffff3dc224 */ /* 0x000fe200078e0a3d */
[C---:B------:R-:W-:Y:S01]  /*1f10*/  ISETP.GT.U32.AND P4, PT, R0.reuse, R77, PT ;  /* 0x0000004d0000720c */ /* 0x040fe20003f84070 */
[----:B------:R-:W-:Y:S02]  /*1f20*/  IMAD.MOV R6, RZ, RZ, -R6 ;  /* 0x000000ffff067224 */ /* 0x000fe400078e0a06 */
[----:B------:R-:W-:Y:S01]  /*1f30*/  IMAD.MOV R9, RZ, RZ, -R2 ;  /* 0x000000ffff097224 */ /* 0x000fe200078e0a02 */
[----:B------:R-:W-:Y:S01]  /*1f40*/  @!P5 IADD3 R71, R71, -R0, RZ ;  /* 0x800000004747d210 */ /* 0x000fe20007ffe0ff */
[----:B------:R-:W-:Y:S01]  /*1f50*/  IMAD.HI.U32 R2, R3, R19, RZ ;  /* 0x0000001303027227 */ /* 0x000fe200078e00ff */
[----:B------:R-:W-:-:S03]  /*1f60*/  ISETP.GT.U32.AND P5, PT, R0, R79, PT ;  /* 0x0000004f0000720c */ /* 0x000fc60003fa4070 */
[----:B------:R-:W-:Y:S02]  /*1f70*/  IMAD R81, R0, R6, R81 ;  /* 0x0000000600517224 */ /* 0x000fe400078e0251 */
[----:B------:R-:W-:Y:S02]  /*1f80*/  VIADD R15, R13, 0x180 ;  /* 0x000001800d0f7836 */ /* 0x000fe40000000000 */
[----:B------:R-:W-:-:S03]  /*1f90*/  IMAD.HI.U32 R6, R3, R20, RZ ;  /* 0x0000001403067227 */ /* 0x000fc600078e00ff */
[----:B------:R-:W-:Y:S01]  /*1fa0*/  IABS R22, R15 ;  /* 0x0000000f00167213 */ /* 0x000fe20000000000 */
[----:B------:R-:W-:Y:S02]  /*1fb0*/  IMAD.MOV R2, RZ, RZ, -R2 ;  /* 0x000000ffff027224 */ /* 0x000fe400078e0a02 */
[C---:B------:R-:W-:Y:S01]  /*1fc0*/  IMAD R7, R4.reuse, R9, R8 ;  /* 0x0000000904077224 */ /* 0x040fe200078e0208 */
[----:B------:R-:W-:Y:S01]  /*1fd0*/  @!P5 IADD3 R79, R79, -R0, RZ ;  /* 0x800000004f4fd210 */ /* 0x000fe20007ffe0ff */
[----:B------:R-:W-:Y:S02]  /*1fe0*/  IMAD.MOV R21, RZ, RZ, -R6 ;  /* 0x000000ffff157224 */ /* 0x000fe400078e0a06 */
[----:B------:R-:W-:Y:S02]  /*1ff0*/  IMAD R9, R4, R2, R19 ;  /* 0x0000000204097224 */ /* 0x000fe400078e0213 */
[----:B------:R-:W-:Y:S01]  /*2000*/  @!P3 IMAD.IADD R73, R73, 0x1, -R0 ;  /* 0x000000014949b824 */ /* 0x000fe200078e0a00 */
[----:B------:R-:W-:Y:S01]  /*2010*/  ISETP.GT.U32.AND P3, PT, R0, R81, PT ;  /* 0x000000510000720c */ /* 0x000fe20003f64070 */
[----:B------:R-:W-:-:S02]  /*2020*/  IMAD R19, R4, R21, R20 ;  /* 0x0000001504137224 */ /* 0x000fc400078e0214 */
[--C-:B------:R-:W-:Y:S01]  /*2030*/  @!P4 IMAD.IADD R77, R77, 0x1, -R0.reuse ;  /* 0x000000014d4dc824 */ /* 0x100fe200078e0a00 */
[C---:B------:R-:W-:Y:S01]  /*2040*/  ISETP.GT.U32.AND P4, PT, R4.reuse, R9, PT ;  /* 0x000000090400720c */ /* 0x040fe20003f84070 */
[----:B------:R-:W-:Y:S01]  /*2050*/  @!P1 IMAD.IADD R75, R75, 0x1, -R0 ;  /* 0x000000014b4b9824 */ /* 0x000fe200078e0a00 */
[C---:B------:R-:W-:Y:S01]  /*2060*/  ISETP.GT.U32.AND P1, PT, R4.reuse, R7, PT ;  /* 0x000000070400720c */ /* 0x040fe20003f24070 */
[----:B------:R-:W-:Y:S01]  /*2070*/  IMAD.HI.U32 R3, R3, R22, RZ ;  /* 0x0000001603037227 */ /* 0x000fe200078e00ff */
[----:B------:R-:W-:-:S03]  /*2080*/  ISETP.GT.U32.AND P5, PT, R4, R19, PT ;  /* 0x000000130400720c */ /* 0x000fc60003fa4070 */
[----:B------:R-:W-:Y:S01]  /*2090*/  IMAD.MOV.U32 R63, RZ, RZ, R11 ;  /* 0x000000ffff3f7224 */ /* 0x000fe200078e000b */
[----:B------:R-:W-:Y:S01]  /*20a0*/  IADD3 R3, -R3, RZ, RZ ;  /* 0x000000ff03037210 */ /* 0x000fe20007ffe1ff */
[----:B------:R-:W-:Y:S01]  /*20b0*/  @!P3 IMAD.IADD R81, R81, 0x1, -R0 ;  /* 0x000000015151b824 */ /* 0x000fe200078e0a00 */
[----:B------:R-:W-:Y:S01]  /*20c0*/  LOP3.LUT R11, R42, 0x3f, RZ, 0xc0, !PT ;  /* 0x0000003f2a0b7812 */ /* 0x000fe200078ec0ff */
[----:B------:R-:W-:Y:S01]  /*20d0*/  @!P6 IMAD.MOV R63, RZ, RZ, -R63 ;  /* 0x000000ffff3fe224 */ /* 0x000fe200078e0a3f */
[----:B------:R-:W-:Y:S01]  /*20e0*/  ISETP.GE.AND P6, PT, R26, RZ, PT ;  /* 0x000000ff1a00720c */ /* 0x000fe20003fc6270 */
[----:B------:R-:W-:Y:S01]  /*20f0*/  IMAD R21, R4, R3, R22 ;  /* 0x0000000304157224 */ /* 0x000fe200078e0216 */
[----:B------:R-:W-:Y:S01]  /*2100*/  ISETP.GT.U32.AND P2, PT, R0, R81, PT ;  /* 0x000000510000720c */ /* 0x000fe20003f44070 */
[--C-:B------:R-:W-:Y:S01]  /*2110*/  @!P4 IMAD.IADD R9, R9, 0x1, -R4.reuse ;  /* 0x000000010909c824 */ /* 0x100fe200078e0a04 */
[----:B------:R-:W2:Y:S01]  /*2120*/  LDC.64 R2, c[0x0][0x238] ;  /* 0x00008e00ff027b82 */ /* 0x000ea20000000a00 */
[--C-:B------:R-:W-:Y:S01]  /*2130*/  @!P1 IMAD.IADD R7, R7, 0x1, -R4.reuse ;  /* 0x0000000107079824 */ /* 0x100fe200078e0a04 */
[----:B------:R-:W-:Y:S01]  /*2140*/  ISETP.GT.U32.AND P3, PT, R4, R21, PT ;  /* 0x000000150400720c */ /* 0x000fe20003f64070 */
[----:B------:R-:W-:Y:S01]  /*2150*/  @!P5 IMAD.IADD R19, R19, 0x1, -R4 ;  /* 0x000000011313d824 */ /* 0x000fe200078e0a04 */
[----:B------:R-:W-:-:S02]  /*2160*/  ISETP.GT.U32.AND P1, PT, R0, R79, PT ;  /* 0x0000004f0000720c */ /* 0x000fc40003f24070 */
[C---:B------:R-:W-:Y:S02]  /*2170*/  ISETP.GT.U32.AND P5, PT, R4.reuse, R9, PT ;  /* 0x000000090400720c */ /* 0x040fe40003fa4070 */
[C---:B------:R-:W-:Y:S01]  /*2180*/  ISETP.GT.U32.AND P4, PT, R4.reuse, R7, PT ;  /* 0x000000070400720c */ /* 0x040fe20003f84070 */
[----:B------:R-:W-:Y:S01]  /*2190*/  @!P6 IMAD.MOV R69, RZ, RZ, -R69 ;  /* 0x000000ffff45e224 */ /* 0x000fe200078e0a45 */
[----:B------:R-:W-:Y:S01]  /*21a0*/  ISETP.GT.U32.AND P0, PT, R4, R19, PT ;  /* 0x000000130400720c */ /* 0x000fe20003f04070 */
[----:B------:R-:W-:Y:S01]  /*21b0*/  @!P2 IMAD.IADD R81, R81, 0x1, -R0 ;  /* 0x000000015151a824 */ /* 0x000fe200078e0a00 */
[----:B------:R-:W-:Y:S02]  /*21c0*/  ISETP.GE.AND P2, PT, R32, RZ, PT ;  /* 0x000000ff2000720c */ /* 0x000fe40003f46270 */
[----:B------:R-:W-:Y:S01]  /*21d0*/  ISETP.GE.AND P6, PT, R28, RZ, PT ;  /* 0x000000ff1c00720c */ /* 0x000fe20003fc6270 */
[----:B------:R-:W-:Y:S02]  /*21e0*/  @!P3 IMAD.IADD R21, R21, 0x1, -R4 ;  /* 0x000000011515b824 */ /* 0x000fe400078e0a04 */
[----:B------:R-:W-:Y:S01]  /*21f0*/  @!P1 IMAD.IADD R79, R79, 0x1, -R0 ;  /* 0x000000014f4f9824 */ /* 0x000fe200078e0a00 */
[----:B------:R-:W-:Y:S01]  /*2200*/  ISETP.GE.AND P1, PT, R30, RZ, PT ;  /* 0x000000ff1e00720c */ /* 0x000fe20003f26270 */
[----:B------:R-:W-:Y:S01]  /*2210*/  @!P5 IMAD.IADD R9, R9, 0x1, -R4 ;  /* 0x000000010909d824 */ /* 0x000fe200078e0a04 */
[----:B------:R-:W-:-:S02]  /*2220*/  ISETP.GE.AND P5, PT, R36, RZ, PT ;  /* 0x000000ff2400720c */ /* 0x000fc40003fa6270 */
[----:B------:R-:W-:Y:S01]  /*2230*/  @!P4 IADD3 R7, R7, -R4, RZ ;  /* 0x800000040707c210 */ /* 0x000fe20007ffe0ff */
[--C-:B------:R-:W-:Y:S01]  /*2240*/  @!P0 IMAD.IADD R19, R19, 0x1, -R4.reuse ;  /* 0x0000000113138824 */ /* 0x100fe200078e0a04 */
[----:B------:R-:W-:Y:S01]  /*2250*/  ISETP.GE.AND P4, PT, R34, RZ, PT ;  /* 0x000000ff2200720c */ /* 0x000fe20003f86270 */
[----:B------:R-:W-:Y:S01]  /*2260*/  @!P2 IMAD.MOV R75, RZ, RZ, -R75 ;  /* 0x000000ffff4ba224 */ /* 0x000fe200078e0a4b */
[----:B------:R-:W-:Y:S01]  /*2270*/  ISETP.GT.U32.AND P3, PT, R4, R21, PT ;  /* 0x000000150400720c */ /* 0x000fe20003f64070 */
[----:B--2---:R-:W-:Y:S01]  /*2280*/  IMAD R3, R11, R3, RZ ;  /* 0x000000030b037224 */ /* 0x004fe200078e02ff */
[----:B------:R-:W-:Y:S01]  /*2290*/  ISETP.GE.AND P0, PT, R24, RZ, PT ;  /* 0x000000ff1800720c */ /* 0x000fe20003f06270 */
[C---:B------:R-:W-:Y:S01]  /*22a0*/  IMAD R100, R2.reuse, 0x2a, RZ ;  /* 0x0000002a02647824 */ /* 0x040fe200078e02ff */
[----:B------:R-:W-:Y:S01]  /*22b0*/  ISETP.GE.AND P2, PT, R17, RZ, PT ;  /* 0x000000ff1100720c */ /* 0x000fe20003f46270 */
[----:B------:R-:W-:Y:S01]  /*22c0*/  @!P1 IMAD.MOV R73, RZ, RZ, -R73 ;  /* 0x000000ffff499224 */ /* 0x000fe200078e0a49 */
[----:B------:R-:W-:Y:S01]  /*22d0*/  ISETP.GE.AND P1, PT, R13, RZ, PT ;  /* 0x000000ff0d00720c */ /* 0x000fe20003f26270 */
[C---:B------:R-:W-:Y:S01]  /*22e0*/  IMAD R106, R2.reuse, 0x2b, RZ ;  /* 0x0000002b026a7824 */ /* 0x040fe200078e02ff */
[----:B------:R-:W-:Y:S01]  /*22f0*/  @!P5 IADD3 R79, -R79, RZ, RZ ;  /* 0x000000ff4f4fd210 */ /* 0x000fe20007ffe1ff */
[----:B------:R-:W-:Y:S01]  /*2300*/  IMAD R122, R2, 0x2d, RZ ;  /* 0x0000002d027a7824 */ /* 0x000fe200078e02ff */
[----:B------:R-:W-:Y:S01]  /*2310*/  ISETP.GE.AND P5, PT, R15, RZ, PT ;  /* 0x000000ff0f00720c */ /* 0x000fe20003fa6270 */
[----:B------:R-:W-:Y:S01]  /*2320*/  @!P4 IMAD.MOV R77, RZ, RZ, -R77 ;  /* 0x000000ffff4dc224 */ /* 0x000fe200078e0a4d */
[----:B------:R-:W-:Y:S01]  /*2330*/  ISETP.GE.AND P4, PT, R16, RZ, PT ;  /* 0x000000ff1000720c */ /* 0x000fe20003f86270 */
[----:B------:R-:W-:Y:S01]  /*2340*/  @!P3 IMAD.IADD R21, R21, 0x1, -R4 ;  /* 0x000000011515b824 */ /* 0x000fe200078e0a04 */
[----:B------:R-:W-:Y:S01]  /*2350*/  ISETP.NE.AND P3, PT, R40, RZ, PT ;  /* 0x000000ff2800720c */ /* 0x000fe20003f65270 */
[----:B------:R-:W-:Y:S01]  /*2360*/  @!P0 IMAD.MOV R81, RZ, RZ, -R81 ;  /* 0x000000ffff518224 */ /* 0x000fe200078e0a51 */
[----:B------:R-:W-:Y:S01]  /*2370*/  LOP3.LUT R0, RZ, R40, RZ, 0x33, !PT ;  /* 0x00000028ff007212 */ /* 0x000fe200078e33ff */
[----:B------:R-:W-:Y:S01]  /*2380*/  @!P2 IMAD.MOV R9, RZ, RZ, -R9 ;  /* 0x000000ffff09a224 */ /* 0x000fe200078e0a09 */
[----:B------:R-:W-:Y:S01]  /*2390*/  @!P6 IADD3 R71, -R71, RZ, RZ ;  /* 0x000000ff4747e210 */ /* 0x000fe20007ffe1ff */
[----:B------:R-:W-:Y:S01]  /*23a0*/  @!P1 IMAD.MOV R7, RZ, RZ, -R7 ;  /* 0x000000ffff079224 */ /* 0x000fe200078e0a07 */
[----:B------:R-:W-:Y:S01]  /*23b0*/  SEL R28, R0, R35, !P3 ;  /* 0x00000023001c7207 */ /* 0x000fe20005800000 */
[----:B------:R-:W-:Y:S01]  /*23c0*/  IMAD R128, R2, 0x2e, RZ ;  /* 0x0000002e02807824 */ /* 0x000fe200078e02ff */
[C---:B------:R-:W-:Y:S01]  /*23d0*/  SEL R4, R0.reuse, R25, !P3 ;  /* 0x0000001900047207 */ /* 0x040fe20005800000 */
[----:B------:R-:W-:Y:S01]  /*23e0*/  @!P5 IMAD.MOV R21, RZ, RZ, -R21 ;  /* 0x000000ffff15d224 */ /* 0x000fe200078e0a15 */
[----:B------:R-:W-:Y:S01]  /*23f0*/  SEL R35, R0, R49, !P3 ;  /* 0x0000003100237207 */ /* 0x000fe20005800000 */
[----:B------:R-:W-:Y:S01]  /*2400*/  IMAD R136, R2, 0x2f, RZ ;  /* 0x0000002f02887824 */ /* 0x000fe200078e02ff */
[----:B------:R-:W-:Y:S01]  /*2410*/  SEL R48, R0, R59, !P3 ;  /* 0x0000003b00307207 */ /* 0x000fe20005800000 */
[----:B------:R-:W-:Y:S01]  /*2420*/  IMAD R148, R2, 0x30, RZ ;  /* 0x0000003002947824 */ /* 0x000fe200078e02ff */
[C---:B------:R-:W-:Y:S01]  /*2430*/  SEL R25, R0.reuse, R31, !P3 ;  /* 0x0000001f00197207 */ /* 0x040fe20005800000 */
[----:B------:R-:W-:Y:S01]  /*2440*/  IMAD R35, R35, UR6, RZ ;  /* 0x0000000623237c24 */ /* 0x000fe2000f8e02ff */
[----:B------:R-:W-:Y:S01]  /*2450*/  SEL R32, R0, R43, !P3 ;  /* 0x0000002b00207207 */ /* 0x000fe20005800000 */
[----:B------:R-:W-:Y:S01]  /*2460*/  IMAD R48, R48, UR11, RZ ;  /* 0x0000000b30307c24 */ /* 0x000fe2000f8e02ff */
[----:B------:R-:W-:Y:S01]  /*2470*/  SEL R34, R0, R47, !P3 ;  /* 0x0000002f00227207 */ /* 0x000fe20005800000 */
[----:B------:R-:W-:Y:S01]  /*2480*/  IMAD R154, R2, 0x31, RZ ;  /* 0x00000031029a7824 */ /* 0x000fe200078e02ff */
[----:B------:R-:W-:Y:S01]  /*2490*/  SEL R49, R0, R61, !P3 ;  /* 0x0000003d00317207 */ /* 0x000fe20005800000 */
[----:B------:R-:W-:Y:S01]  /*24a0*/  IMAD R160, R2, 0x32, RZ ;  /* 0x0000003202a07824 */ /* 0x000fe200078e02ff */
[----:B------:R-:W-:Y:S01]  /*24b0*/  SEL R59, R0, R63, !P3 ;  /* 0x0000003f003b7207 */ /* 0x000fe20005800000 */
[----:B------:R-:W-:Y:S01]  /*24c0*/  IMAD R168, R2, 0x33, RZ ;  /* 0x0000003302a87824 */ /* 0x000fe200078e02ff */
[C---:B------:R-:W-:Y:S01]  /*24d0*/  SEL R18, R0.reuse, R18, !P3 ;  /* 0x0000001200127207 */ /* 0x040fe20005800000 */
[----:B------:R-:W-:Y:S01]  /*24e0*/  IMAD R49, R49, UR12, RZ ;  /* 0x0000000c31317c24 */ /* 0x000fe2000f8e02ff */
[C---:B------:R-:W-:Y:S01]  /*24f0*/  SEL R23, R0.reuse, R23, !P3 ;  /* 0x0000001700177207 */ /* 0x040fe20005800000 */
[----:B------:R-:W-:Y:S01]  /*2500*/  IMAD R59, R59, UR13, RZ ;  /* 0x0000000d3b3b7c24 */ /* 0x000fe2000f8e02ff */
[C---:B------:R-:W-:Y:S01]  /*2510*/  SEL R27, R0.reuse, R27, !P3 ;  /* 0x0000001b001b7207 */ /* 0x040fe20005800000 */
[----:B------:R-:W-:Y:S01]  /*2520*/  UMOV UR12, 0x400 ;  /* 0x00000400000c7882 */ /* 0x000fe20000000000 */
[----:B------:R-:W-:Y:S01]  /*2530*/  SEL R29, R0, R29, !P3 ;  /* 0x0000001d001d7207 */ /* 0x000fe20005800000 */
[----:B------:R-:W-:Y:S01]  /*2540*/  IMAD R180, R2, 0x34, RZ ;  /* 0x0000003402b47824 */ /* 0x000fe200078e02ff */
        /* <DEDUP_REMOVED lines=17> */
[----:B------:R-:W-:Y:S01]  /*2660*/  ULDC.64 UR6, c[0x0][0x210] ;  /* 0x0000840000067ab9 */ /* 0x000fe20000000a00 */
[----:B------:R-:W-:Y:S01]  /*2670*/  SEL R61, R0, R65, !P3 ;  /* 0x00000041003d7207 */ /* 0x000fe20005800000 */
[----:B------:R-:W-:Y:S01]  /*2680*/  IMAD R46, R46, UR9, RZ ;  /* 0x000000092e2e7c24 */ /* 0x000fe2000f8e02ff */
[C---:B------:R-:W-:Y:S01]  /*2690*/  SEL R62, R0.reuse, R67, !P3 ;  /* 0x00000043003e7207 */ /* 0x040fe20005800000 */
[----:B------:R-:W-:Y:S01]  /*26a0*/  IMAD R47, R47, UR10, RZ ;  /* 0x0000000a2f2f7c24 */ /* 0x000fe2000f8e02ff */
[C---:B------:R-:W-:Y:S01]  /*26b0*/  SEL R63, R0.reuse, R69, !P3 ;  /* 0x00000045003f7207 */ /* 0x040fe20005800000 */
[----:B------:R-:W-:Y:S01]  /*26c0*/  IMAD R61, R61, UR14, RZ ;  /* 0x0000000e3d3d7c24 */ /* 0x000fe2000f8e02ff */
[----:B------:R-:W-:Y:S01]  /*26d0*/  SEL R71, R0, R71, !P3 ;  /* 0x0000004700477207 */ /* 0x000fe20005800000 */
[----:B------:R-:W-:Y:S01]  /*26e0*/  IMAD R62, R62, UR15, RZ ;  /* 0x0000000f3e3e7c24 */ /* 0x000fe2000f8e02ff */
[C---:B------:R-:W-:Y:S01]  /*26f0*/  SEL R73, R0.reuse, R73, !P3 ;  /* 0x0000004900497207 */ /* 0x040fe20005800000 */
[----:B------:R-:W-:Y:S01]  /*2700*/  IMAD R63, R63, UR16, RZ ;  /* 0x000000103f3f7c24 */ /* 0x000fe2000f8e02ff */
[C---:B------:R-:W-:Y:S01]  /*2710*/  SEL R78, R0.reuse, R75, !P3 ;  /* 0x0000004b004e7207 */ /* 0x040fe20005800000 */
[----:B------:R-:W-:Y:S01]  /*2720*/  IMAD R75, R71, UR17, RZ ;  /* 0x00000011474b7c24 */ /* 0x000fe2000f8e02ff */
[C---:B------:R-:W-:Y:S01]  /*2730*/  SEL R6, R0.reuse, R77, !P3 ;  /* 0x0000004d00067207 */ /* 0x040fe20005800000 */
[----:B------:R-:W-:Y:S01]  /*2740*/  IMAD R77, R73, UR18, RZ ;  /* 0x00000012494d7c24 */ /* 0x000fe2000f8e02ff */
[----:B------:R-:W-:Y:S01]  /*2750*/  SEL R80, R0, R79, !P3 ;  /* 0x0000004f00507207 */ /* 0x000fe20005800000 */
[----:B------:R-:W-:Y:S01]  /*2760*/  IMAD R78, R78, UR19, RZ ;  /* 0x000000134e4e7c24 */ /* 0x000fe2000f8e02ff */
[----:B------:R-:W-:Y:S01]  /*2770*/  SEL R81, R0, R81, !P3 ;  /* 0x0000005100517207 */ /* 0x000fe20005800000 */
[----:B------:R-:W-:Y:S01]  /*2780*/  IMAD R79, R6, UR20, RZ ;  /* 0x00000014064f7c24 */ /* 0x000fe2000f8e02ff */
[----:B------:R-:W-:Y:S01]  /*2790*/  SEL R5, R0, R5, !P3 ;  /* 0x0000000500057207 */ /* 0x000fe20005800000 */
[----:B------:R-:W-:Y:S01]  /*27a0*/  IMAD R80, R80, UR21, RZ ;  /* 0x0000001550507c24 */ /* 0x000fe2000f8e02ff */
[----:B------:R-:W-:Y:S01]  /*27b0*/  LEA R76, P3, R3, UR4, 0x2 ;  /* 0x00000004034c7c11 */ /* 0x000fe2000f8610ff */
[----:B------:R-:W-:Y:S01]  /*27c0*/  ULDC UR4, c[0x0][0x240] ;  /* 0x0000900000047ab9 */ /* 0x000fe20000000800 */
[----:B------:R-:W-:Y:S01]  /*27d0*/  ISETP.NE.AND P0, PT, R38, RZ, PT ;  /* 0x000000ff2600720c */ /* 0x000fe20003f05270 */
[----:B------:R-:W-:Y:S01]  /*27e0*/  IMAD R4, R4, UR4, RZ ;  /* 0x0000000404047c24 */ /* 0x000fe2000f8e02ff */
[----:B------:R-:W-:Y:S01]  /*27f0*/  LOP3.LUT R0, RZ, R38, RZ, 0x33, !PT ;  /* 0x00000026ff007212 */ /* 0x000fe200078e33ff */
[----:B------:R-:W-:Y:S01]  /*2800*/  IMAD R25, R25, UR4, RZ ;  /* 0x0000000419197c24 */ /* 0x000fe2000f8e02ff */
[----:B------:R-:W-:Y:S01]  /*2810*/  @!P4 IADD3 R19, -R19, RZ, RZ ;  /* 0x000000ff1313c210 */ /* 0x000fe20007ffe1ff */
[----:B------:R-:W-:Y:S01]  /*2820*/  IMAD R28, R28, UR4, RZ ;  /* 0x000000041c1c7c24 */ /* 0x000fe2000f8e02ff */
[----:B------:R-:W-:Y:S01]  /*2830*/  LEA.HI.X.SX32 R84, R3, UR5, 0x2, P3 ;  /* 0x0000000503547c11 */ /* 0x000fe200098f16ff */
        /* <DEDUP_REMOVED lines=9> */
[-C--:B------:R-:W-:Y:S01]  /*28d0*/  LEA R18, P2, R3, R76.reuse, 0x2 ;  /* 0x0000004c03127211 */ /* 0x080fe200078410ff */
[----:B------:R-:W-:Y:S01]  /*28e0*/  IMAD R30, R30, UR4, RZ ;  /* 0x000000041e1e7c24 */ /* 0x000fe2000f8e02ff */
[-C--:B------:R-:W-:Y:S01]  /*28f0*/  LEA R8, P3, R4, R76.reuse, 0x2 ;  /* 0x0000004c04087211 */ /* 0x080fe200078610ff */
[----:B------:R-:W-:Y:S01]  /*2900*/  IMAD R27, R33, UR4, RZ ;  /* 0x00000004211b7c24 */ /* 0x000fe2000f8e02ff */
[-C--:B------:R-:W-:Y:S01]  /*2910*/  LEA R20, P0, R0, R76.reuse, 0x2 ;  /* 0x0000004c00147211 */ /* 0x080fe200078010ff */
[----:B------:R-:W-:Y:S01]  /*2920*/  IMAD R33, R45, UR4, RZ ;  /* 0x000000042d217c24 */ /* 0x000fe2000f8e02ff */
[-C--:B------:R-:W-:Y:S01]  /*2930*/  LEA R36, P6, R25, R76.reuse, 0x2 ;  /* 0x0000004c19247211 */ /* 0x080fe200078c10ff */
[----:B------:R-:W-:Y:S01]  /*2940*/  IMAD R31, R31, UR4, RZ ;  /* 0x000000041f1f7c24 */ /* 0x000fe2000f8e02ff */
[----:B------:R-:W-:Y:S01]  /*2950*/  LEA R64, P1, R28, R76, 0x2 ;  /* 0x0000004c1c407211 */ /* 0x000fe200078210ff */
[----:B------:R-:W-:Y:S01]  /*2960*/  ULDC UR5, c[0x0][0x240] ;  /* 0x0000900000057ab9 */ /* 0x000fe20000000800 */
[----:B------:R-:W-:Y:S01]  /*2970*/  LEA.HI.X.SX32 R19, R3, R84, 0x2, P2 ;  /* 0x0000005403137211 */ /* 0x000fe200010f16ff */
[----:B------:R-:W-:Y:S01]  /*2980*/  IMAD R45, R53, UR8, RZ ;  /* 0x00000008352d7c24 */ /* 0x000fe2000f8e02ff */
[-C--:B------:R-:W-:Y:S01]  /*2990*/  LEA R24, P2, R29, R76.reuse, 0x2 ;  /* 0x0000004c1d187211 */ /* 0x080fe200078410ff */
[----:B------:R-:W-:Y:S01]  /*29a0*/  IMAD R34, R34, UR5, RZ ;  /* 0x0000000522227c24 */ /* 0x000fe2000f8e02ff */
[----:B------:R-:W-:Y:S01]  /*29b0*/  LEA R6, P4, R7, R76, 0x2 ;  /* 0x0000004c07067211 */ /* 0x000fe200078810ff */
[----:B------:R-:W-:Y:S01]  /*29c0*/  IMAD R32, R32, UR4, RZ ;  /* 0x0000000420207c24 */ /* 0x000fe2000f8e02ff */
[----:B------:R-:W-:Y:S01]  /*29d0*/  LEA.HI.X.SX32 R9, R4, R84, 0x2, P3 ;  /* 0x0000005404097211 */ /* 0x000fe200018f16ff */
[----:B------:R-:W-:Y:S01]  /*29e0*/  IMAD R81, R81, UR22, RZ ;  /* 0x0000001651517c24 */ /* 0x000fe2000f8e02ff */
[----:B------:R-:W-:Y:S01]  /*29f0*/  LEA R38, P3, R30, R76, 0x2 ;  /* 0x0000004c1e267211 */ /* 0x000fe200078610ff */
[----:B------:R-:W2:Y:S01]  /*2a00*/  S2UR UR4, SR_CgaCtaId ;  /* 0x00000000000479c3 */ /* 0x000ea20000008800 */
[-C--:B------:R-:W-:Y:S01]  /*2a10*/  LEA.HI.X.SX32 R21, R0, R84.reuse, 0x2, P0 ;  /* 0x0000005400157211 */ /* 0x080fe200000f16ff */
[----:B------:R-:W-:Y:S01]  /*2a20*/  VIADD R0, R88, 0xfffffffe ;  /* 0xfffffffe58007836 */ /* 0x000fe20000000000 */
[-C--:B------:R-:W-:Y:S01]  /*2a30*/  LEA.HI.X.SX32 R37, R25, R84.reuse, 0x2, P6 ;  /* 0x0000005419257211 */ /* 0x080fe200030f16ff */
[----:B------:R-:W-:Y:S01]  /*2a40*/  ULDC UR5, c[0x0][0x234] ;  /* 0x00008d0000057ab9 */ /* 0x000fe20000000800 */
[----:B------:R-:W-:Y:S01]  /*2a50*/  LEA.HI.X.SX32 R65, R28, R84, 0x2, P1 ;  /* 0x000000541c417211 */ /* 0x000fe200008f16ff */
[----:B------:R-:W-:Y:S01]  /*2a60*/  IMAD R5, R5, UR23, RZ ;  /* 0x0000001705057c24 */ /* 0x000fe2000f8e02ff */
[-C--:B------:R-:W-:Y:S01]  /*2a70*/  LEA R50, P0, R27, R76.reuse, 0x2 ;  /* 0x0000004c1b327211 */ /* 0x080fe200078010ff */
[----:B------:R-:W-:Y:S01]  /*2a80*/  VIADD R4, R90, 0xfffffffc ;  /* 0xfffffffc5a047836 */ /* 0x000fe20000000000 */
[----:B------:R-:W-:Y:S01]  /*2a90*/  LEA R54, P1, R35, R76, 0x2 ;  /* 0x0000004c23367211 */ /* 0x000fe200078210ff */
[----:B------:R-:W4:Y:S01]  /*2aa0*/  LDC R90, c[0x0][0x230] ;  /* 0x00008c00ff5a7b82 */ /* 0x000f220000000800 */
[-C--:B------:R-:W-:Y:S01]  /*2ab0*/  LEA.HI.X.SX32 R25, R29, R84.reuse, 0x2, P2 ;  /* 0x000000541d197211 */ /* 0x080fe200010f16ff */
[----:B------:R-:W-:Y:S01]  /*2ac0*/  ULDC.64 UR16, c[0x0][0x208] ;  /* 0x0000820000107ab9 */ /* 0x000fe20000000a00 */
[----:B------:R-:W-:-:S02]  /*2ad0*/  LEA.HI.X.SX32 R7, R7, R84, 0x2, P4 ;  /* 0x0000005407077211 */ /* 0x000fc400020f16ff */
[-C--:B------:R-:W-:Y:S02]  /*2ae0*/  LEA R26, P6, R33, R76.reuse, 0x2 ;  /* 0x0000004c211a7211 */ /* 0x080fe400078c10ff */
[-C--:B------:R-:W-:Y:S02]  /*2af0*/  LEA R68, P2, R43, R76.reuse, 0x2 ;  /* 0x0000004c2b447211 */ /* 0x080fe400078410ff */
[-C--:B------:R-:W-:Y:S02]  /*2b00*/  LEA R22, P5, R23, R76.reuse, 0x2 ;  /* 0x0000004c17167211 */ /* 0x080fe400078a10ff */
[----:B------:R-:W-:Y:S02]  /*2b10*/  LEA R52, P4, R31, R76, 0x2 ;  /* 0x0000004c1f347211 */ /* 0x000fe400078810ff */
[----:B------:R-:W-:Y:S01]  /*2b20*/  LEA.HI.X.SX32 R39, R30, R84, 0x2, P3 ;  /* 0x000000541e277211 */ /* 0x000fe200018f16ff */
[----:B--2---:R-:W-:Y:S01]  /*2b30*/  ULEA UR12, UR4, UR12, 0x18 ;  /* 0x0000000c040c7291 */ /* 0x004fe2000f8ec03f */
[----:B------:R-:W-:-:S02]  /*2b40*/  LEA R28, P3, R45, R76, 0x2 ;  /* 0x0000004c2d1c7211 */ /* 0x000fc400078610ff */
[-C--:B------:R-:W-:Y:S01]  /*2b50*/  LEA.HI.X.SX32 R51, R27, R84.reuse, 0x2, P0 ;  /* 0x000000541b337211 */ /* 0x080fe200000f16ff */
[----:B------:R-:W-:Y:S01]  /*2b60*/  ULDC UR4, c[0x0][0x230] ;  /* 0x00008c0000047ab9 */ /* 0x000fe20000000800 */
[----:B------:R-:W-:Y:S01]  /*2b70*/  LEA.HI.X.SX32 R55, R35, R84, 0x2, P1 ;  /* 0x0000005423377211 */ /* 0x000fe200008f16ff */
[----:B------:R-:W-:Y:S01]  /*2b80*/  VIADD R244, R10, UR12 ;  /* 0x0000000c0af47c36 */ /* 0x000fe20008000000 */
[----:B------:R-:W-:Y:S01]  /*2b90*/  LEA R40, P0, R34, R76, 0x2 ;  /* 0x0000004c22287211 */ /* 0x000fe200078010ff */
[----:B------:R-:W-:Y:S01]  /*2ba0*/  VIADD R243, R243, UR12 ;  /* 0x0000000cf3f37c36 */ /* 0x000fe20008000000 */
[----:B------:R-:W-:Y:S01]  /*2bb0*/  LEA.HI.X.SX32 R27, R33, R84, 0x2, P6 ;  /* 0x00000054211b7211 */ /* 0x000fe200030f16ff */
[----:B------:R-:W-:Y:S01]  /*2bc0*/  VIADD R245, R245, UR12 ;  /* 0x0000000cf5f57c36 */ /* 0x000fe20008000000 */
[----:B------:R-:W-:Y:S01]  /*2bd0*/  LEA R44, P1, R59, R76, 0x2 ;  /* 0x0000004c3b2c7211 */ /* 0x000fe200078210ff */
[----:B------:R-:W-:Y:S01]  /*2be0*/  VIADD R247, R247, UR12 ;  /* 0x0000000cf7f77c36 */ /* 0x000fe20008000000 */
[-C--:B------:R-:W-:Y:S01]  /*2bf0*/  LEA.HI.X.SX32 R69, R43, R84.reuse, 0x2, P2 ;  /* 0x000000542b457211 */ /* 0x080fe200010f16ff */
[----:B------:R-:W-:Y:S01]  /*2c00*/  VIADD R248, R248, UR12 ;  /* 0x0000000cf8f87c36 */ /* 0x000fe20008000000 */
[-C--:B------:R-:W-:Y:S01]  /*2c10*/  LEA.HI.X.SX32 R23, R23, R84.reuse, 0x2, P5 ;  /* 0x0000005417177211 */ /* 0x080fe200028f16ff */
[----:B------:R-:W-:Y:S01]  /*2c20*/  VIADD R242, R242, UR12 ;  /* 0x0000000cf2f27c36 */ /* 0x000fe20008000000 */
[----:B------:R-:W-:-:S02]  /*2c30*/  LEA.HI.X.SX32 R53, R31, R84, 0x2, P4 ;  /* 0x000000541f357211 */ /* 0x000fc400020f16ff */
[-C--:B------:R-:W-:Y:S02]  /*2c40*/  LEA R70, P6, R48, R76.reuse, 0x2 ;  /* 0x0000004c30467211 */ /* 0x080fe400078c10ff */
[-C--:B------:R-:W-:Y:S02]  /*2c50*/  LEA R58, P2, R61, R76.reuse, 0x2 ;  /* 0x0000004c3d3a7211 */ /* 0x080fe400078410ff */
[-C--:B------:R-:W-:Y:S02]  /*2c60*/  LEA R66, P5, R32, R76.reuse, 0x2 ;  /* 0x0000004c20427211 */ /* 0x080fe400078a10ff */
[----:B------:R-:W-:Y:S02]  /*2c70*/  LEA R42, P4, R46, R76, 0x2 ;  /* 0x0000004c2e2a7211 */ /* 0x000fe400078810ff */
[----:B------:R-:W-:Y:S02]  /*2c80*/  LEA.HI.X.SX32 R29, R45, R84, 0x2, P3 ;  /* 0x000000542d1d7211 */ /* 0x000fe400018f16ff */
[----:B------:R-:W-:-:S02]  /*2c90*/  LEA R72, P3, R62, R76, 0x2 ;  /* 0x0000004c3e487211 */ /* 0x000fc400078610ff */
[-C--:B------:R-:W-:Y:S02]  /*2ca0*/  LEA.HI.X.SX32 R41, R34, R84.reuse, 0x2, P0 ;  /* 0x0000005422297211 */ /* 0x080fe400000f16ff */
[----:B------:R-:W-:Y:S02]  /*2cb0*/  LEA.HI.X.SX32 R45, R59, R84, 0x2, P1 ;  /* 0x000000543b2d7211 */ /* 0x000fe400008f16ff */
[----:B------:R-:W-:Y:S02]  /*2cc0*/  LEA R30, P0, R49, R76, 0x2 ;  /* 0x0000004c311e7211 */ /* 0x000fe400078010ff */
[-C--:B------:R-:W-:Y:S02]  /*2cd0*/  LEA.HI.X.SX32 R71, R48, R84.reuse, 0x2, P6 ;  /* 0x0000005430477211 */ /* 0x080fe400030f16ff */
[-C--:B------:R-:W-:Y:S02]  /*2ce0*/  LEA.HI.X.SX32 R59, R61, R84.reuse, 0x2, P2 ;  /* 0x000000543d3b7211 */ /* 0x080fe400010f16ff */
[----:B------:R-:W-:-:S02]  /*2cf0*/  LEA.HI.X.SX32 R67, R32, R84, 0x2, P5 ;  /* 0x0000005420437211 */ /* 0x000fc400028f16ff */
[----:B------:R-:W-:Y:S02]  /*2d00*/  LEA.HI.X.SX32 R43, R46, R84, 0x2, P4 ;  /* 0x000000542e2b7211 */ /* 0x000fe400020f16ff */
[-C--:B------:R-:W-:Y:S02]  /*2d10*/  LEA R48, P2, R80, R76.reuse, 0x2 ;  /* 0x0000004c50307211 */ /* 0x080fe400078410ff */
[----:B------:R-:W-:Y:S02]  /*2d20*/  LEA R32, P4, R63, R76, 0x2 ;  /* 0x0000004c3f207211 */ /* 0x000fe400078810ff */
[----:B------:R-:W-:Y:S02]  /*2d30*/  LEA.HI.X.SX32 R73, R62, R84, 0x2, P3 ;  /* 0x000000543e497211 */ /* 0x000fe400018f16ff */
[-C--:B------:R-:W-:Y:S02]  /*2d40*/  LEA R56, P5, R47, R76.reuse, 0x2 ;  /* 0x0000004c2f387211 */ /* 0x080fe400078a10ff */
[----:B------:R-:W-:-:S02]  /*2d50*/  LEA R62, P3, R81, R76, 0x2 ;  /* 0x0000004c513e7211 */ /* 0x000fc400078610ff */
[-C--:B------:R-:W-:Y:S02]  /*2d60*/  LEA.HI.X.SX32 R31, R49, R84.reuse, 0x2, P0 ;  /* 0x00000054311f7211 */ /* 0x080fe400000f16ff */
[-C--:B------:R-:W-:Y:S01]  /*2d70*/  LEA.HI.X.SX32 R49, R80, R84.reuse, 0x2, P2 ;  /* 0x0000005450317211 */ /* 0x080fe200010f16ff */
[----:B---3--:R-:W-:Y:S01]  /*2d80*/  VIADD R80, R92, 0xffffffde ;  /* 0xffffffde5c507836 */ /* 0x008fe20000000000 */
[-C--:B------:R-:W-:Y:S02]  /*2d90*/  LEA.HI.X.SX32 R33, R63, R84.reuse, 0x2, P4 ;  /* 0x000000543f217211 */ /* 0x080fe400020f16ff */
[----:B------:R-:W-:Y:S02]  /*2da0*/  ISETP.GE.U32.AND P2, PT, R82, 0x7fffffc0, PT ;  /* 0x7fffffc05200780c */ /* 0x000fe40003f46070 */
[-C--:B------:R-:W-:Y:S01]  /*2db0*/  LEA.HI.X.SX32 R57, R47, R84.reuse, 0x2, P5 ;  /* 0x000000542f397211 */ /* 0x080fe200028f16ff */
[----:B------:R-:W2:Y:S01]  /*2dc0*/  LDC R82, c[0x0][0x230] ;  /* 0x00008c00ff527b82 */ /* 0x000ea20000000800 */
[----:B------:R-:W-:-:S02]  /*2dd0*/  LEA.HI.X.SX32 R63, R81, R84, 0x2, P3 ;  /* 0x00000054513f7211 */ /* 0x000fc400018f16ff */
[-C--:B------:R-:W-:Y:S02]  /*2de0*/  LEA R46, P5, R75, R76.reuse, 0x2 ;  /* 0x0000004c4b2e7211 */ /* 0x080fe400078a10ff */
[----:B------:R-:W-:Y:S01]  /*2df0*/  ISETP.GE.U32.AND P3, PT, R0, 0x7fffffbf, PT ;  /* 0x7fffffbf0000780c */ /* 0x000fe20003f66070 */
[----:B------:R-:W-:Y:S01]  /*2e00*/  IMAD R0, R83, UR5, RZ ;  /* 0x0000000553007c24 */ /* 0x000fe2000f8e02ff */
[----:B------:R-:W-:Y:S01]  /*2e10*/  LEA R74, P0, R78, R76, 0x2 ;  /* 0x0000004c4e4a7211 */ /* 0x000fe200078010ff */
[----:B------:R-:W3:Y:S01]  /*2e20*/  LDC R81, c[0x0][0x230] ;  /* 0x00008c00ff517b82 */ /* 0x000ee20000000800 */
[----:B------:R-:W-:Y:S02]  /*2e30*/  LEA.HI.X.SX32 R47, R75, R84, 0x2, P5 ;  /* 0x000000544b2f7211 */ /* 0x000fe400028f16ff */
[-C--:B------:R-:W-:Y:S02]  /*2e40*/  LEA R60, P6, R77, R76.reuse, 0x2 ;  /* 0x0000004c4d3c7211 */ /* 0x080fe400078c10ff */
[----:B------:R-:W-:-:S02]  /*2e50*/  LEA R34, P1, R79, R76, 0x2 ;  /* 0x0000004c4f227211 */ /* 0x000fc400078210ff */
[----:B------:R-:W-:Y:S01]  /*2e60*/  LEA.HI.X.SX32 R75, R78, R84, 0x2, P0 ;  /* 0x000000544e4b7211 */ /* 0x000fe200000f16ff */
[----:B------:R-:W-:Y:S01]  /*2e70*/  IMAD R78, R86, UR5, RZ ;  /* 0x00000005564e7c24 */ /* 0x000fe2000f8e02ff */
[----:B------:R-:W-:Y:S02]  /*2e80*/  LEA R76, P4, R5, R76, 0x2 ;  /* 0x0000004c054c7211 */ /* 0x000fe400078810ff */
[C---:B------:R-:W-:Y:S02]  /*2e90*/  LEA R88, P0, R0.reuse, UR6, 0x2 ;  /* 0x0000000600587c11 */ /* 0x040fe4000f8010ff */
[----:B------:R-:W-:Y:S02]  /*2ea0*/  IADD3 R3, R89, -0x3, RZ ;  /* 0xfffffffd59037810 */ /* 0x000fe40007ffe0ff */
[-C--:B------:R-:W-:Y:S02]  /*2eb0*/  LEA.HI.X.SX32 R61, R77, R84.reuse, 0x2, P6 ;  /* 0x000000544d3d7211 */ /* 0x080fe400030f16ff */
[-C--:B------:R-:W-:Y:S01]  /*2ec0*/  LEA.HI.X.SX32 R35, R79, R84.reuse, 0x2, P1 ;  /* 0x000000544f237211 */ /* 0x080fe200008f16ff */
[----:B------:R-:W-:Y:S01]  /*2ed0*/  IMAD R79, R87, UR5, RZ ;  /* 0x00000005574f7c24 */ /* 0x000fe2000f8e02ff */
[----:B------:R-:W-:Y:S01]  /*2ee0*/  LEA.HI.X.SX32 R77, R5, R84, 0x2, P4 ;  /* 0x00000054054d7211 */ /* 0x000fe200020f16ff */
[----:B------:R-:W-:Y:S01]  /*2ef0*/  VIADD R5, R91, 0xffffffdf ;  /* 0xffffffdf5b057836 */ /* 0x000fe20000000000 */
[----:B------:R-:W-:-:S02]  /*2f00*/  LEA.HI.X.SX32 R89, R0, UR7, 0x2, P0 ;  /* 0x0000000700597c11 */ /* 0x000fc400080f16ff */
[----:B------:R-:W-:Y:S01]  /*2f10*/  ISETP.GE.U32.AND P4, PT, R3, 0x7fffffbe, PT ;  /* 0x7fffffbe0300780c */ /* 0x000fe20003f86070 */
[----:B------:R-:W-:Y:S01]  /*2f20*/  IMAD R3, R85, UR5, RZ ;  /* 0x0000000555037c24 */ /* 0x000fe2000f8e02ff */
[----:B------:R-:W-:Y:S01]  /*2f30*/  LEA R84, P0, R78, UR6, 0x2 ;  /* 0x000000064e547c11 */ /* 0x000fe2000f8010ff */
[----:B------:R-:W-:Y:S01]  /*2f40*/  @!PT LDS RZ, [RZ] ;  /* 0x00000000fffff984 */ /* 0x000fe20000000800 */
[----:B------:R-:W-:Y:S01]  /*2f50*/  @!PT LDS RZ, [RZ] ;  /* 0x00000000fffff984 */ /* 0x000fe20000000800 */
[----:B------:R-:W-:Y:S01]  /*2f60*/  @!PT LDS RZ, [RZ] ;  /* 0x00000000fffff984 */ /* 0x000fe20000000800 */
[----:B------:R-:W-:Y:S01]  /*2f70*/  LDGSTS.E [R244], desc[UR16][R88.64], !P2 ;  /* 0x0000000058f47fae */ /* 0x000fe2000d121850 */
[----:B------:R-:W-:Y:S01]  /*2f80*/  ISETP.GE.U32.AND P5, PT, R4, 0x7fffffbd, PT ;  /* 0x7fffffbd0400780c */ /* 0x000fe20003fa6070 */
[--C-:B------:R-:W-:Y:S01]  /*2f90*/  IMAD.WIDE R238, R2, 0x4, R88.reuse ;  /* 0x0000000402ee7825 */ /* 0x100fe200078e0258 */
[----:B------:R-:W-:Y:S02]  /*2fa0*/  LEA.HI.X.SX32 R85, R78, UR7, 0x2, P0 ;  /* 0x000000074e557c11 */ /* 0x000fe400080f16ff */
[----:B------:R-:W3:Y:S01]  /*2fb0*/  LDC R78, c[0x0][0x230] ;  /* 0x00008c00ff4e7b82 */ /* 0x000ee20000000800 */
[----:B------:R-:W-:Y:S01]  /*2fc0*/  LEA R4, P1, R3, UR6, 0x2 ;  /* 0x0000000603047c11 */ /* 0x000fe2000f8210ff */
[----:B------:R-:W-:Y:S01]  /*2fd0*/  IMAD.WIDE R108, R100, 0x4, R88 ;  /* 0x00000004646c7825 */ /* 0x000fe200078e0258 */
[----:B------:R-:W-:-:S02]  /*2fe0*/  ISETP.GE.U32.AND P6, PT, R5, 0x7fffffa0, PT ;  /* 0x7fffffa00500780c */ /* 0x000fc40003fc6070 */
[----:B------:R-:W-:Y:S01]  /*2ff0*/  LEA.HI.X.SX32 R5, R3, UR7, 0x2, P1 ;  /* 0x0000000703057c11 */ /* 0x000fe200088f16ff */
[----:B-1----:R-:W-:Y:S01]  /*3000*/  IMAD.WIDE R16, R2, 0x4, R84 ;  /* 0x0000000402107825 */ /* 0x002fe200078e0254 */
[C---:B------:R-:W-:Y:S02]  /*3010*/  LEA R86, P1, R79.reuse, UR6, 0x2 ;  /* 0x000000064f567c11 */ /* 0x040fe4000f8210ff */
[----:B--2---:R-:W-:Y:S01]  /*3020*/  IADD3 R0, R82, -0x23, RZ ;  /* 0xffffffdd52007810 */ /* 0x004fe20007ffe0ff */
[----:B------:R-:W-:Y:S01]  /*3030*/  LDGSTS.E [R244+0x4000], desc[UR16][R4.64], !P2 ;  /* 0x0400000004f47fae */ /* 0x000fe2000d121850 */
[----:B------:R-:W-:Y:S01]  /*3040*/  LEA.HI.X.SX32 R87, R79, UR7, 0x2, P1 ;  /* 0x000000074f577c11 */ /* 0x000fe200088f16ff */
[----:B------:R-:W-:Y:S01]  /*3050*/  IMAD.WIDE R212, R2, 0x4, R4 ;  /* 0x0000000402d47825 */ /* 0x000fe200078e0204 */
[----:B------:R-:W-:Y:S01]  /*3060*/  ISETP.GE.U32.AND P1, PT, R0, 0x7fffff9e, PT ;  /* 0x7fffff9e0000780c */ /* 0x000fe20003f26070 */
[----:B------:R-:W-:Y:S01]  /*3070*/  LDGSTS.E [R244+0x8000], desc[UR16][R84.64], !P2 ;  /* 0x0800000054f47fae */ /* 0x000fe2000d121850 */
[----:B------:R-:W-:Y:S01]  /*3080*/  ISETP.GE.U32.AND P0, PT, R80, 0x7fffff9f, PT ;  /* 0x7fffff9f5000780c */ /* 0x000fe20003f06070 */
[----:B----4-:R-:W-:Y:S01]  /*3090*/  VIADD R0, R90, 0xffffffdc ;  /* 0xffffffdc5a007836 */ /* 0x010fe20000000000 */
[----:B------:R-:W1:Y:S01]  /*30a0*/  LDC R80, c[0x0][0x230] ;  /* 0x00008c00ff507b82 */ /* 0x000e620000000800 */
[----:B------:R-:W-:Y:S01]  /*30b0*/  LDGSTS.E [R244+0xc000], desc[UR16][R86.64], !P2 ;  /* 0x0c00000056f47fae */ /* 0x000fe2000d121850 */
[----:B------:R-:W-:Y:S01]  /*30c0*/  IMAD.WIDE R12, R2, 0x4, R86 ;  /* 0x00000004020c7825 */ /* 0x000fe200078e0256 */
[----:B------:R-:W-:-:S02]  /*30d0*/  IADD3 R246, R246, UR12, RZ ;  /* 0x0000000cf6f67c10 */ /* 0x000fc4000fffe0ff */
[----:B------:R-:W-:Y:S01]  /*30e0*/  ISETP.GE.U32.AND P2, PT, R0, 0x7fffff9d, PT ;  /* 0x7fffff9d0000780c */ /* 0x000fe20003f46070 */
[----:B------:R-:W-:Y:S01]  /*30f0*/  LDGSTS.E [R244+0x4], desc[UR16][R238.64], !P3 ;  /* 0x00004000eef47fae */ /* 0x000fe2000d921850 */
[----:B---3--:R-:W-:Y:S01]  /*3100*/  IADD3 R0, R81, -0x5, RZ ;  /* 0xfffffffb51007810 */ /* 0x008fe20007ffe0ff */
[C---:B------:R-:W-:Y:S01]  /*3110*/  IMAD.SHL.U32 R3, R2.reuse, 0x2, RZ ;  /* 0x0000000202037824 */ /* 0x040fe200078e00ff */
[----:B------:R-:W2:Y:S01]  /*3120*/  LDC R81, c[0x0][0x230] ;  /* 0x00008c00ff517b82 */ /* 0x000ea20000000800 */
[----:B------:R-:W-:Y:S01]  /*3130*/  LDGSTS.E [R244+0x4004], desc[UR16][R212.64], !P3 ;  /* 0x04004000d4f47fae */ /* 0x000fe2000d921850 */
[----:B------:R-:W-:Y:S01]  /*3140*/  IMAD R79, R2, 0x3, RZ ;  /* 0x00000003024f7824 */ /* 0x000fe200078e02ff */
[----:B------:R-:W-:Y:S01]  /*3150*/  IADD3 R249, R249, UR12, RZ ;  /* 0x0000000cf9f97c10 */ /* 0x000fe2000fffe0ff */
[C---:B------:R-:W-:Y:S01]  /*3160*/  IMAD.WIDE R214, R3.reuse, 0x4, R84 ;  /* 0x0000000403d67825 */ /* 0x040fe200078e0254 */
[----:B------:R3:W-:Y:S03]  /*3170*/  LDGSTS.E [R244+0x8004], desc[UR16][R16.64], !P3 ;  /* 0x0800400010f47fae */ /* 0x0007e6000d921850 */
[----:B------:R-:W-:Y:S01]  /*3180*/  IMAD.WIDE R82, R3, 0x4, R86 ;  /* 0x0000000403527825 */ /* 0x000fe200078e0256 */
[----:B------:R4:W-:Y:S01]  /*3190*/  LDGSTS.E [R244+0xc004], desc[UR16][R12.64], !P3 ;  /* 0x0c0040000cf47fae */ /* 0x0009e2000d921850 */
[----:B------:R-:W-:-:S02]  /*31a0*/  ISETP.GE.U32.AND P3, PT, R0, 0x7fffffbc, PT ;  /* 0x7fffffbc0000780c */ /* 0x000fc40003f66070 */
[----:B------:R-:W-:Y:S01]  /*31b0*/  VIADD R0, R78, 0xfffffffa ;  /* 0xfffffffa4e007836 */ /* 0x000fe20000000000 */
[----:B------:R3:W-:Y:S01]  /*31c0*/  STL.64 [R1+0x488], R16 ;  /* 0x0004881001007387 */ /* 0x0007e20000100a00 */
[----:B------:R-:W2:Y:S01]  /*31d0*/  LDC R78, c[0x0][0x230] ;  /* 0x00008c00ff4e7b82 */ /* 0x000ea20000000800 */
[C---:B------:R-:W-:Y:S02]  /*31e0*/  IMAD.WIDE R206, R79.reuse, 0x4, R88 ;  /* 0x000000044fce7825 */ /* 0x040fe400078e0258 */
[----:B------:R4:W-:Y:S02]  /*31f0*/  STL.64 [R1+0x480], R12 ;  /* 0x0004800c01007387 */ /* 0x0009e40000100a00 */
[C---:B------:R-:W-:Y:S02]  /*3200*/  IMAD.WIDE R208, R79.reuse, 0x4, R4 ;  /* 0x000000044fd07825 */ /* 0x040fe400078e0204 */
[----:B------:R1:W-:Y:S02]  /*3210*/  STL.64 [R1+0x460], R82 ;  /* 0x0004605201007387 */ /* 0x0003e40000100a00 */
[----:B------:R-:W-:-:S04]  /*3220*/  IMAD.WIDE R210, R79, 0x4, R84 ;  /* 0x000000044fd27825 */ /* 0x000fc800078e0254 */
[----:B---3--:R-:W-:-:S04]  /*3230*/  IMAD.WIDE R16, R3, 0x4, R4 ;  /* 0x0000000403107825 */ /* 0x008fc800078e0204 */
[----:B----4-:R-:W-:-:S04]  /*3240*/  IMAD.WIDE R12, R3, 0x4, R88 ;  /* 0x00000004030c7825 */ /* 0x010fc800078e0258 */
[----:B------:R-:W-:Y:S01]  /*3250*/  IMAD.SHL.U32 R3, R2, 0x20, RZ ;  /* 0x0000002002037824 */ /* 0x000fe200078e00ff */
[----:B------:R-:W-:Y:S01]  /*3260*/  LDGSTS.E [R244+0x8], desc[UR16][R12.64], !P4 ;  /* 0x000080000cf47fae */ /* 0x000fe2000e121850 */
[----:B------:R-:W-:-:S03]  /*3270*/  IMAD.WIDE R216, R79, 0x4, R86 ;  /* 0x000000044fd87825 */ /* 0x000fc600078e0256 */
[----:B------:R-:W-:Y:S01]  /*3280*/  LDGSTS.E [R244+0x4008], desc[UR16][R16.64], !P4 ;  /* 0x0400800010f47fae */ /* 0x000fe2000e121850 */
[----:B------:R-:W-:-:S03]  /*3290*/  IMAD.WIDE R94, R3, 0x4, R88 ;  /* 0x00000004035e7825 */ /* 0x000fc600078e0258 */
[----:B------:R-:W-:Y:S01]  /*32a0*/  LDGSTS.E [R244+0x8008], desc[UR16][R214.64], !P4 ;  /* 0x08008000d6f47fae */ /* 0x000fe2000e121850 */
[----:B------:R-:W-:-:S03]  /*32b0*/  IMAD.WIDE R92, R3, 0x4, R4 ;  /* 0x00000004035c7825 */ /* 0x000fc600078e0204 */
[----:B------:R3:W-:Y:S01]  /*32c0*/  LDGSTS.E [R244+0xc008], desc[UR16][R82.64], !P4 ;  /* 0x0c00800052f47fae */ /* 0x0007e2000e121850 */
[----:B------:R-:W-:Y:S01]  /*32d0*/  ISETP.GE.U32.AND P4, PT, R0, 0x7fffffbb, PT ;  /* 0x7fffffbb0000780c */ /* 0x000fe20003f86070 */
[----:B-1----:R-:W-:Y:S02]  /*32e0*/  VIADD R0, R80, 0xfffffff9 ;  /* 0xfffffff950007836 */ /* 0x002fe40000000000 */
[----:B------:R-:W-:Y:S01]  /*32f0*/  LDGSTS.E [R244+0xc], desc[UR16][R206.64], !P5 ;  /* 0x0000c000cef47fae */ /* 0x000fe2000e921850 */
[----:B------:R-:W-:Y:S01]  /*3300*/  IMAD R79, R2, 0x21, RZ ;  /* 0x00000021024f7824 */ /* 0x000fe200078e02ff */
[----:B------:R-:W1:Y:S01]  /*3310*/  LDC R80, c[0x0][0x230] ;  /* 0x00008c00ff507b82 */ /* 0x000e620000000800 */
[C-C-:B------:R-:W-:Y:S01]  /*3320*/  IMAD.WIDE R90, R3.reuse, 0x4, R84.reuse ;  /* 0x00000004035a7825 */ /* 0x140fe200078e0254 */
[----:B------:R-:W-:Y:S03]  /*3330*/  LDGSTS.E [R244+0x400c], desc[UR16][R208.64], !P5 ;  /* 0x0400c000d0f47fae */ /* 0x000fe6000e921850 */
[----:B------:R-:W-:Y:S01]  /*3340*/  IMAD.WIDE R98, R100, 0x4, R84 ;  /* 0x0000000464627825 */ /* 0x000fe200078e0254 */
[----:B------:R-:W-:Y:S03]  /*3350*/  LDGSTS.E [R244+0x800c], desc[UR16][R210.64], !P5 ;  /* 0x0800c000d2f47fae */ /* 0x000fe6000e921850 */
[----:B---3--:R-:W-:Y:S01]  /*3360*/  IMAD.WIDE R82, R3, 0x4, R86 ;  /* 0x0000000403527825 */ /* 0x008fe200078e0256 */
[----:B------:R-:W-:Y:S01]  /*3370*/  LDGSTS.E [R244+0xc00c], desc[UR16][R216.64], !P5 ;  /* 0x0c00c000d8f47fae */ /* 0x000fe2000e921850 */
[----:B------:R-:W-:-:S02]  /*3380*/  ISETP.GE.U32.AND P5, PT, R0, 0x7fffffba, PT ;  /* 0x7fffffba0000780c */ /* 0x000fc40003fa6070 */
[----:B--2---:R-:W-:Y:S01]  /*3390*/  IADD3 R0, R81, -0x8, RZ ;  /* 0xfffffff851007810 */ /* 0x004fe20007ffe0ff */
[----:B------:R2:W-:Y:S01]  /*33a0*/  STL.64 [R1+0x118], R94 ;  /* 0x0001185e01007387 */ /* 0x0005e20000100a00 */
[----:B------:R-:W-:Y:S01]  /*33b0*/  IMAD R3, R2, 0x22, RZ ;  /* 0x0000002202037824 */ /* 0x000fe200078e02ff */
[----:B------:R-:W3:Y:S01]  /*33c0*/  LDC R81, c[0x0][0x230] ;  /* 0x00008c00ff517b82 */ /* 0x000ee20000000800 */
[C---:B------:R-:W-:Y:S01]  /*33d0*/  IMAD.WIDE R110, R106.reuse, 0x4, R88 ;  /* 0x000000046a6e7825 */ /* 0x040fe200078e0258 */
[----:B------:R2:W-:Y:S03]  /*33e0*/  LDGSTS.E [R244+0x10000], desc[UR16][R94.64], !P6 ;  /* 0x100000005ef47fae */ /* 0x0005e6000f121850 */
[C---:B------:R-:W-:Y:S01]  /*33f0*/  IMAD.WIDE R102, R106.reuse, 0x4, R4 ;  /* 0x000000046a667825 */ /* 0x040fe200078e0204 */
[----:B------:R4:W-:Y:S03]  /*3400*/  STL.64 [R1+0x110], R92 ;  /* 0x0001105c01007387 */ /* 0x0009e60000100a00 */
[C---:B------:R-:W-:Y:S01]  /*3410*/  IMAD.WIDE R104, R106.reuse, 0x4, R84 ;  /* 0x000000046a687825 */ /* 0x040fe200078e0254 */
[----:B------:R4:W-:Y:S03]  /*3420*/  LDGSTS.E [R244+0x14000], desc[UR16][R92.64], !P6 ;  /* 0x140000005cf47fae */ /* 0x0009e6000f121850 */
[----:B------:R-:W-:Y:S01]  /*3430*/  IMAD.WIDE R106, R106, 0x4, R86 ;  /* 0x000000046a6a7825 */ /* 0x000fe200078e0256 */
[----:B------:R1:W-:Y:S03]  /*3440*/  STL.64 [R1+0x108], R90 ;  /* 0x0001085a01007387 */ /* 0x0003e60000100a00 */
[C-C-:B--2---:R-:W-:Y:S01]  /*3450*/  IMAD.WIDE R94, R79.reuse, 0x4, R88.reuse ;  /* 0x000000044f5e7825 */ /* 0x144fe200078e0258 */
[----:B------:R1:W-:Y:S03]  /*3460*/  LDGSTS.E [R244+0x18000], desc[UR16][R90.64], !P6 ;  /* 0x180000005af47fae */ /* 0x0003e6000f121850 */
[----:B------:R-:W-:Y:S01]  /*3470*/  IMAD.WIDE R138, R122, 0x4, R88 ;  /* 0x000000047a8a7825 */ /* 0x000fe200078e0258 */
[----:B------:R2:W-:Y:S03]  /*3480*/  STL.64 [R1+0x100], R82 ;  /* 0x0001005201007387 */ /* 0x0005e60000100a00 */
[----:B----4-:R-:W-:Y:S01]  /*3490*/  IMAD.WIDE R92, R79, 0x4, R4 ;  /* 0x000000044f5c7825 */ /* 0x010fe200078e0204 */
[----:B------:R2:W-:Y:S01]  /*34a0*/  LDGSTS.E [R244+0x1c000], desc[UR16][R82.64], !P6 ;  /* 0x1c00000052f47fae */ /* 0x0005e2000f121850 */
[----:B------:R-:W-:-:S02]  /*34b0*/  ISETP.GE.U32.AND P6, PT, R0, 0x7fffffb9, PT ;  /* 0x7fffffb90000780c */ /* 0x000fc40003fc6070 */
[----:B------:R-:W-:Y:S01]  /*34c0*/  VIADD R0, R78, 0xffffffdb ;  /* 0xffffffdb4e007836 */ /* 0x000fe20000000000 */
[----:B------:R4:W-:Y:S01]  /*34d0*/  STL.64 [R1+0xf8], R94 ;  /* 0x0000f85e01007387 */ /* 0x0009e20000100a00 */
[----:B-1----:R-:W-:-:S03]  /*34e0*/  IMAD.WIDE R90, R79, 0x4, R84 ;  /* 0x000000044f5a7825 */ /* 0x002fc600078e0254 */
[----:B------:R4:W-:Y:S01]  /*34f0*/  LDGSTS.E [R244+0x10004], desc[UR16][R94.64], !P0 ;  /* 0x100040005ef47fae */ /* 0x0009e2000c121850 */
[----:B------:R-:W-:-:S03]  /*3500*/  IMAD.WIDE R118, R122, 0x4, R4 ;  /* 0x000000047a767825 */ /* 0x000fc600078e0204 */
[----:B------:R1:W-:Y:S01]  /*3510*/  STL.64 [R1+0xf0], R92 ;  /* 0x0000f05c01007387 */ /* 0x0003e20000100a00 */
[----:B--2---:R-:W-:-:S03]  /*3520*/  IMAD.WIDE R82, R79, 0x4, R86 ;  /* 0x000000044f527825 */ /* 0x004fc600078e0256 */
[----:B------:R1:W-:Y:S01]  /*3530*/  LDGSTS.E [R244+0x14004], desc[UR16][R92.64], !P0 ;  /* 0x140040005cf47fae */ /* 0x0003e2000c121850 */
[----:B------:R-:W-:-:S03]  /*3540*/  IMAD.WIDE R78, R3, 0x4, R86 ;  /* 0x00000004034e7825 */ /* 0x000fc600078e0256 */
[----:B------:R2:W-:Y:S01]  /*3550*/  STL.64 [R1+0xe8], R90 ;  /* 0x0000e85a01007387 */ /* 0x0005e20000100a00 */
[----:B----4-:R-:W-:-:S03]  /*3560*/  IMAD.WIDE R94, R3, 0x4, R88 ;  /* 0x00000004035e7825 */ /* 0x010fc600078e0258 */
[----:B------:R2:W-:Y:S01]  /*3570*/  LDGSTS.E [R244+0x18004], desc[UR16][R90.64], !P0 ;  /* 0x180040005af47fae */ /* 0x0005e2000c121850 */
[----:B------:R-:W-:-:S03]  /*3580*/  IMAD.WIDE R120, R122, 0x4, R84 ;  /* 0x000000047a787825 */ /* 0x000fc600078e0254 */
[----:B------:R4:W-:Y:S01]  /*3590*/  STL.64 [R1+0xe0], R82 ;  /* 0x0000e05201007387 */ /* 0x0009e20000100a00 */
[----:B-1----:R-:W-:-:S03]  /*35a0*/  IMAD.WIDE R92, R3, 0x4, R4 ;  /* 0x00000004035c7825 */ /* 0x002fc600078e0204 */
[----:B------:R4:W-:Y:S01]  /*35b0*/  LDGSTS.E [R244+0x1c004], desc[UR16][R82.64], !P0 ;  /* 0x1c00400052f47fae */ /* 0x0009e2000c121850 */
[----:B------:R-:W-:Y:S01]  /*35c0*/  ISETP.GE.U32.AND P0, PT, R0, 0x7fffff9c, PT ;  /* 0x7fffff9c0000780c */ /* 0x000fe20003f06070 */
[----:B------:R-:W-:Y:S02]  /*35d0*/  VIADD R0, R80, 0xffffffda ;  /* 0xffffffda50007836 */ /* 0x000fe40000000000 */
[----:B--2---:R-:W-:Y:S01]  /*35e0*/  IMAD.WIDE R90, R3, 0x4, R84 ;  /* 0x00000004035a7825 */ /* 0x004fe200078e0254 */
[----:B------:R-:W-:Y:S01]  /*35f0*/  STL.64 [R1+0xd8], R94 ;  /* 0x0000d85e01007387 */ /* 0x000fe20000100a00 */
[----:B------:R-:W1:Y:S02]  /*3600*/  LDC R80, c[0x0][0x230] ;  /* 0x00008c00ff507b82 */ /* 0x000e640000000800 */
[----:B------:R-:W-:Y:S01]  /*3610*/  IMAD.SHL.U32 R3, R2, 0x4, RZ ;  /* 0x0000000402037824 */ /* 0x000fe200078e00ff */
[----:B------:R-:W-:Y:S01]  /*3620*/  LDGSTS.E [R244+0x10008], desc[UR16][R94.64], !P1 ;  /* 0x100080005ef47fae */ /* 0x000fe2000c921850 */
[----:B------:R-:W-:-:S03]  /*3630*/  IMAD.WIDE R122, R122, 0x4, R86 ;  /* 0x000000047a7a7825 */ /* 0x000fc600078e0256 */
[----:B------:R-:W-:Y:S01]  /*3640*/  STL.64 [R1+0xd0], R92 ;  /* 0x0000d05c01007387 */ /* 0x000fe20000100a00 */
[----:B----4-:R-:W2:Y:S01]  /*3650*/  LDC R82, c[0x0][0x230] ;  /* 0x00008c00ff527b82 */ /* 0x010ea20000000800 */
[C---:B------:R-:W-:Y:S02]  /*3660*/  IMAD.WIDE R140, R128.reuse, 0x4, R88 ;  /* 0x00000004808c7825 */ /* 0x040fe400078e0258 */
[----:B------:R-:W-:Y:S02]  /*3670*/  LDGSTS.E [R244+0x14008], desc[UR16][R92.64], !P1 ;  /* 0x140080005cf47fae */ /* 0x000fe4000c921850 */
[C---:B------:R-:W-:Y:S02]  /*3680*/  IMAD.WIDE R124, R128.reuse, 0x4, R4 ;  /* 0x00000004807c7825 */ /* 0x040fe400078e0204 */
[----:B------:R-:W-:Y:S02]  /*3690*/  STL.64 [R1+0xc8], R90 ;  /* 0x0000c85a01007387 */ /* 0x000fe40000100a00 */
[----:B------:R-:W-:-:S02]  /*36a0*/  IMAD.WIDE R126, R128, 0x4, R84 ;  /* 0x00000004807e7825 */ /* 0x000fc400078e0254 */
[----:B------:R-:W-:Y:S02]  /*36b0*/  LDGSTS.E [R244+0x18008], desc[UR16][R90.64], !P1 ;  /* 0x180080005af47fae */ /* 0x000fe4000c921850 */
[----:B------:R-:W-:Y:S02]  /*36c0*/  IMAD.WIDE R128, R128, 0x4, R86 ;  /* 0x0000000480807825 */ /* 0x000fe400078e0256 */
[----:B------:R4:W-:Y:S02]  /*36d0*/  STL.64 [R1+0xc0], R78 ;  /* 0x0000c04e01007387 */ /* 0x0009e40000100a00 */
[----:B------:R-:W-:Y:S02]  /*36e0*/  IMAD.WIDE R142, R136, 0x4, R88 ;  /* 0x00000004888e7825 */ /* 0x000fe400078e0258 */
[----:B------:R4:W-:Y:S01]  /*36f0*/  LDGSTS.E [R244+0x1c008], desc[UR16][R78.64], !P1 ;  /* 0x1c0080004ef47fae */ /* 0x0009e2000c921850 */
[----:B------:R-:W-:Y:S01]  /*3700*/  ISETP.GE.U32.AND P1, PT, R0, 0x7fffff9b, PT ;  /* 0x7fffff9b0000780c */ /* 0x000fe20003f26070 */
[----:B------:R-:W-:Y:S01]  /*3710*/  IMAD.WIDE R132, R136, 0x4, R4 ;  /* 0x0000000488847825 */ /* 0x000fe200078e0204 */
[----:B---3--:R-:W-:-:S02]  /*3720*/  IADD3 R0, R81, -0x27, RZ ;  /* 0xffffffd951007810 */ /* 0x008fc40007ffe0ff */
[----:B------:R-:W3:Y:S01]  /*3730*/  LDC R81, c[0x0][0x230] ;  /* 0x00008c00ff517b82 */ /* 0x000ee20000000800 */
[----:B------:R-:W-:-:S04]  /*3740*/  IMAD.WIDE R134, R136, 0x4, R84 ;  /* 0x0000000488867825 */ /* 0x000fc800078e0254 */
[----:B------:R-:W-:-:S03]  /*3750*/  IMAD.WIDE R136, R136, 0x4, R86 ;  /* 0x0000000488887825 */ /* 0x000fc600078e0256 */
[----:B----4-:R-:W4:Y:S01]  /*3760*/  LDC R78, c[0x0][0x230] ;  /* 0x00008c00ff4e7b82 */ /* 0x010f220000000800 */
[----:B------:R-:W-:Y:S02]  /*3770*/  IMAD R79, R2, 0x23, RZ ;  /* 0x00000023024f7824 */ /* 0x000fe400078e02ff */
[----:B------:R-:W-:-:S04]  /*3780*/  IMAD.WIDE R162, R148, 0x4, R88 ;  /* 0x0000000494a27825 */ /* 0x000fc800078e0258 */
[----:B------:R-:W-:-:S04]  /*3790*/  IMAD.WIDE R96, R79, 0x4, R88 ;  /* 0x000000044f607825 */ /* 0x000fc800078e0258 */
[C---:B------:R-:W-:Y:S01]  /*37a0*/  IMAD.WIDE R94, R79.reuse, 0x4, R4 ;  /* 0x000000044f5e7825 */ /* 0x040fe200078e0204 */
[----:B------:R1:W-:Y:S03]  /*37b0*/  STL.64 [R1+0xb8], R96 ;  /* 0x0000b86001007387 */ /* 0x0003e60000100a00 */
[C---:B------:R-:W-:Y:S01]  /*37c0*/  IMAD.WIDE R92, R79.reuse, 0x4, R84 ;  /* 0x000000044f5c7825 */ /* 0x040fe200078e0254 */
[----:B------:R1:W-:Y:S03]  /*37d0*/  LDGSTS.E [R244+0x1000c], desc[UR16][R96.64], !P2 ;  /* 0x1000c00060f47fae */ /* 0x0003e6000d121850 */
[----:B------:R-:W-:Y:S01]  /*37e0*/  IMAD.WIDE R90, R79, 0x4, R86 ;  /* 0x000000044f5a7825 */ /* 0x000fe200078e0256 */
[----:B------:R2:W-:Y:S03]  /*37f0*/  STL.64 [R1+0xb0], R94 ;  /* 0x0000b05e01007387 */ /* 0x0005e60000100a00 */
[----:B------:R-:W-:Y:S01]  /*3800*/  IMAD R79, R2, 0x5, RZ ;  /* 0x00000005024f7824 */ /* 0x000fe200078e02ff */
[----:B------:R2:W-:Y:S01]  /*3810*/  LDGSTS.E [R244+0x1400c], desc[UR16][R94.64], !P2 ;  /* 0x1400c0005ef47fae */ /* 0x0005e2000d121850 */
[----:B------:R-:W-:-:S03]  /*3820*/  IMAD.WIDE R144, R148, 0x4, R4 ;  /* 0x0000000494907825 */ /* 0x000fc600078e0204 */
[----:B------:R3:W-:Y:S01]  /*3830*/  STL.64 [R1+0xa8], R92 ;  /* 0x0000a85c01007387 */ /* 0x0007e20000100a00 */
[----:B-1----:R-:W-:-:S03]  /*3840*/  IMAD.WIDE R96, R3, 0x4, R88 ;  /* 0x0000000403607825 */ /* 0x002fc600078e0258 */
[----:B------:R3:W-:Y:S01]  /*3850*/  LDGSTS.E [R244+0x1800c], desc[UR16][R92.64], !P2 ;  /* 0x1800c0005cf47fae */ /* 0x0007e2000d121850 */
[----:B------:R-:W-:-:S03]  /*3860*/  IMAD.WIDE R146, R148, 0x4, R84 ;  /* 0x0000000494927825 */ /* 0x000fc600078e0254 */
[----:B------:R1:W-:Y:S01]  /*3870*/  STL.64 [R1+0xa0], R90 ;  /* 0x0000a05a01007387 */ /* 0x0003e20000100a00 */
[----:B--2---:R-:W-:-:S03]  /*3880*/  IMAD.WIDE R94, R3, 0x4, R4 ;  /* 0x00000004035e7825 */ /* 0x004fc600078e0204 */
[----:B------:R1:W-:Y:S01]  /*3890*/  LDGSTS.E [R244+0x1c00c], desc[UR16][R90.64], !P2 ;  /* 0x1c00c0005af47fae */ /* 0x0003e2000d121850 */
[----:B------:R-:W-:Y:S01]  /*38a0*/  ISETP.GE.U32.AND P2, PT, R0, 0x7fffff9a, PT ;  /* 0x7fffff9a0000780c */ /* 0x000fe20003f46070 */
[----:B------:R-:W-:Y:S02]  /*38b0*/  VIADD R0, R82, 0xffffffd8 ;  /* 0xffffffd852007836 */ /* 0x000fe40000000000 */
[----:B---3--:R-:W-:Y:S01]  /*38c0*/  IMAD.WIDE R92, R3, 0x4, R84 ;  /* 0x00000004035c7825 */ /* 0x008fe200078e0254 */
[----:B------:R-:W-:Y:S03]  /*38d0*/  STL.64 [R1+0x438], R96 ;  /* 0x0004386001007387 */ /* 0x000fe60000100a00 */
[--C-:B------:R-:W-:Y:S01]  /*38e0*/  IMAD.WIDE R82, R79, 0x4, R86.reuse ;  /* 0x000000044f527825 */ /* 0x100fe200078e0256 */
[----:B------:R-:W-:Y:S03]  /*38f0*/  LDGSTS.E [R243], desc[UR16][R96.64], !P3 ;  /* 0x0000000060f37fae */ /* 0x000fe6000d921850 */
[--C-:B-1----:R-:W-:Y:S01]  /*3900*/  IMAD.WIDE R90, R3, 0x4, R86.reuse ;  /* 0x00000004035a7825 */ /* 0x102fe200078e0256 */
[----:B------:R1:W-:Y:S03]  /*3910*/  STL.64 [R1+0x430], R94 ;  /* 0x0004305e01007387 */ /* 0x0003e60000100a00 */
[----:B------:R-:W-:Y:S01]  /*3920*/  IMAD R3, R2, 0x6, RZ ;  /* 0x0000000602037824 */ /* 0x000fe200078e02ff */
[----:B------:R1:W-:Y:S01]  /*3930*/  LDGSTS.E [R243+0x4000], desc[UR16][R94.64], !P3 ;  /* 0x040000005ef37fae */ /* 0x0003e2000d921850 */
[----:B------:R-:W-:-:S03]  /*3940*/  IMAD.WIDE R148, R148, 0x4, R86 ;  /* 0x0000000494947825 */ /* 0x000fc600078e0256 */
[----:B------:R2:W-:Y:S01]  /*3950*/  STL.64 [R1+0x428], R92 ;  /* 0x0004285c01007387 */ /* 0x0005e20000100a00 */
[----:B------:R-:W-:-:S03]  /*3960*/  IMAD.WIDE R170, R154, 0x4, R88 ;  /* 0x000000049aaa7825 */ /* 0x000fc600078e0258 */
[----:B------:R2:W-:Y:S01]  /*3970*/  LDGSTS.E [R243+0x8000], desc[UR16][R92.64], !P3 ;  /* 0x080000005cf37fae */ /* 0x0005e2000d921850 */
[----:B------:R-:W-:-:S03]  /*3980*/  IMAD.WIDE R150, R154, 0x4, R4 ;  /* 0x000000049a967825 */ /* 0x000fc600078e0204 */
[----:B------:R3:W-:Y:S01]  /*3990*/  STL.64 [R1+0x420], R90 ;  /* 0x0004205a01007387 */ /* 0x0007e20000100a00 */
[----:B-1----:R-:W-:-:S03]  /*39a0*/  IMAD.WIDE R94, R79, 0x4, R88 ;  /* 0x000000044f5e7825 */ /* 0x002fc600078e0258 */
[----:B------:R3:W-:Y:S01]  /*39b0*/  LDGSTS.E [R243+0xc000], desc[UR16][R90.64], !P3 ;  /* 0x0c0000005af37fae */ /* 0x0007e2000d921850 */
[----:B------:R-:W-:Y:S01]  /*39c0*/  ISETP.GE.U32.AND P3, PT, R0, 0x7fffff99, PT ;  /* 0x7fffff990000780c */ /* 0x000fe20003f66070 */
[----:B----4-:R-:W-:Y:S02]  /*39d0*/  VIADD R0, R78, 0xfffffff7 ;  /* 0xfffffff74e007836 */ /* 0x010fe40000000000 */
[C---:B--2---:R-:W-:Y:S01]  /*39e0*/  IMAD.WIDE R92, R79.reuse, 0x4, R4 ;  /* 0x000000044f5c7825 */ /* 0x044fe200078e0204 */
[----:B------:R1:W-:Y:S01]  /*39f0*/  STL.64 [R1+0x418], R94 ;  /* 0x0004185e01007387 */ /* 0x0003e20000100a00 */
[----:B------:R-:W2:Y:S02]  /*3a00*/  LDC R78, c[0x0][0x230] ;  /* 0x00008c00ff4e7b82 */ /* 0x000ea40000000800 */
[--C-:B------:R-:W-:Y:S01]  /*3a10*/  IMAD.WIDE R152, R154, 0x4, R84.reuse ;  /* 0x000000049a987825 */ /* 0x100fe200078e0254 */
[----:B------:R1:W-:Y:S03]  /*3a20*/  LDGSTS.E [R243+0x4], desc[UR16][R94.64], !P4 ;  /* 0x000040005ef37fae */ /* 0x0003e6000e121850 */
[----:B---3--:R-:W-:Y:S01]  /*3a30*/  IMAD.WIDE R90, R79, 0x4, R84 ;  /* 0x000000044f5a7825 */ /* 0x008fe200078e0254 */
        /* <DEDUP_REMOVED lines=9> */
[----:B---3--:R-:W-:-:S03]  /*3ad0*/  IMAD.WIDE R92, R3, 0x4, R4 ;  /* 0x00000004035c7825 */ /* 0x008fc600078e0204 */
[----:B------:R1:W-:Y:S01]  /*3ae0*/  LDGSTS.E [R243+0xc004], desc[UR16][R82.64], !P4 ;  /* 0x0c00400052f37fae */ /* 0x0003e2000e121850 */
[----:B------:R-:W-:Y:S01]  /*3af0*/  ISETP.GE.U32.AND P4, PT, R0, 0x7fffffb8, PT ;  /* 0x7fffffb80000780c */ /* 0x000fe20003f86070 */
[----:B------:R-:W-:Y:S01]  /*3b00*/  IMAD.WIDE R156, R160, 0x4, R4 ;  /* 0x00000004a09c7825 */ /* 0x000fe200078e0204 */
[----:B------:R-:W-:Y:S01]  /*3b10*/  IADD3 R0, R80, -0xa, RZ ;  /* 0xfffffff650007810 */ /* 0x000fe20007ffe0ff */
[----:B------:R3:W-:Y:S01]  /*3b20*/  STL.64 [R1+0x3f8], R94 ;  /* 0x0003f85e01007387 */ /* 0x0007e20000100a00 */
[----:B------:R-:W2:Y:S01]  /*3b30*/  LDC R80, c[0x0][0x230] ;  /* 0x00008c00ff507b82 */ /* 0x000ea20000000800 */
[--C-:B----4-:R-:W-:Y:S02]  /*3b40*/  IMAD.WIDE R90, R3, 0x4, R84.reuse ;  /* 0x00000004035a7825 */ /* 0x110fe400078e0254 */
[----:B------:R3:W-:Y:S02]  /*3b50*/  LDGSTS.E [R243+0x8], desc[UR16][R94.64], !P5 ;  /* 0x000080005ef37fae */ /* 0x0007e4000e921850 */
[----:B------:R-:W-:-:S02]  /*3b60*/  IMAD.WIDE R158, R160, 0x4, R84 ;  /* 0x00000004a09e7825 */ /* 0x000fc400078e0254 */
[----:B------:R4:W-:Y:S02]  /*3b70*/  STL.64 [R1+0x3f0], R92 ;  /* 0x0003f05c01007387 */ /* 0x0009e40000100a00 */
[----:B-1----:R-:W-:Y:S02]  /*3b80*/  IMAD.WIDE R82, R3, 0x4, R86 ;  /* 0x0000000403527825 */ /* 0x002fe400078e0256 */
[----:B------:R4:W-:Y:S02]  /*3b90*/  LDGSTS.E [R243+0x4008], desc[UR16][R92.64], !P5 ;  /* 0x040080005cf37fae */ /* 0x0009e4000e921850 */
[----:B------:R-:W-:Y:S02]  /*3ba0*/  IMAD R3, R2, 0x24, RZ ;  /* 0x0000002402037824 */ /* 0x000fe400078e02ff */
[C---:B---3--:R-:W-:Y:S01]  /*3bb0*/  IMAD.WIDE R94, R79.reuse, 0x4, R88 ;  /* 0x000000044f5e7825 */ /* 0x048fe200078e0258 */
[----:B------:R1:W-:Y:S03]  /*3bc0*/  STL.64 [R1+0x3e8], R90 ;  /* 0x0003e85a01007387 */ /* 0x0003e60000100a00 */
[----:B------:R-:W-:Y:S01]  /*3bd0*/  IMAD.WIDE R160, R160, 0x4, R86 ;  /* 0x00000004a0a07825 */ /* 0x000fe200078e0256 */
[----:B------:R1:W-:Y:S03]  /*3be0*/  LDGSTS.E [R243+0x8008], desc[UR16][R90.64], !P5 ;  /* 0x080080005af37fae */ /* 0x0003e6000e921850 */
[----:B----4-:R-:W-:Y:S01]  /*3bf0*/  IMAD.WIDE R92, R79, 0x4, R4 ;  /* 0x000000044f5c7825 */ /* 0x010fe200078e0204 */
[----:B------:R3:W-:Y:S03]  /*3c00*/  STL.64 [R1+0x3e0], R82 ;  /* 0x0003e05201007387 */ /* 0x0007e60000100a00 */
[----:B------:R-:W-:Y:S01]  /*3c10*/  IMAD.WIDE R174, R168, 0x4, R88 ;  /* 0x00000004a8ae7825 */ /* 0x000fe200078e0258 */
[----:B------:R3:W-:Y:S01]  /*3c20*/  LDGSTS.E [R243+0xc008], desc[UR16][R82.64], !P5 ;  /* 0x0c00800052f37fae */ /* 0x0007e2000e921850 */
[----:B------:R-:W-:-:S02]  /*3c30*/  ISETP.GE.U32.AND P5, PT, R0, 0x7fffffb7, PT ;  /* 0x7fffffb70000780c */ /* 0x000fc40003fa6070 */
[----:B------:R-:W-:Y:S01]  /*3c40*/  VIADD R0, R81, 0xfffffff5 ;  /* 0xfffffff551007836 */ /* 0x000fe20000000000 */
[----:B------:R4:W-:Y:S01]  /*3c50*/  STL.64 [R1+0x3d8], R94 ;  /* 0x0003d85e01007387 */ /* 0x0009e20000100a00 */
[----:B-1----:R-:W-:Y:S01]  /*3c60*/  IMAD.WIDE R90, R79, 0x4, R84 ;  /* 0x000000044f5a7825 */ /* 0x002fe200078e0254 */
[----:B------:R-:W1:Y:S02]  /*3c70*/  LDC R81, c[0x0][0x230] ;  /* 0x00008c00ff517b82 */ /* 0x000e640000000800 */
[----:B------:R4:W-:Y:S01]  /*3c80*/  LDGSTS.E [R243+0xc], desc[UR16][R94.64], !P6 ;  /* 0x0000c0005ef37fae */ /* 0x0009e2000f121850 */
[----:B------:R-:W-:-:S03]  /*3c90*/  IMAD.WIDE R164, R168, 0x4, R4 ;  /* 0x00000004a8a47825 */ /* 0x000fc600078e0204 */
[----:B------:R2:W-:Y:S01]  /*3ca0*/  STL.64 [R1+0x3d0], R92 ;  /* 0x0003d05c01007387 */ /* 0x0005e20000100a00 */
[----:B---3--:R-:W-:-:S03]  /*3cb0*/  IMAD.WIDE R82, R79, 0x4, R86 ;  /* 0x000000044f527825 */ /* 0x008fc600078e0256 */
[----:B------:R2:W-:Y:S01]  /*3cc0*/  LDGSTS.E [R243+0x400c], desc[UR16][R92.64], !P6 ;  /* 0x0400c0005cf37fae */ /* 0x0005e2000f121850 */
[----:B------:R-:W-:Y:S02]  /*3cd0*/  IMAD R79, R2, 0x25, RZ ;  /* 0x00000025024f7824 */ /* 0x000fe400078e02ff */
[----:B------:R-:W-:Y:S01]  /*3ce0*/  IMAD.WIDE R166, R168, 0x4, R84 ;  /* 0x00000004a8a67825 */ /* 0x000fe200078e0254 */
[----:B------:R3:W-:Y:S03]  /*3cf0*/  STL.64 [R1+0x3c8], R90 ;  /* 0x0003c85a01007387 */ /* 0x0007e60000100a00 */
[--C-:B----4-:R-:W-:Y:S01]  /*3d00*/  IMAD.WIDE R94, R3, 0x4, R88.reuse ;  /* 0x00000004035e7825 */ /* 0x110fe200078e0258 */
[----:B------:R3:W-:Y:S03]  /*3d10*/  LDGSTS.E [R243+0x800c], desc[UR16][R90.64], !P6 ;  /* 0x0800c0005af37fae */ /* 0x0007e6000f121850 */
[----:B------:R-:W-:Y:S01]  /*3d20*/  IMAD.WIDE R96, R79, 0x4, R88 ;  /* 0x000000044f607825 */ /* 0x000fe200078e0258 */
[----:B------:R4:W-:Y:S03]  /*3d30*/  STL.64 [R1+0x3c0], R82 ;  /* 0x0003c05201007387 */ /* 0x0009e60000100a00 */
[----:B--2---:R-:W-:Y:S01]  /*3d40*/  IMAD.WIDE R92, R3, 0x4, R4 ;  /* 0x00000004035c7825 */ /* 0x004fe200078e0204 */
[----:B------:R4:W-:Y:S01]  /*3d50*/  LDGSTS.E [R243+0xc00c], desc[UR16][R82.64], !P6 ;  /* 0x0c00c00052f37fae */ /* 0x0009e2000f121850 */
[----:B------:R-:W-:-:S02]  /*3d60*/  ISETP.GE.U32.AND P6, PT, R0, 0x7fffffb6, PT ;  /* 0x7fffffb60000780c */ /* 0x000fc40003fc6070 */
[----:B------:R-:W-:Y:S01]  /*3d70*/  VIADD R0, R78, 0xfffffff4 ;  /* 0xfffffff44e007836 */ /* 0x000fe20000000000 */
[----:B------:R2:W-:Y:S01]  /*3d80*/  STL.64 [R1+0x98], R94 ;  /* 0x0000985e01007387 */ /* 0x0005e20000100a00 */
[----:B---3--:R-:W-:-:S03]  /*3d90*/  IMAD.WIDE R90, R3, 0x4, R84 ;  /* 0x00000004035a7825 */ /* 0x008fc600078e0254 */
[----:B------:R2:W-:Y:S01]  /*3da0*/  LDGSTS.E [R243+0x10000], desc[UR16][R94.64], !P0 ;  /* 0x100000005ef37fae */ /* 0x0005e2000c121850 */
[----:B------:R-:W-:-:S03]  /*3db0*/  IMAD.WIDE R168, R168, 0x4, R86 ;  /* 0x00000004a8a87825 */ /* 0x000fc600078e0256 */
[----:B------:R3:W-:Y:S01]  /*3dc0*/  STL.64 [R1+0x90], R92 ;  /* 0x0000905c01007387 */ /* 0x0007e20000100a00 */
[----:B----4-:R-:W-:-:S03]  /*3dd0*/  IMAD.WIDE R82, R3, 0x4, R86 ;  /* 0x0000000403527825 */ /* 0x010fc600078e0256 */
[----:B------:R3:W-:Y:S01]  /*3de0*/  LDGSTS.E [R243+0x14000], desc[UR16][R92.64], !P0 ;  /* 0x140000005cf37fae */ /* 0x0007e2000c121850 */
[----:B------:R-:W-:Y:S02]  /*3df0*/  IMAD R3, R2, 0x26, RZ ;  /* 0x0000002602037824 */ /* 0x000fe400078e02ff */
[C---:B------:R-:W-:Y:S01]  /*3e00*/  IMAD.WIDE R202, R180.reuse, 0x4, R88 ;  /* 0x00000004b4ca7825 */ /* 0x040fe200078e0258 */
[----:B------:R4:W-:Y:S03]  /*3e10*/  STL.64 [R1+0x88], R90 ;  /* 0x0000885a01007387 */ /* 0x0009e60000100a00 */
[C-C-:B--2---:R-:W-:Y:S01]  /*3e20*/  IMAD.WIDE R94, R79.reuse, 0x4, R4.reuse ;  /* 0x000000044f5e7825 */ /* 0x144fe200078e0204 */
[----:B------:R4:W-:Y:S03]  /*3e30*/  LDGSTS.E [R243+0x18000], desc[UR16][R90.64], !P0 ;  /* 0x180000005af37fae */ /* 0x0009e6000c121850 */
[----:B------:R-:W-:Y:S01]  /*3e40*/  IMAD.WIDE R176, R180, 0x4, R4 ;  /* 0x00000004b4b07825 */ /* 0x000fe200078e0204 */
[----:B------:R2:W-:Y:S03]  /*3e50*/  STL.64 [R1+0x80], R82 ;  /* 0x0000805201007387 */ /* 0x0005e60000100a00 */
[----:B---3--:R-:W-:Y:S01]  /*3e60*/  IMAD.WIDE R92, R79, 0x4, R84 ;  /* 0x000000044f5c7825 */ /* 0x008fe200078e0254 */
[----:B------:R2:W-:Y:S01]  /*3e70*/  LDGSTS.E [R243+0x1c000], desc[UR16][R82.64], !P0 ;  /* 0x1c00000052f37fae */ /* 0x0005e2000c121850 */
[----:B------:R-:W-:-:S02]  /*3e80*/  ISETP.GE.U32.AND P0, PT, R0, 0x7fffffb5, PT ;  /* 0x7fffffb50000780c */ /* 0x000fc40003f06070 */
[----:B------:R-:W-:Y:S01]  /*3e90*/  VIADD R0, R80, 0xffffffd7 ;  /* 0xffffffd750007836 */ /* 0x000fe20000000000 */
[----:B------:R-:W-:Y:S01]  /*3ea0*/  STL.64 [R1+0x78], R96 ;  /* 0x0000786001007387 */ /* 0x000fe20000100a00 */
[----:B----4-:R-:W-:-:S03]  /*3eb0*/  IMAD.WIDE R90, R79, 0x4, R86 ;  /* 0x000000044f5a7825 */ /* 0x010fc600078e0256 */
[----:B------:R-:W-:Y:S01]  /*3ec0*/  LDGSTS.E [R243+0x10004], desc[UR16][R96.64], !P1 ;  /* 0x1000400060f37fae */ /* 0x000fe2000c921850 */
[----:B------:R-:W-:Y:S01]  /*3ed0*/  IMAD.WIDE R78, R3, 0x4, R86 ;  /* 0x00000004034e7825 */ /* 0x000fe200078e0256 */
[----:B--2---:R-:W2:Y:S02]  /*3ee0*/  LDC R82, c[0x0][0x230] ;  /* 0x00008c00ff527b82 */ /* 0x004ea40000000800 */
[----:B------:R3:W-:Y:S01]  /*3ef0*/  STL.64 [R1+0x70], R94 ;  /* 0x0000705e01007387 */ /* 0x0007e20000100a00 */
[----:B------:R-:W-:-:S03]  /*3f00*/  IMAD.WIDE R178, R180, 0x4, R84 ;  /* 0x00000004b4b27825 */ /* 0x000fc600078e0254 */
[----:B------:R3:W-:Y:S01]  /*3f10*/  LDGSTS.E [R243+0x14004], desc[UR16][R94.64], !P1 ;  /* 0x140040005ef37fae */ /* 0x0007e2000c921850 */
[----:B------:R-:W-:Y:S01]  /*3f20*/  IMAD.WIDE R180, R180, 0x4, R86 ;  /* 0x00000004b4b47825 */ /* 0x000fe200078e0256 */
[----:B------:R-:W4:Y:S02]  /*3f30*/  LDC R83, c[0x0][0x230] ;  /* 0x00008c00ff537b82 */ /* 0x000f240000000800 */
[----:B------:R1:W-:Y:S01]  /*3f40*/  STL.64 [R1+0x68], R92 ;  /* 0x0000685c01007387 */ /* 0x0003e20000100a00 */
[----:B------:R-:W-:-:S03]  /*3f50*/  IMAD.WIDE R204, R186, 0x4, R88 ;  /* 0x00000004bacc7825 */ /* 0x000fc600078e0258 */
[----:B------:R1:W-:Y:S01]  /*3f60*/  LDGSTS.E [R243+0x18004], desc[UR16][R92.64], !P1 ;  /* 0x180040005cf37fae */ /* 0x0003e2000c921850 */
[----:B------:R-:W-:-:S03]  /*3f70*/  IMAD.WIDE R182, R186, 0x4, R4 ;  /* 0x00000004bab67825 */ /* 0x000fc600078e0204 */
[----:B------:R1:W-:Y:S01]  /*3f80*/  STL.64 [R1+0x60], R90 ;  /* 0x0000605a01007387 */ /* 0x0003e20000100a00 */
[----:B---3--:R-:W-:-:S03]  /*3f90*/  IMAD.WIDE R94, R3, 0x4, R88 ;  /* 0x00000004035e7825 */ /* 0x008fc600078e0258 */
[----:B------:R3:W-:Y:S01]  /*3fa0*/  LDGSTS.E [R243+0x1c004], desc[UR16][R90.64], !P1 ;  /* 0x1c0040005af37fae */ /* 0x0007e2000c921850 */
[----:B------:R-:W-:Y:S01]  /*3fb0*/  ISETP.GE.U32.AND P1, PT, R0, 0x7fffff98, PT ;  /* 0x7fffff980000780c */ /* 0x000fe20003f26070 */
[C---:B------:R-:W-:Y:S01]  /*3fc0*/  IMAD.WIDE R184, R186.reuse, 0x4, R84 ;  /* 0x00000004bab87825 */ /* 0x040fe200078e0254 */
[----:B-1----:R-:W-:Y:S01]  /*3fd0*/  IADD3 R0, R81, -0x2a, RZ ;  /* 0xffffffd651007810 */ /* 0x002fe20007ffe0ff */
[----:B------:R-:W-:Y:S02]  /*3fe0*/  STL.64 [R1+0x58], R94 ;  /* 0x0000585e01007387 */ /* 0x000fe40000100a00 */
[----:B------:R-:W-:Y:S02]  /*3ff0*/  IMAD.WIDE R92, R3, 0x4, R4 ;  /* 0x00000004035c7825 */ /* 0x000fe400078e0204 */
[----:B------:R-:W-:Y:S02]  /*4000*/  LDGSTS.E [R243+0x10008], desc[UR16][R94.64], !P2 ;  /* 0x100080005ef37fae */ /* 0x000fe4000d121850 */
[----:B------:R-:W-:-:S02]  /*4010*/  IMAD.WIDE R186, R186, 0x4, R86 ;  /* 0x00000004baba7825 */ /* 0x000fc400078e0256 */
[----:B------:R-:W-:Y:S02]  /*4020*/  STL.64 [R1+0x50], R92 ;  /* 0x0000505c01007387 */ /* 0x000fe40000100a00 */
[----:B---3--:R-:W-:Y:S02]  /*4030*/  IMAD.WIDE R90, R3, 0x4, R84 ;  /* 0x00000004035a7825 */ /* 0x008fe400078e0254 */
[----:B------:R-:W-:Y:S02]  /*4040*/  LDGSTS.E [R243+0x14008], desc[UR16][R92.64], !P2 ;  /* 0x140080005cf37fae */ /* 0x000fe4000d121850 */
[----:B------:R-:W-:Y:S02]  /*4050*/  IMAD.SHL.U32 R3, R2, 0x8, RZ ;  /* 0x0000000802037824 */ /* 0x000fe400078e00ff */
[----:B------:R-:W-:Y:S01]  /*4060*/  STL.64 [R1+0x48], R90 ;  /* 0x0000485a01007387 */ /* 0x000fe20000100a00 */
[----:B------:R-:W-:-:S03]  /*4070*/  IMAD.WIDE R240, R194, 0x4, R88 ;  /* 0x00000004c2f07825 */ /* 0x000fc600078e0258 */
[----:B------:R-:W-:Y:S01]  /*4080*/  LDGSTS.E [R243+0x18008], desc[UR16][R90.64], !P2 ;  /* 0x180080005af37fae */ /* 0x000fe2000d121850 */
[----:B------:R-:W-:-:S03]  /*4090*/  IMAD.WIDE R96, R3, 0x4, R88 ;  /* 0x0000000403607825 */ /* 0x000fc600078e0258 */
[----:B------:R1:W-:Y:S01]  /*40a0*/  STL.64 [R1+0x40], R78 ;  /* 0x0000404e01007387 */ /* 0x0003e20000100a00 */
[----:B------:R-:W-:-:S03]  /*40b0*/  IMAD.WIDE R190, R194, 0x4, R4 ;  /* 0x00000004c2be7825 */ /* 0x000fc600078e0204 */
[----:B------:R1:W-:Y:S01]  /*40c0*/  LDGSTS.E [R243+0x1c008], desc[UR16][R78.64], !P2 ;  /* 0x1c0080004ef37fae */ /* 0x0003e2000d121850 */
[----:B------:R-:W-:Y:S01]  /*40d0*/  ISETP.GE.U32.AND P2, PT, R0, 0x7fffff97, PT ;  /* 0x7fffff970000780c */ /* 0x000fe20003f46070 */
[----:B--2---:R-:W-:Y:S02]  /*40e0*/  VIADD R0, R82, 0xffffffd5 ;  /* 0xffffffd552007836 */ /* 0x004fe40000000000 */
[----:B------:R-:W2:Y:S01]  /*40f0*/  LDC R82, c[0x0][0x230] ;  /* 0x00008c00ff527b82 */ /* 0x000ea20000000800 */
[----:B------:R-:W-:-:S04]  /*4100*/  IMAD.WIDE R192, R194, 0x4, R84 ;  /* 0x00000004c2c07825 */ /* 0x000fc800078e0254 */
[----:B------:R-:W-:-:S03]  /*4110*/  IMAD.WIDE R194, R194, 0x4, R86 ;  /* 0x00000004c2c27825 */ /* 0x000fc600078e0256 */
[----:B-1----:R-:W1:Y:S01]  /*4120*/  LDC R78, c[0x0][0x230] ;  /* 0x00008c00ff4e7b82 */ /* 0x002e620000000800 */
        /* <DEDUP_REMOVED lines=13> */
[----:B---3--:R-:W-:-:S03]  /*4200*/  IMAD.WIDE R94, R3, 0x4, R4 ;  /* 0x00000004035e7825 */ /* 0x008fc600078e0204 */
[----:B------:R2:W-:Y:S01]  /*4210*/  LDGSTS.E [R243+0x1800c], desc[UR16][R90.64], !P3 ;  /* 0x1800c0005af37fae */ /* 0x0005e2000d921850 */
[----:B------:R-:W-:-:S03]  /*4220*/  IMAD.WIDE R198, R200, 0x4, R84 ;  /* 0x00000004c8c67825 */ /* 0x000fc600078e0254 */
[----:B------:R3:W-:Y:S01]  /*4230*/  STL.64 [R1+0x20], R80 ;  /* 0x0000205001007387 */ /* 0x0007e20000100a00 */
[----:B----4-:R-:W-:-:S03]  /*4240*/  IMAD.WIDE R92, R3, 0x4, R84 ;  /* 0x00000004035c7825 */ /* 0x010fc600078e0254 */
[----:B------:R3:W-:Y:S01]  /*4250*/  LDGSTS.E [R243+0x1c00c], desc[UR16][R80.64], !P3 ;  /* 0x1c00c00050f37fae */ /* 0x0007e2000d921850 */
[----:B------:R-:W-:Y:S01]  /*4260*/  ISETP.GE.U32.AND P3, PT, R0, 0x7fffff96, PT ;  /* 0x7fffff960000780c */ /* 0x000fe20003f66070 */
[--C-:B------:R-:W-:Y:S01]  /*4270*/  IMAD.WIDE R200, R200, 0x4, R86.reuse ;  /* 0x00000004c8c87825 */ /* 0x100fe200078e0256 */
[----:B------:R-:W-:Y:S01]  /*4280*/  IADD3 R0, R83, -0x2c, RZ ;  /* 0xffffffd453007810 */ /* 0x000fe20007ffe0ff */
[----:B------:R4:W-:Y:S02]  /*4290*/  LDGSTS.E [R245], desc[UR16][R96.64], !P4 ;  /* 0x0000000060f57fae */ /* 0x0009e4000e121850 */
[----:B--2---:R-:W-:Y:S02]  /*42a0*/  IMAD.WIDE R90, R3, 0x4, R86 ;  /* 0x00000004035a7825 */ /* 0x004fe400078e0256 */
[----:B------:R2:W-:Y:S02]  /*42b0*/  LDGSTS.E [R245+0x4000], desc[UR16][R94.64], !P4 ;  /* 0x040000005ef57fae */ /* 0x0005e4000e121850 */
[C---:B------:R-:W-:Y:S01]  /*42c0*/  IMAD R3, R2.reuse, 0xa, RZ ;  /* 0x0000000a02037824 */ /* 0x040fe200078e02ff */
[----:B---3--:R-:W3:Y:S01]  /*42d0*/  LDC R80, c[0x0][0x230] ;  /* 0x00008c00ff507b82 */ /* 0x008ee20000000800 */
[----:B------:R2:W-:Y:S01]  /*42e0*/  LDGSTS.E [R245+0x8000], desc[UR16][R92.64], !P4 ;  /* 0x080000005cf57fae */ /* 0x0005e2000e121850 */
[----:B------:R-:W-:-:S02]  /*42f0*/  IMAD R81, R2, 0xb, RZ ;  /* 0x0000000b02517824 */ /* 0x000fc400078e02ff */
[----:B------:R-:W-:Y:S01]  /*4300*/  IMAD.WIDE R220, R224, 0x4, R4 ;  /* 0x00000004e0dc7825 */ /* 0x000fe200078e0204 */
[----:B------:R3:W-:Y:S01]  /*4310*/  LDGSTS.E [R245+0xc000], desc[UR16][R90.64], !P4 ;  /* 0x0c0000005af57fae */ /* 0x0007e2000e121850 */
[----:B------:R-:W-:Y:S02]  /*4320*/  ISETP.GE.U32.AND P4, PT, R0, 0x7fffff95, PT ;  /* 0x7fffff950000780c */ /* 0x000fe40003f86070 */
[----:B-1----:R-:W-:Y:S01]  /*4330*/  VIADD R0, R78, 0xfffffff3 ;  /* 0xfffffff34e007836 */ /* 0x002fe20000000000 */
[----:B------:R4:W-:Y:S01]  /*4340*/  STL.64 [R1+0x3b8], R96 ;  /* 0x0003b86001007387 */ /* 0x0009e20000100a00 */
[----:B------:R-:W1:Y:S01]  /*4350*/  LDC R78, c[0x0][0x230] ;  /* 0x00008c00ff4e7b82 */ /* 0x000e620000000800 */
[----:B------:R-:W-:Y:S02]  /*4360*/  IMAD.WIDE R222, R224, 0x4, R84 ;  /* 0x00000004e0de7825 */ /* 0x000fe400078e0254 */
[----:B------:R2:W-:Y:S02]  /*4370*/  STL.64 [R1+0x3b0], R94 ;  /* 0x0003b05e01007387 */ /* 0x0005e40000100a00 */
[----:B------:R-:W-:-:S02]  /*4380*/  IMAD.WIDE R226, R230, 0x4, R4 ;  /* 0x00000004e6e27825 */ /* 0x000fc400078e0204 */
[----:B------:R2:W-:Y:S02]  /*4390*/  STL.64 [R1+0x3a8], R92 ;  /* 0x0003a85c01007387 */ /* 0x0005e40000100a00 */
[----:B------:R-:W-:Y:S02]  /*43a0*/  IMAD.WIDE R228, R230, 0x4, R84 ;  /* 0x00000004e6e47825 */ /* 0x000fe400078e0254 */
[----:B------:R3:W-:Y:S02]  /*43b0*/  STL.64 [R1+0x3a0], R90 ;  /* 0x0003a05a01007387 */ /* 0x0007e40000100a00 */
[----:B----4-:R-:W-:-:S04]  /*43c0*/  IMAD.WIDE R96, R79, 0x4, R88 ;  /* 0x000000044f607825 */ /* 0x010fc800078e0258 */
[C---:B--2---:R-:W-:Y:S01]  /*43d0*/  IMAD.WIDE R94, R79.reuse, 0x4, R4 ;  /* 0x000000044f5e7825 */ /* 0x044fe200078e0204 */
[----:B------:R2:W-:Y:S03]  /*43e0*/  STL.64 [R1+0x398], R96 ;  /* 0x0003986001007387 */ /* 0x0005e60000100a00 */
[C---:B------:R-:W-:Y:S01]  /*43f0*/  IMAD.WIDE R92, R79.reuse, 0x4, R84 ;  /* 0x000000044f5c7825 */ /* 0x040fe200078e0254 */
[----:B------:R2:W-:Y:S01]  /*4400*/  LDGSTS.E [R245+0x4], desc[UR16][R96.64], !P5 ;  /* 0x0000400060f57fae */ /* 0x0005e2000e921850 */
[----:B-1----:R-:W-:Y:S02]  /*4410*/  IADD3 R78, R78, -0x10, RZ ;  /* 0xfffffff04e4e7810 */ /* 0x002fe40007ffe0ff */
[----:B---3--:R-:W-:Y:S01]  /*4420*/  IMAD.WIDE R90, R79, 0x4, R86 ;  /* 0x000000044f5a7825 */ /* 0x008fe200078e0256 */
[----:B------:R1:W-:Y:S03]  /*4430*/  STL.64 [R1+0x390], R94 ;  /* 0x0003905e01007387 */ /* 0x0003e60000100a00 */
[----:B------:R-:W-:Y:S01]  /*4440*/  IMAD R79, R2, 0x28, RZ ;  /* 0x00000028024f7824 */ /* 0x000fe200078e02ff */
[----:B------:R1:W-:Y:S01]  /*4450*/  LDGSTS.E [R245+0x4004], desc[UR16][R94.64], !P5 ;  /* 0x040040005ef57fae */ /* 0x0003e2000e921850 */
[----:B------:R-:W-:-:S03]  /*4460*/  IMAD.WIDE R232, R236, 0x4, R4 ;  /* 0x00000004ece87825 */ /* 0x000fc600078e0204 */
[----:B------:R3:W-:Y:S01]  /*4470*/  STL.64 [R1+0x388], R92 ;  /* 0x0003885c01007387 */ /* 0x0007e20000100a00 */
[----:B--2---:R-:W-:-:S03]  /*4480*/  IMAD.WIDE R96, R3, 0x4, R88 ;  /* 0x0000000403607825 */ /* 0x004fc600078e0258 */
[----:B------:R3:W-:Y:S01]  /*4490*/  LDGSTS.E [R245+0x8004], desc[UR16][R92.64], !P5 ;  /* 0x080040005cf57fae */ /* 0x0007e2000e921850 */
[----:B------:R-:W-:-:S03]  /*44a0*/  IMAD.WIDE R234, R236, 0x4, R84 ;  /* 0x00000004ecea7825 */ /* 0x000fc600078e0254 */
[----:B------:R2:W-:Y:S01]  /*44b0*/  STL.64 [R1+0x380], R90 ;  /* 0x0003805a01007387 */ /* 0x0005e20000100a00 */
[----:B-1----:R-:W-:-:S03]  /*44c0*/  IMAD.WIDE R94, R3, 0x4, R4 ;  /* 0x00000004035e7825 */ /* 0x002fc600078e0204 */
[----:B------:R2:W-:Y:S01]  /*44d0*/  LDGSTS.E [R245+0xc004], desc[UR16][R90.64], !P5 ;  /* 0x0c0040005af57fae */ /* 0x0005e2000e921850 */
[----:B------:R-:W-:Y:S01]  /*44e0*/  ISETP.GE.U32.AND P5, PT, R0, 0x7fffffb4, PT ;  /* 0x7fffffb40000780c */ /* 0x000fe20003fa6070 */
[----:B------:R-:W-:Y:S02]  /*44f0*/  VIADD R0, R80, 0xfffffff2 ;  /* 0xfffffff250007836 */ /* 0x000fe40000000000 */
[C---:B---3--:R-:W-:Y:S01]  /*4500*/  IMAD.WIDE R92, R3.reuse, 0x4, R84 ;  /* 0x00000004035c7825 */ /* 0x048fe200078e0254 */
[----:B------:R1:W-:Y:S04]  /*4510*/  STL.64 [R1+0x378], R96 ;  /* 0x0003786001007387 */ /* 0x0003e80000100a00 */
[----:B------:R1:W-:Y:S01]  /*4520*/  LDGSTS.E [R245+0x8], desc[UR16][R96.64], !P6 ;  /* 0x0000800060f57fae */ /* 0x0003e2000f121850 */
[----:B--2---:R-:W-:-:S03]  /*4530*/  IMAD.WIDE R90, R3, 0x4, R86 ;  /* 0x00000004035a7825 */ /* 0x004fc600078e0256 */
[----:B------:R2:W-:Y:S01]  /*4540*/  STL.64 [R1+0x370], R94 ;  /* 0x0003705e01007387 */ /* 0x0005e20000100a00 */
[----:B------:R-:W-:-:S03]  /*4550*/  VIADD R3, R82, 0xfffffff1 ;  /* 0xfffffff152037836 */ /* 0x000fc60000000000 */
[----:B------:R2:W-:Y:S01]  /*4560*/  LDGSTS.E [R245+0x4008], desc[UR16][R94.64], !P6 ;  /* 0x040080005ef57fae */ /* 0x0005e2000f121850 */
[----:B------:R-:W-:-:S03]  /*4570*/  IMAD.WIDE R82, R79, 0x4, R84 ;  /* 0x000000044f527825 */ /* 0x000fc600078e0254 */
[----:B------:R3:W-:Y:S01]  /*4580*/  STL.64 [R1+0x368], R92 ;  /* 0x0003685c01007387 */ /* 0x0007e20000100a00 */
[----:B-1----:R-:W-:-:S03]  /*4590*/  IMAD.WIDE R96, R81, 0x4, R88 ;  /* 0x0000000451607825 */ /* 0x002fc600078e0258 */
[----:B------:R3:W-:Y:S01]  /*45a0*/  LDGSTS.E [R245+0x8008], desc[UR16][R92.64], !P6 ;  /* 0x080080005cf57fae */ /* 0x0007e2000f121850 */
[----:B--2---:R-:W-:-:S03]  /*45b0*/  IMAD.WIDE R94, R81, 0x4, R4 ;  /* 0x00000004515e7825 */ /* 0x004fc600078e0204 */
[----:B------:R1:W-:Y:S04]  /*45c0*/  STL.64 [R1+0x360], R90 ;  /* 0x0003605a01007387 */ /* 0x0003e80000100a00 */
[----:B------:R1:W-:Y:S01]  /*45d0*/  LDGSTS.E [R245+0xc008], desc[UR16][R90.64], !P6 ;  /* 0x0c0080005af57fae */ /* 0x0003e2000f121850 */
[----:B------:R-:W-:Y:S01]  /*45e0*/  ISETP.GE.U32.AND P6, PT, R0, 0x7fffffb3, PT ;  /* 0x7fffffb30000780c */ /* 0x000fe20003fc6070 */
[C---:B---3--:R-:W-:Y:S02]  /*45f0*/  IMAD.WIDE R92, R81.reuse, 0x4, R84 ;  /* 0x00000004515c7825 */ /* 0x048fe400078e0254 */
[----:B------:R2:W-:Y:S01]  /*4600*/  STL.64 [R1+0x358], R96 ;  /* 0x0003586001007387 */ /* 0x0005e20000100a00 */
[----:B------:R-:W3:Y:S03]  /*4610*/  LDC R0, c[0x0][0x230] ;  /* 0x00008c00ff007b82 */ /* 0x000ee60000000800 */
[----:B------:R2:W-:Y:S01]  /*4620*/  LDGSTS.E [R245+0xc], desc[UR16][R96.64], !P0 ;  /* 0x0000c00060f57fae */ /* 0x0005e2000c121850 */
[----:B-1----:R-:W-:-:S03]  /*4630*/  IMAD.WIDE R90, R81, 0x4, R86 ;  /* 0x00000004515a7825 */ /* 0x002fc600078e0256 */
[----:B------:R1:W-:Y:S01]  /*4640*/  STL.64 [R1+0x350], R94 ;  /* 0x0003505e01007387 */ /* 0x0003e20000100a00 */
[----:B------:R-:W-:-:S03]  /*4650*/  IMAD.WIDE R80, R79, 0x4, R86 ;  /* 0x000000044f507825 */ /* 0x000fc600078e0256 */
[----:B------:R1:W-:Y:S01]  /*4660*/  LDGSTS.E [R245+0x400c], desc[UR16][R94.64], !P0 ;  /* 0x0400c0005ef57fae */ /* 0x0003e2000c121850 */
[----:B--2---:R-:W-:-:S03]  /*4670*/  IMAD.WIDE R96, R100, 0x4, R4 ;  /* 0x0000000464607825 */ /* 0x004fc600078e0204 */
[----:B------:R2:W-:Y:S01]  /*4680*/  STL.64 [R1+0x348], R92 ;  /* 0x0003485c01007387 */ /* 0x0005e20000100a00 */
[----:B------:R-:W-:-:S03]  /*4690*/  IMAD.WIDE R100, R100, 0x4, R86 ;  /* 0x0000000464647825 */ /* 0x000fc600078e0256 */
[----:B------:R2:W-:Y:S04]  /*46a0*/  LDGSTS.E [R245+0x800c], desc[UR16][R92.64], !P0 ;  /* 0x0800c0005cf57fae */ /* 0x0005e8000c121850 */
[----:B------:R4:W-:Y:S01]  /*46b0*/  STL.64 [R1+0x340], R90 ;  /* 0x0003405a01007387 */ /* 0x0009e20000100a00 */
[----:B-1----:R-:W-:Y:S02]  /*46c0*/  IMAD R94, R2, 0x29, RZ ;  /* 0x00000029025e7824 */ /* 0x002fe400078e02ff */
[----:B---3--:R-:W-:Y:S01]  /*46d0*/  VIADD R0, R0, 0xffffffd3 ;  /* 0xffffffd300007836 */ /* 0x008fe20000000000 */
[----:B------:R4:W-:Y:S01]  /*46e0*/  LDGSTS.E [R245+0xc00c], desc[UR16][R90.64], !P0 ;  /* 0x0c00c0005af57fae */ /* 0x0009e2000c121850 */
[----:B------:R-:W-:Y:S01]  /*46f0*/  ISETP.GE.U32.AND P0, PT, R3, 0x7fffffb2, PT ;  /* 0x7fffffb20300780c */ /* 0x000fe20003f06070 */
[--C-:B------:R-:W-:Y:S01]  /*4700*/  IMAD.WIDE R250, R94, 0x4, R88.reuse ;  /* 0x000000045efa7825 */ /* 0x100fe200078e0258 */
[----:B------:R-:W1:Y:S03]  /*4710*/  LDC R3, c[0x0][0x230] ;  /* 0x00008c00ff037b82 */ /* 0x000e660000000800 */
[----:B--2---:R-:W-:-:S05]  /*4720*/  IMAD.WIDE R92, R79, 0x4, R88 ;  /* 0x000000044f5c7825 */ /* 0x004fca00078e0258 */
[----:B------:R2:W-:Y:S01]  /*4730*/  LDGSTS.E [R245+0x10000], desc[UR16][R92.64], !P1 ;  /* 0x100000005cf57fae */ /* 0x0005e2000c921850 */
[----:B----4-:R-:W-:Y:S02]  /*4740*/  IMAD.WIDE R90, R79, 0x4, R4 ;  /* 0x000000044f5a7825 */ /* 0x010fe400078e0204 */
[----:B------:R-:W3:Y:S01]  /*4750*/  LDC R79, c[0x0][0x230] ;  /* 0x00008c00ff4f7b82 */ /* 0x000ee20000000800 */
[----:B------:R2:W-:Y:S04]  /*4760*/  STL.64 [R1+0x18], R92 ;  /* 0x0000185c01007387 */ /* 0x0005e80000100a00 */
[----:B------:R4:W-:Y:S04]  /*4770*/  LDGSTS.E [R245+0x14000], desc[UR16][R90.64], !P1 ;  /* 0x140000005af57fae */ /* 0x0009e8000c921850 */
[----:B------:R-:W-:Y:S04]  /*4780*/  LDGSTS.E [R245+0x18000], desc[UR16][R82.64], !P1 ;  /* 0x1800000052f57fae */ /* 0x000fe8000c921850 */
[----:B------:R1:W-:Y:S01]  /*4790*/  LDGSTS.E [R245+0x1c000], desc[UR16][R80.64], !P1 ;  /* 0x1c00000050f57fae */ /* 0x0003e2000c921850 */
[----:B------:R-:W-:Y:S01]  /*47a0*/  ISETP.GE.U32.AND P1, PT, R78, 0x7fffffb1, PT ;  /* 0x7fffffb14e00780c */ /* 0x000fe20003f26070 */
[C---:B--2---:R-:W-:Y:S01]  /*47b0*/  IMAD.WIDE R92, R94.reuse, 0x4, R84 ;  /* 0x000000045e5c7825 */ /* 0x044fe200078e0254 */
[----:B------:R-:W2:Y:S01]  /*47c0*/  LDC R78, c[0x0][0x230] ;  /* 0x00008c00ff4e7b82 */ /* 0x000ea20000000800 */
[----:B------:R4:W-:Y:S04]  /*47d0*/  STL.64 [R1+0x10], R90 ;  /* 0x0000105a01007387 */ /* 0x0009e80000100a00 */
[----:B------:R-:W-:Y:S04]  /*47e0*/  LDGSTS.E [R245+0x10004], desc[UR16][R250.64], !P2 ;  /* 0x10004000faf57fae */ /* 0x000fe8000d121850 */
[----:B------:R-:W-:Y:S01]  /*47f0*/  STL.64 [R1+0x8], R82 ;  /* 0x0000085201007387 */ /* 0x000fe20000100a00 */
[----:B----4-:R-:W-:-:S03]  /*4800*/  IMAD.WIDE R90, R94, 0x4, R4 ;  /* 0x000000045e5a7825 */ /* 0x010fc600078e0204 */
[----:B------:R4:W-:Y:S01]  /*4810*/  STL.64 [R1], R80 ;  /* 0x0000005001007387 */ /* 0x0009e20000100a00 */
[----:B------:R-:W-:-:S03]  /*4820*/  IMAD.WIDE R94, R94, 0x4, R86 ;  /* 0x000000045e5e7825 */ /* 0x000fc600078e0256 */
[----:B------:R-:W-:Y:S04]  /*4830*/  LDGSTS.E [R245+0x14004], desc[UR16][R90.64], !P2 ;  /* 0x140040005af57fae */ /* 0x000fe8000d121850 */
[----:B------:R3:W-:Y:S04]  /*4840*/  LDGSTS.E [R245+0x18004], desc[UR16][R92.64], !P2 ;  /* 0x180040005cf57fae */ /* 0x0007e8000d121850 */
[----:B------:R3:W-:Y:S01]  /*4850*/  LDGSTS.E [R245+0x1c004], desc[UR16][R94.64], !P2 ;  /* 0x1c0040005ef57fae */ /* 0x0007e2000d121850 */
[----:B------:R-:W-:Y:S01]  /*4860*/  ISETP.GE.U32.AND P2, PT, R0, 0x7fffff94, PT ;  /* 0x7fffff940000780c */ /* 0x000fe20003f46070 */
[----:B-1----:R-:W-:Y:S01]  /*4870*/  VIADD R0, R3, 0xffffffd2 ;  /* 0xffffffd203007836 */ /* 0x002fe20000000000 */
[----:B----4-:R-:W1:Y:S01]  /*4880*/  LDC R80, c[0x0][0x230] ;  /* 0x00008c00ff507b82 */ /* 0x010e620000000800 */
[----:B------:R4:W-:Y:S01]  /*4890*/  LDGSTS.E [R245+0x10008], desc[UR16][R108.64], !P3 ;  /* 0x100080006cf57fae */ /* 0x0009e2000d921850 */
[----:B------:R-:W-:-:S03]  /*48a0*/  IMAD R3, R2, 0xd, RZ ;  /* 0x0000000d02037824 */ /* 0x000fc600078e02ff */
[----:B------:R4:W-:Y:S03]  /*48b0*/  LDGSTS.E [R245+0x14008], desc[UR16][R96.64], !P3 ;  /* 0x1400800060f57fae */ /* 0x0009e6000d921850 */
[----:B------:R-:W1:Y:S01]  /*48c0*/  LDC R81, c[0x0][0x230] ;  /* 0x00008c00ff517b82 */ /* 0x000e620000000800 */
[----:B------:R-:W-:Y:S04]  /*48d0*/  LDGSTS.E [R245+0x18008], desc[UR16][R98.64], !P3 ;  /* 0x1800800062f57fae */ /* 0x000fe8000d921850 */
[----:B------:R-:W-:Y:S01]  /*48e0*/  LDGSTS.E [R245+0x1c008], desc[UR16][R100.64], !P3 ;  /* 0x1c00800064f57fae */ /* 0x000fe2000d921850 */
[----:B------:R-:W-:Y:S01]  /*48f0*/  ISETP.GE.U32.AND P3, PT, R0, 0x7fffff93, PT ;  /* 0x7fffff930000780c */ /* 0x000fe20003f66070 */
[----:B--2---:R-:W-:-:S02]  /*4900*/  VIADD R0, R78, 0xffffffd1 ;  /* 0xffffffd14e007836 */ /* 0x004fc40000000000 */
[----:B------:R-:W-:Y:S01]  /*4910*/  LDGSTS.E [R245+0x1000c], desc[UR16][R110.64], !P4 ;  /* 0x1000c0006ef57fae */ /* 0x000fe2000e121850 */
[----:B------:R-:W2:Y:S03]  /*4920*/  LDC R78, c[0x0][0x230] ;  /* 0x00008c00ff4e7b82 */ /* 0x000ea60000000800 */
[----:B------:R-:W-:Y:S04]  /*4930*/  LDGSTS.E [R245+0x1400c], desc[UR16][R102.64], !P4 ;  /* 0x1400c00066f57fae */ /* 0x000fe8000e121850 */
[----:B------:R-:W-:Y:S04]  /*4940*/  LDGSTS.E [R245+0x1800c], desc[UR16][R104.64], !P4 ;  /* 0x1800c00068f57fae */ /* 0x000fe8000e121850 */
[----:B------:R1:W-:Y:S01]  /*4950*/  LDGSTS.E [R245+0x1c00c], desc[UR16][R106.64], !P4 ;  /* 0x1c00c0006af57fae */ /* 0x0003e2000e121850 */
[----:B------:R-:W-:Y:S01]  /*4960*/  ISETP.GE.U32.AND P4, PT, R0, 0x7fffff92, PT ;  /* 0x7fffff920000780c */ /* 0x000fe20003f86070 */
[----:B------:R-:W-:-:S02]  /*4970*/  IMAD R0, R2, 0xc, RZ ;  /* 0x0000000c02007824 */ /* 0x000fc400078e02ff */
[----:B------:R-:W-:Y:S02]  /*4980*/  STL.64 [R1+0xc18], R250 ;  /* 0x000c18fa01007387 */ /* 0x000fe40000100a00 */
[C---:B------:R-:W-:Y:S02]  /*4990*/  IMAD.WIDE R116, R0.reuse, 0x4, R88 ;  /* 0x0000000400747825 */ /* 0x040fe400078e0258 */
[----:B------:R-:W-:Y:S02]  /*49a0*/  STL.64 [R1+0xc20], R90 ;  /* 0x000c205a01007387 */ /* 0x000fe40000100a00 */
[C---:B------:R-:W-:Y:S02]  /*49b0*/  IMAD.WIDE R114, R0.reuse, 0x4, R4 ;  /* 0x0000000400727825 */ /* 0x040fe400078e0204 */
[----:B------:R4:W-:Y:S02]  /*49c0*/  STL.64 [R1+0xc28], R92 ;  /* 0x000c285c01007387 */ /* 0x0009e40000100a00 */
[----:B------:R-:W-:-:S02]  /*49d0*/  IMAD.WIDE R112, R0, 0x4, R84 ;  /* 0x0000000400707825 */ /* 0x000fc400078e0254 */
[----:B------:R1:W-:Y:S02]  /*49e0*/  STL.64 [R1+0xc30], R94 ;  /* 0x000c305e01007387 */ /* 0x0003e40000100a00 */
[----:B------:R-:W-:Y:S02]  /*49f0*/  IMAD.WIDE R82, R0, 0x4, R86 ;  /* 0x0000000400527825 */ /* 0x000fe400078e0256 */
[----:B------:R2:W-:Y:S02]  /*4a00*/  STL.64 [R1+0xc38], R108 ;  /* 0x000c386c01007387 */ /* 0x0005e40000100a00 */
[----:B---3--:R-:W-:Y:S02]  /*4a10*/  VIADD R0, R79, 0xffffffd0 ;  /* 0xffffffd04f007836 */ /* 0x008fe40000000000 */
[----:B------:R3:W-:Y:S01]  /*4a20*/  STL.64 [R1+0xc40], R96 ;  /* 0x000c406001007387 */ /* 0x0007e20000100a00 */
[----:B------:R-:W3:Y:S01]  /*4a30*/  LDC R79, c[0x0][0x230] ;  /* 0x00008c00ff4f7b82 */ /* 0x000ee20000000800 */
[----:B----4-:R-:W-:-:S02]  /*4a40*/  IMAD.WIDE R92, R3, 0x4, R4 ;  /* 0x00000004035c7825 */ /* 0x010fc400078e0204 */
[----:B------:R-:W-:Y:S02]  /*4a50*/  STL.64 [R1+0xc48], R98 ;  /* 0x000c486201007387 */ /* 0x000fe40000100a00 */
[C---:B-1----:R-:W-:Y:S02]  /*4a60*/  IMAD.WIDE R94, R3.reuse, 0x4, R88 ;  /* 0x00000004035e7825 */ /* 0x042fe400078e0258 */
[----:B------:R-:W-:Y:S02]  /*4a70*/  STL.64 [R1+0xc50], R100 ;  /* 0x000c506401007387 */ /* 0x000fe40000100a00 */
[----:B------:R-:W-:Y:S02]  /*4a80*/  IMAD.WIDE R90, R3, 0x4, R84 ;  /* 0x00000004035a7825 */ /* 0x000fe400078e0254 */
[----:B------:R-:W-:Y:S02]  /*4a90*/  STL.64 [R1+0xc58], R110 ;  /* 0x000c586e01007387 */ /* 0x000fe40000100a00 */
[----:B--2---:R-:W-:-:S02]  /*4aa0*/  IMAD.MOV.U32 R108, RZ, RZ, R216 ;  /* 0x000000ffff6c7224 */ /* 0x004fc400078e00d8 */
[----:B------:R-:W-:Y:S01]  /*4ab0*/  STL.64 [R1+0xc60], R102 ;  /* 0x000c606601007387 */ /* 0x000fe20000100a00 */
[----:B------:R-:W-:Y:S02]  /*4ac0*/  IMAD.MOV.U32 R109, RZ, RZ, R217 ;  /* 0x000000ffff6d7224 */ /* 0x000fe400078e00d9 */
[----:B------:R-:W-:Y:S01]  /*4ad0*/  IMAD.WIDE R216, R218, 0x4, R84 ;  /* 0x00000004dad87825 */ /* 0x000fe200078e0254 */
[----:B------:R-:W-:Y:S03]  /*4ae0*/  STL.64 [R1+0xc68], R104 ;  /* 0x000c686801007387 */ /* 0x000fe60000100a00 */
[----:B------:R-:W-:Y:S01]  /*4af0*/  IMAD.MOV.U32 R250, RZ, RZ, R212 ;  /* 0x000000fffffa7224 */ /* 0x000fe200078e00d4 */
[----:B------:R1:W-:Y:S01]  /*4b00*/  STL.64 [R1+0xc70], R106 ;  /* 0x000c706a01007387 */ /* 0x0003e20000100a00 */
[----:B------:R-:W-:Y:S02]  /*4b10*/  IMAD.MOV.U32 R251, RZ, RZ, R213 ;  /* 0x000000fffffb7224 */ /* 0x000fe400078e00d5 */
[C---:B------:R-:W-:Y:S01]  /*4b20*/  IMAD.WIDE R212, R236.reuse, 0x4, R88 ;  /* 0x00000004ecd47825 */ /* 0x040fe200078e0258 */
[----:B------:R2:W-:Y:S03]  /*4b30*/  STL.64 [R1+0x338], R116 ;  /* 0x0003387401007387 */ /* 0x0005e60000100a00 */
[----:B------:R-:W-:Y:S01]  /*4b40*/  IMAD.WIDE R236, R236, 0x4, R86 ;  /* 0x00000004ecec7825 */ /* 0x000fe200078e0256 */
[----:B------:R2:W-:Y:S03]  /*4b50*/  LDGSTS.E [R246], desc[UR16][R116.64], !P5 ;  /* 0x0000000074f67fae */ /* 0x0005e6000e921850 */
[----:B---3--:R-:W-:Y:S01]  /*4b60*/  VIADD R96, R81, 0x3f ;  /* 0x0000003f51607836 */ /* 0x008fe20000000000 */
[----:B------:R3:W-:Y:S01]  /*4b70*/  STL.64 [R1+0x330], R114 ;  /* 0x0003307201007387 */ /* 0x0007e20000100a00 */
[----:B-1----:R-:W1:Y:S03]  /*4b80*/  LDC R106, c[0x0][0x230] ;  /* 0x00008c00ff6a7b82 */ /* 0x002e660000000800 */
[----:B------:R3:W-:Y:S04]  /*4b90*/  LDGSTS.E [R246+0x4000], desc[UR16][R114.64], !P5 ;  /* 0x0400000072f67fae */ /* 0x0007e8000e921850 */
[----:B------:R4:W-:Y:S01]  /*4ba0*/  STL.64 [R1+0x328], R112 ;  /* 0x0003287001007387 */ /* 0x0009e20000100a00 */
[----:B--2---:R-:W-:-:S03]  /*4bb0*/  IMAD R116, R2, 0x2c, RZ ;  /* 0x0000002c02747824 */ /* 0x004fc600078e02ff */
[----:B------:R4:W-:Y:S01]  /*4bc0*/  LDGSTS.E [R246+0x8000], desc[UR16][R112.64], !P5 ;  /* 0x0800000070f67fae */ /* 0x0009e2000e921850 */
[----:B------:R-:W-:-:S03]  /*4bd0*/  IMAD.WIDE R130, R116, 0x4, R88 ;  /* 0x0000000474827825 */ /* 0x000fc600078e0258 */
[----:B------:R2:W-:Y:S01]  /*4be0*/  STL.64 [R1+0x320], R82 ;  /* 0x0003205201007387 */ /* 0x0005e20000100a00 */
[----:B---3--:R-:W-:-:S03]  /*4bf0*/  IMAD.WIDE R114, R116, 0x4, R84 ;  /* 0x0000000474727825 */ /* 0x008fc600078e0254 */
[----:B------:R2:W-:Y:S01]  /*4c00*/  LDGSTS.E [R246+0xc000], desc[UR16][R82.64], !P5 ;  /* 0x0c00000052f67fae */ /* 0x0005e2000e921850 */
[----:B------:R-:W-:Y:S01]  /*4c10*/  ISETP.GE.U32.AND P5, PT, R0, 0x7fffff91, PT ;  /* 0x7fffff910000780c */ /* 0x000fe20003fa6070 */
[----:B------:R-:W-:Y:S02]  /*4c20*/  IMAD R0, R2, 0xe, RZ ;  /* 0x0000000e02007824 */ /* 0x000fe400078e02ff */
[----:B------:R3:W-:Y:S01]  /*4c30*/  STL.64 [R1+0x318], R94 ;  /* 0x0003185e01007387 */ /* 0x0007e20000100a00 */
[----:B----4-:R-:W-:-:S03]  /*4c40*/  IMAD.WIDE R112, R116, 0x4, R4 ;  /* 0x0000000474707825 */ /* 0x010fc600078e0204 */
[----:B------:R3:W-:Y:S01]  /*4c50*/  LDGSTS.E [R246+0x4], desc[UR16][R94.64], !P6 ;  /* 0x000040005ef67fae */ /* 0x0007e2000f121850 */
[----:B------:R-:W-:-:S03]  /*4c60*/  IMAD.WIDE R116, R116, 0x4, R86 ;  /* 0x0000000474747825 */ /* 0x000fc600078e0256 */
[----:B------:R4:W-:Y:S01]  /*4c70*/  STL.64 [R1+0x310], R92 ;  /* 0x0003105c01007387 */ /* 0x0009e20000100a00 */
[----:B--2---:R-:W-:-:S03]  /*4c80*/  IMAD.WIDE R82, R3, 0x4, R86 ;  /* 0x0000000403527825 */ /* 0x004fc600078e0256 */
[----:B------:R4:W-:Y:S01]  /*4c90*/  LDGSTS.E [R246+0x4004], desc[UR16][R92.64], !P6 ;  /* 0x040040005cf67fae */ /* 0x0009e2000f121850 */
[----:B------:R-:W-:Y:S02]  /*4ca0*/  VIADD R3, R80, 0xffffffef ;  /* 0xffffffef50037836 */ /* 0x000fe40000000000 */
[----:B------:R-:W2:Y:S01]  /*4cb0*/  LDC R80, c[0x0][0x230] ;  /* 0x00008c00ff507b82 */ /* 0x000ea20000000800 */
[----:B------:R1:W-:Y:S01]  /*4cc0*/  STL.64 [R1+0x308], R90 ;  /* 0x0003085a01007387 */ /* 0x0003e20000100a00 */
[----:B---3--:R-:W-:-:S03]  /*4cd0*/  IMAD.WIDE R94, R0, 0x4, R88 ;  /* 0x00000004005e7825 */ /* 0x008fc600078e0258 */
[----:B------:R1:W-:Y:S04]  /*4ce0*/  LDGSTS.E [R246+0x8004], desc[UR16][R90.64], !P6 ;  /* 0x080040005af67fae */ /* 0x0003e8000f121850 */
[----:B------:R3:W-:Y:S01]  /*4cf0*/  STL.64 [R1+0x300], R82 ;  /* 0x0003005201007387 */ /* 0x0007e20000100a00 */
[----:B----4-:R-:W-:-:S03]  /*4d00*/  IMAD.WIDE R92, R0, 0x4, R4 ;  /* 0x00000004005c7825 */ /* 0x010fc600078e0204 */
[----:B------:R3:W-:Y:S01]  /*4d10*/  LDGSTS.E [R246+0xc004], desc[UR16][R82.64], !P6 ;  /* 0x0c00400052f67fae */ /* 0x0007e2000f121850 */
[----:B------:R-:W-:Y:S01]  /*4d20*/  ISETP.GE.U32.AND P6, PT, R3, 0x7fffffb0, PT ;  /* 0x7fffffb00300780c */ /* 0x000fe20003fc6070 */
[----:B------:R-:W-:Y:S02]  /*4d30*/  IMAD R3, R2, 0xf, RZ ;  /* 0x0000000f02037824 */ /* 0x000fe400078e02ff */
[C---:B-1----:R-:W-:Y:S01]  /*4d40*/  IMAD.WIDE R90, R0.reuse, 0x4, R84 ;  /* 0x00000004005a7825 */ /* 0x042fe200078e0254 */
[----:B------:R1:W-:Y:S04]  /*4d50*/  LDGSTS.E [R246+0x8], desc[UR16][R94.64], !P0 ;  /* 0x000080005ef67fae */ /* 0x0003e8000c121850 */
[----:B------:R4:W-:Y:S01]  /*4d60*/  LDGSTS.E [R246+0x4008], desc[UR16][R92.64], !P0 ;  /* 0x040080005cf67fae */ /* 0x0009e2000c121850 */
[----:B---3--:R-:W-:-:S03]  /*4d70*/  IMAD.WIDE R82, R0, 0x4, R86 ;  /* 0x0000000400527825 */ /* 0x008fc600078e0256 */
[----:B------:R3:W-:Y:S01]  /*4d80*/  LDGSTS.E [R246+0x8008], desc[UR16][R90.64], !P0 ;  /* 0x080080005af67fae */ /* 0x0007e2000c121850 */
[----:B------:R-:W-:-:S03]  /*4d90*/  VIADD R0, R78, 0xffffffee ;  /* 0xffffffee4e007836 */ /* 0x000fc60000000000 */
[----:B------:R2:W-:Y:S01]  /*4da0*/  LDGSTS.E [R246+0xc008], desc[UR16][R82.64], !P0 ;  /* 0x0c00800052f67fae */ /* 0x0005e2000c121850 */
[----:B------:R-:W2:Y:S01]  /*4db0*/  LDC R78, c[0x0][0x230] ;  /* 0x00008c00ff4e7b82 */ /* 0x000ea20000000800 */
[----:B------:R-:W-:Y:S02]  /*4dc0*/  ISETP.GE.U32.AND P0, PT, R0, 0x7fffffaf, PT ;  /* 0x7fffffaf0000780c */ /* 0x000fe40003f06070 */
[----:B------:R1:W-:Y:S01]  /*4dd0*/  STL.64 [R1+0x2f8], R94 ;  /* 0x0002f85e01007387 */ /* 0x0003e20000100a00 */
[----:B------:R-:W-:-:S03]  /*4de0*/  IADD3 R0, R79, -0x13, RZ ;  /* 0xffffffed4f007810 */ /* 0x000fc60007ffe0ff */
[----:B------:R4:W-:Y:S01]  /*4df0*/  STL.64 [R1+0x2f0], R92 ;  /* 0x0002f05c01007387 */ /* 0x0009e20000100a00 */
[----:B------:R-:W2:Y:S03]  /*4e00*/  LDC R79, c[0x0][0x230] ;  /* 0x00008c00ff4f7b82 */ /* 0x000ea60000000800 */
[----:B------:R3:W-:Y:S01]  /*4e10*/  STL.64 [R1+0x2e8], R90 ;  /* 0x0002e85a01007387 */ /* 0x0007e20000100a00 */
[----:B-1----:R-:W-:-:S03]  /*4e20*/  IMAD.WIDE R94, R3, 0x4, R88 ;  /* 0x00000004035e7825 */ /* 0x002fc600078e0258 */
[----:B------:R2:W-:Y:S01]  /*4e30*/  STL.64 [R1+0x2e0], R82 ;  /* 0x0002e05201007387 */ /* 0x0005e20000100a00 */
[----:B----4-:R-:W-:-:S03]  /*4e40*/  IMAD.WIDE R92, R3, 0x4, R4 ;  /* 0x00000004035c7825 */ /* 0x010fc600078e0204 */
[----:B------:R1:W-:Y:S01]  /*4e50*/  LDGSTS.E [R246+0xc], desc[UR16][R94.64], !P1 ;  /* 0x0000c0005ef67fae */ /* 0x0003e2000c921850 */
[----:B---3--:R-:W-:-:S03]  /*4e60*/  IMAD.WIDE R90, R3, 0x4, R84 ;  /* 0x00000004035a7825 */ /* 0x008fc600078e0254 */
[----:B------:R3:W-:Y:S01]  /*4e70*/  LDGSTS.E [R246+0x400c], desc[UR16][R92.64], !P1 ;  /* 0x0400c0005cf67fae */ /* 0x0007e2000c921850 */
[----:B--2---:R-:W-:-:S03]  /*4e80*/  IMAD.WIDE R82, R3, 0x4, R86 ;  /* 0x0000000403527825 */ /* 0x004fc600078e0256 */
[----:B------:R2:W-:Y:S01]  /*4e90*/  LDGSTS.E [R246+0x800c], desc[UR16][R90.64], !P1 ;  /* 0x0800c0005af67fae */ /* 0x0005e2000c921850 */
[----:B------:R-:W4:Y:S03]  /*4ea0*/  LDC R3, c[0x0][0x230] ;  /* 0x00008c00ff037b82 */ /* 0x000f260000000800 */
[----:B------:R2:W-:Y:S01]  /*4eb0*/  LDGSTS.E [R246+0xc00c], desc[UR16][R82.64], !P1 ;  /* 0x0c00c00052f67fae */ /* 0x0005e2000c921850 */
[----:B------:R-:W-:Y:S01]  /*4ec0*/  ISETP.GE.U32.AND P1, PT, R0, 0x7fffffae, PT ;  /* 0x7fffffae0000780c */ /* 0x000fe20003f26070 */
[----:B------:R-:W-:Y:S02]  /*4ed0*/  VIADD R0, R80, 0xffffffec ;  /* 0xffffffec50007836 */ /* 0x000fe40000000000 */
[----:B------:R-:W-:Y:S01]  /*4ee0*/  LDGSTS.E [R246+0x10000], desc[UR16][R130.64], !P2 ;  /* 0x1000000082f67fae */ /* 0x000fe2000d121850 */
[----:B------:R-:W2:Y:S03]  /*4ef0*/  LDC R80, c[0x0][0x230] ;  /* 0x00008c00ff507b82 */ /* 0x000ea60000000800 */
[----:B------:R-:W-:Y:S04]  /*4f00*/  LDGSTS.E [R246+0x14000], desc[UR16][R112.64], !P2 ;  /* 0x1400000070f67fae */ /* 0x000fe8000d121850 */
[----:B------:R-:W-:Y:S04]  /*4f10*/  LDGSTS.E [R246+0x18000], desc[UR16][R114.64], !P2 ;  /* 0x1800000072f67fae */ /* 0x000fe8000d121850 */
[----:B------:R-:W-:Y:S01]  /*4f20*/  LDGSTS.E [R246+0x1c000], desc[UR16][R116.64], !P2 ;  /* 0x1c00000074f67fae */ /* 0x000fe2000d121850 */
[----:B------:R-:W-:Y:S01]  /*4f30*/  ISETP.GE.U32.AND P2, PT, R0, 0x7fffffad, PT ;  /* 0x7fffffad0000780c */ /* 0x000fe20003f46070 */
[----:B------:R-:W-:-:S02]  /*4f40*/  VIADD R0, R78, 0xffffffcf ;  /* 0xffffffcf4e007836 */ /* 0x000fc40000000000 */
[----:B------:R-:W2:Y:S01]  /*4f50*/  LDC R78, c[0x0][0x230] ;  /* 0x00008c00ff4e7b82 */ /* 0x000ea20000000800 */
[----:B------:R-:W-:Y:S01]  /*4f60*/  LDGSTS.E [R246+0x10004], desc[UR16][R138.64], !P3 ;  /* 0x100040008af67fae */ /* 0x000fe2000d921850 */
[----:B----4-:R-:W-:-:S03]  /*4f70*/  VIADD R3, R3, 0xffffffcd ;  /* 0xffffffcd03037836 */ /* 0x010fc60000000000 */
[----:B------:R-:W-:Y:S04]  /*4f80*/  LDGSTS.E [R246+0x14004], desc[UR16][R118.64], !P3 ;  /* 0x1400400076f67fae */ /* 0x000fe8000d921850 */
[----:B------:R-:W-:Y:S04]  /*4f90*/  LDGSTS.E [R246+0x18004], desc[UR16][R120.64], !P3 ;  /* 0x1800400078f67fae */ /* 0x000fe8000d921850 */
[----:B------:R-:W-:Y:S01]  /*4fa0*/  LDGSTS.E [R246+0x1c004], desc[UR16][R122.64], !P3 ;  /* 0x1c0040007af67fae */ /* 0x000fe2000d921850 */
[----:B------:R-:W-:Y:S01]  /*4fb0*/  ISETP.GE.U32.AND P3, PT, R0, 0x7fffff90, PT ;  /* 0x7fffff900000780c */ /* 0x000fe20003f66070 */
[----:B------:R-:W-:-:S02]  /*4fc0*/  VIADD R0, R79, 0xffffffce ;  /* 0xffffffce4f007836 */ /* 0x000fc40000000000 */
[----:B------:R-:W4:Y:S01]  /*4fd0*/  LDC R79, c[0x0][0x230] ;  /* 0x00008c00ff4f7b82 */ /* 0x000f220000000800 */
[----:B------:R-:W-:Y:S04]  /*4fe0*/  LDGSTS.E [R246+0x10008], desc[UR16][R140.64], !P4 ;  /* 0x100080008cf67fae */ /* 0x000fe8000e121850 */
[----:B------:R-:W-:Y:S04]  /*4ff0*/  LDGSTS.E [R246+0x14008], desc[UR16][R124.64], !P4 ;  /* 0x140080007cf67fae */ /* 0x000fe8000e121850 */
[----:B------:R-:W-:Y:S04]  /*5000*/  LDGSTS.E [R246+0x18008], desc[UR16][R126.64], !P4 ;  /* 0x180080007ef67fae */ /* 0x000fe8000e121850 */
[----:B------:R-:W-:Y:S01]  /*5010*/  LDGSTS.E [R246+0x1c008], desc[UR16][R128.64], !P4 ;  /* 0x1c00800080f67fae */ /* 0x000fe2000e121850 */
[----:B------:R-:W-:-:S02]  /*5020*/  ISETP.GE.U32.AND P4, PT, R0, 0x7fffff8f, PT ;  /* 0x7fffff8f0000780c */ /* 0x000fc40003f86070 */
[----:B------:R-:W-:Y:S01]  /*5030*/  SHF.L.U32 R0, R2, 0x4, RZ ;  /* 0x0000000402007819 */ /* 0x000fe200000006ff */
[----:B------:R1:W-:Y:S04]  /*5040*/  STL.64 [R1+0x2d8], R94 ;  /* 0x0002d85e01007387 */ /* 0x0003e80000100a00 */
[----:B------:R-:W-:Y:S04]  /*5050*/  LDGSTS.E [R246+0x1000c], desc[UR16][R142.64], !P5 ;  /* 0x1000c0008ef67fae */ /* 0x000fe8000e921850 */
[----:B------:R3:W-:Y:S04]  /*5060*/  STL.64 [R1+0x2d0], R92 ;  /* 0x0002d05c01007387 */ /* 0x0007e80000100a00 */
[----:B------:R-:W-:Y:S01]  /*5070*/  LDGSTS.E [R246+0x1400c], desc[UR16][R132.64], !P5 ;  /* 0x1400c00084f67fae */ /* 0x000fe2000e921850 */
[----:B-1----:R-:W-:-:S03]  /*5080*/  IMAD.WIDE R94, R0, 0x4, R88 ;  /* 0x00000004005e7825 */ /* 0x002fc600078e0258 */
[----:B------:R2:W-:Y:S04]  /*5090*/  STL.64 [R1+0x2c8], R90 ;  /* 0x0002c85a01007387 */ /* 0x0005e80000100a00 */
[----:B------:R-:W-:Y:S01]  /*50a0*/  LDGSTS.E [R246+0x1800c], desc[UR16][R134.64], !P5 ;  /* 0x1800c00086f67fae */ /* 0x000fe2000e921850 */
[----:B---3--:R-:W-:-:S03]  /*50b0*/  IMAD.WIDE R92, R0, 0x4, R4 ;  /* 0x00000004005c7825 */ /* 0x008fc600078e0204 */
[----:B------:R1:W-:Y:S04]  /*50c0*/  STL.64 [R1+0x2c0], R82 ;  /* 0x0002c05201007387 */ /* 0x0003e80000100a00 */
[----:B------:R-:W-:Y:S01]  /*50d0*/  LDGSTS.E [R246+0x1c00c], desc[UR16][R136.64], !P5 ;  /* 0x1c00c00088f67fae */ /* 0x000fe2000e921850 */
[----:B--2---:R-:W-:Y:S01]  /*50e0*/  IMAD.WIDE R90, R0, 0x4, R84 ;  /* 0x00000004005a7825 */ /* 0x004fe200078e0254 */
[----:B------:R-:W-:Y:S02]  /*50f0*/  ISETP.GE.U32.AND P5, PT, R3, 0x7fffff8e, PT ;  /* 0x7fffff8e0300780c */ /* 0x000fe40003fa6070 */
[----:B------:R2:W-:Y:S01]  /*5100*/  LDGSTS.E [R247], desc[UR16][R94.64], !P6 ;  /* 0x000000005ef77fae */ /* 0x0005e2000f121850 */
[----:B------:R-:W-:Y:S02]  /*5110*/  IMAD R3, R2, 0x11, RZ ;  /* 0x0000001102037824 */ /* 0x000fe400078e02ff */
[----:B-1----:R-:W-:Y:S01]  /*5120*/  IMAD.WIDE R82, R0, 0x4, R86 ;  /* 0x0000000400527825 */ /* 0x002fe200078e0256 */
[----:B------:R-:W-:Y:S03]  /*5130*/  STL.64 [R1+0xc10], R130 ;  /* 0x000c108201007387 */ /* 0x000fe60000100a00 */
[----:B------:R-:W-:Y:S01]  /*5140*/  VIADD R0, R78, 0xffffffcc ;  /* 0xffffffcc4e007836 */ /* 0x000fe20000000000 */
[----:B------:R1:W-:Y:S01]  /*5150*/  LDGSTS.E [R247+0x4000], desc[UR16][R92.64], !P6 ;  /* 0x040000005cf77fae */ /* 0x0003e2000f121850 */
[----:B------:R-:W3:Y:S03]  /*5160*/  LDC R78, c[0x0][0x230] ;  /* 0x00008c00ff4e7b82 */ /* 0x000ee60000000800 */
[----:B------:R2:W-:Y:S04]  /*5170*/  STL.64 [R1+0x2b8], R94 ;  /* 0x0002b85e01007387 */ /* 0x0005e80000100a00 */
[----:B------:R4:W-:Y:S04]  /*5180*/  LDGSTS.E [R247+0x8000], desc[UR16][R90.64], !P6 ;  /* 0x080000005af77fae */ /* 0x0009e8000f121850 */
[----:B------:R1:W-:Y:S04]  /*5190*/  STL.64 [R1+0x2b0], R92 ;  /* 0x0002b05c01007387 */ /* 0x0003e80000100a00 */
[----:B------:R4:W-:Y:S01]  /*51a0*/  LDGSTS.E [R247+0xc000], desc[UR16][R82.64], !P6 ;  /* 0x0c00000052f77fae */ /* 0x0009e2000f121850 */
[----:B--2---:R-:W-:Y:S01]  /*51b0*/  IMAD.WIDE R94, R3, 0x4, R88 ;  /* 0x00000004035e7825 */ /* 0x004fe200078e0258 */
[----:B------:R-:W-:-:S02]  /*51c0*/  ISETP.GE.U32.AND P6, PT, R0, 0x7fffff8d, PT ;  /* 0x7fffff8d0000780c */ /* 0x000fc40003fc6070 */
[----:B------:R4:W-:Y:S01]  /*51d0*/  STL.64 [R1+0x2a8], R90 ;  /* 0x0002a85a01007387 */ /* 0x0009e20000100a00 */
[----:B------:R-:W-:Y:S02]  /*51e0*/  IMAD R0, R2, 0x12, RZ ;  /* 0x0000001202007824 */ /* 0x000fe400078e02ff */
[C---:B-1----:R-:W-:Y:S01]  /*51f0*/  IMAD.WIDE R92, R3.reuse, 0x4, R4 ;  /* 0x00000004035c7825 */ /* 0x042fe200078e0204 */
[----:B------:R1:W-:Y:S04]  /*5200*/  STL.64 [R1+0x2a0], R82 ;  /* 0x0002a05201007387 */ /* 0x0003e80000100a00 */
[----:B------:R2:W-:Y:S01]  /*5210*/  STL.64 [R1+0x298], R94 ;  /* 0x0002985e01007387 */ /* 0x0005e20000100a00 */
[----:B----4-:R-:W-:-:S03]  /*5220*/  IMAD.WIDE R90, R3, 0x4, R84 ;  /* 0x00000004035a7825 */ /* 0x010fc600078e0254 */
[----:B------:R2:W-:Y:S01]  /*5230*/  LDGSTS.E [R247+0x4], desc[UR16][R94.64], !P0 ;  /* 0x000040005ef77fae */ /* 0x0005e2000c121850 */
[----:B-1----:R-:W-:Y:S01]  /*5240*/  IMAD.WIDE R82, R3, 0x4, R86 ;  /* 0x0000000403527825 */ /* 0x002fe200078e0256 */
[----:B------:R-:W-:Y:S02]  /*5250*/  IADD3 R3, R79, -0x15, RZ ;  /* 0xffffffeb4f037810 */ /* 0x000fe40007ffe0ff */
[----:B------:R1:W-:Y:S01]  /*5260*/  STL.64 [R1+0x290], R92 ;  /* 0x0002905c01007387 */ /* 0x0003e20000100a00 */
[----:B------:R-:W4:Y:S03]  /*5270*/  LDC R79, c[0x0][0x230] ;  /* 0x00008c00ff4f7b82 */ /* 0x000f260000000800 */
[----:B------:R1:W-:Y:S01]  /*5280*/  LDGSTS.E [R247+0x4004], desc[UR16][R92.64], !P0 ;  /* 0x040040005cf77fae */ /* 0x0003e2000c121850 */
[----:B--2---:R-:W-:-:S03]  /*5290*/  IMAD.WIDE R94, R0, 0x4, R88 ;  /* 0x00000004005e7825 */ /* 0x004fc600078e0258 */
[----:B------:R2:W-:Y:S04]  /*52a0*/  STL.64 [R1+0x288], R90 ;  /* 0x0002885a01007387 */ /* 0x0005e80000100a00 */
[----:B------:R2:W-:Y:S01]  /*52b0*/  LDGSTS.E [R247+0x8004], desc[UR16][R90.64], !P0 ;  /* 0x080040005af77fae */ /* 0x0005e2000c121850 */
[----:B-1----:R-:W-:-:S03]  /*52c0*/  IMAD.WIDE R92, R0, 0x4, R4 ;  /* 0x00000004005c7825 */ /* 0x002fc600078e0204 */
[----:B------:R1:W-:Y:S04]  /*52d0*/  STL.64 [R1+0x280], R82 ;  /* 0x0002805201007387 */ /* 0x0003e80000100a00 */
[----:B------:R1:W-:Y:S01]  /*52e0*/  LDGSTS.E [R247+0xc004], desc[UR16][R82.64], !P0 ;  /* 0x0c00400052f77fae */ /* 0x0003e2000c121850 */
[----:B------:R-:W-:Y:S01]  /*52f0*/  ISETP.GE.U32.AND P0, PT, R3, 0x7fffffac, PT ;  /* 0x7fffffac0300780c */ /* 0x000fe20003f06070 */
[----:B------:R-:W-:Y:S02]  /*5300*/  IMAD R3, R2, 0x13, RZ ;  /* 0x0000001302037824 */ /* 0x000fe400078e02ff */
[C---:B--2---:R-:W-:Y:S01]  /*5310*/  IMAD.WIDE R90, R0.reuse, 0x4, R84 ;  /* 0x00000004005a7825 */ /* 0x044fe200078e0254 */
[----:B------:R2:W-:Y:S04]  /*5320*/  STL.64 [R1+0x278], R94 ;  /* 0x0002785e01007387 */ /* 0x0005e80000100a00 */
[----:B------:R2:W-:Y:S01]  /*5330*/  LDGSTS.E [R247+0x8], desc[UR16][R94.64], !P1 ;  /* 0x000080005ef77fae */ /* 0x0005e2000c921850 */
[----:B-1----:R-:W-:-:S03]  /*5340*/  IMAD.WIDE R82, R0, 0x4, R86 ;  /* 0x0000000400527825 */ /* 0x002fc600078e0256 */
[----:B------:R1:W-:Y:S01]  /*5350*/  STL.64 [R1+0x270], R92 ;  /* 0x0002705c01007387 */ /* 0x0003e20000100a00 */
[----:B------:R-:W-:-:S03]  /*5360*/  VIADD R0, R80, 0xffffffea ;  /* 0xffffffea50007836 */ /* 0x000fc60000000000 */
[----:B------:R1:W-:Y:S01]  /*5370*/  LDGSTS.E [R247+0x4008], desc[UR16][R92.64], !P1 ;  /* 0x040080005cf77fae */ /* 0x0003e2000c921850 */
[----:B------:R-:W4:Y:S03]  /*5380*/  LDC R80, c[0x0][0x230] ;  /* 0x00008c00ff507b82 */ /* 0x000f260000000800 */
[----:B------:R3:W-:Y:S01]  /*5390*/  STL.64 [R1+0x268], R90 ;  /* 0x0002685a01007387 */ /* 0x0007e20000100a00 */
[----:B--2---:R-:W-:-:S03]  /*53a0*/  IMAD.WIDE R94, R3, 0x4, R88 ;  /* 0x00000004035e7825 */ /* 0x004fc600078e0258 */
[----:B------:R2:W-:Y:S04]  /*53b0*/  LDGSTS.E [R247+0x8008], desc[UR16][R90.64], !P1 ;  /* 0x080080005af77fae */ /* 0x0005e8000c921850 */
[----:B------:R2:W-:Y:S01]  /*53c0*/  STL.64 [R1+0x260], R82 ;  /* 0x0002605201007387 */ /* 0x0005e20000100a00 */
[----:B-1----:R-:W-:-:S03]  /*53d0*/  IMAD.WIDE R92, R3, 0x4, R4 ;  /* 0x00000004035c7825 */ /* 0x002fc600078e0204 */
[----:B------:R1:W-:Y:S01]  /*53e0*/  LDGSTS.E [R247+0xc008], desc[UR16][R82.64], !P1 ;  /* 0x0c00800052f77fae */ /* 0x0003e2000c921850 */
[----:B------:R-:W-:Y:S01]  /*53f0*/  ISETP.GE.U32.AND P1, PT, R0, 0x7fffffab, PT ;  /* 0x7fffffab0000780c */ /* 0x000fe20003f26070 */
[----:B---3--:R-:W-:Y:S02]  /*5400*/  VIADD R0, R78, 0xffffffe9 ;  /* 0xffffffe94e007836 */ /* 0x008fe40000000000 */
[C---:B--2---:R-:W-:Y:S01]  /*5410*/  IMAD.WIDE R90, R3.reuse, 0x4, R84 ;  /* 0x00000004035a7825 */ /* 0x044fe200078e0254 */
[----:B------:R-:W2:Y:S01]  /*5420*/  LDC R78, c[0x0][0x230] ;  /* 0x00008c00ff4e7b82 */ /* 0x000ea20000000800 */
[----:B------:R3:W-:Y:S04]  /*5430*/  LDGSTS.E [R247+0xc], desc[UR16][R94.64], !P2 ;  /* 0x0000c0005ef77fae */ /* 0x0007e8000d121850 */
[----:B------:R3:W-:Y:S01]  /*5440*/  LDGSTS.E [R247+0x400c], desc[UR16][R92.64], !P2 ;  /* 0x0400c0005cf77fae */ /* 0x0007e2000d121850 */
[----:B-1----:R-:W-:-:S02]  /*5450*/  IMAD.WIDE R82, R3, 0x4, R86 ;  /* 0x0000000403527825 */ /* 0x002fc400078e0256 */
[----:B------:R-:W1:Y:S01]  /*5460*/  LDC R3, c[0x0][0x230] ;  /* 0x00008c00ff037b82 */ /* 0x000e620000000800 */
[----:B------:R3:W-:Y:S04]  /*5470*/  LDGSTS.E [R247+0x800c], desc[UR16][R90.64], !P2 ;  /* 0x0800c0005af77fae */ /* 0x0007e8000d121850 */
[----:B------:R3:W-:Y:S01]  /*5480*/  LDGSTS.E [R247+0xc00c], desc[UR16][R82.64], !P2 ;  /* 0x0c00c00052f77fae */ /* 0x0007e2000d121850 */
[----:B------:R-:W-:Y:S01]  /*5490*/  ISETP.GE.U32.AND P2, PT, R0, 0x7fffffaa, PT ;  /* 0x7fffffaa0000780c */ /* 0x000fe20003f46070 */
[----:B----4-:R-:W-:Y:S02]  /*54a0*/  VIADD R0, R79, 0xffffffe8 ;  /* 0xffffffe84f007836 */ /* 0x010fe40000000000 */
[----:B------:R-:W-:Y:S01]  /*54b0*/  LDGSTS.E [R247+0x10000], desc[UR16][R162.64], !P3 ;  /* 0x10000000a2f77fae */ /* 0x000fe2000d921850 */
[----:B------:R-:W4:Y:S03]  /*54c0*/  LDC R79, c[0x0][0x230] ;  /* 0x00008c00ff4f7b82 */ /* 0x000f260000000800 */
[----:B------:R-:W-:Y:S04]  /*54d0*/  LDGSTS.E [R247+0x14000], desc[UR16][R144.64], !P3 ;  /* 0x1400000090f77fae */ /* 0x000fe8000d921850 */
[----:B------:R-:W-:Y:S04]  /*54e0*/  LDGSTS.E [R247+0x18000], desc[UR16][R146.64], !P3 ;  /* 0x1800000092f77fae */ /* 0x000fe8000d921850 */
[----:B------:R-:W-:Y:S01]  /*54f0*/  LDGSTS.E [R247+0x1c000], desc[UR16][R148.64], !P3 ;  /* 0x1c00000094f77fae */ /* 0x000fe2000d921850 */
[----:B------:R-:W-:-:S02]  /*5500*/  ISETP.GE.U32.AND P3, PT, R0, 0x7fffffa9, PT ;  /* 0x7fffffa90000780c */ /* 0x000fc40003f66070 */
[----:B------:R-:W-:Y:S01]  /*5510*/  IADD3 R0, R80, -0x35, RZ ;  /* 0xffffffcb50007810 */ /* 0x000fe20007ffe0ff */
[----:B------:R-:W-:Y:S01]  /*5520*/  LDGSTS.E [R247+0x10004], desc[UR16][R170.64], !P4 ;  /* 0x10004000aaf77fae */ /* 0x000fe2000e121850 */
[----:B------:R-:W4:Y:S03]  /*5530*/  LDC R80, c[0x0][0x230] ;  /* 0x00008c00ff507b82 */ /* 0x000f260000000800 */
[----:B------:R-:W-:Y:S04]  /*5540*/  LDGSTS.E [R247+0x14004], desc[UR16][R150.64], !P4 ;  /* 0x1400400096f77fae */ /* 0x000fe8000e121850 */
[----:B------:R-:W-:Y:S04]  /*5550*/  LDGSTS.E [R247+0x18004], desc[UR16][R152.64], !P4 ;  /* 0x1800400098f77fae */ /* 0x000fe8000e121850 */
[----:B------:R-:W-:Y:S01]  /*5560*/  LDGSTS.E [R247+0x1c004], desc[UR16][R154.64], !P4 ;  /* 0x1c0040009af77fae */ /* 0x000fe2000e121850 */
[----:B------:R-:W-:Y:S01]  /*5570*/  ISETP.GE.U32.AND P4, PT, R0, 0x7fffff8c, PT ;  /* 0x7fffff8c0000780c */ /* 0x000fe20003f86070 */
[----:B-1----:R-:W-:-:S02]  /*5580*/  VIADD R0, R3, 0xffffffca ;  /* 0xffffffca03007836 */ /* 0x002fc40000000000 */
[----:B------:R-:W-:Y:S01]  /*5590*/  LDGSTS.E [R247+0x10008], desc[UR16][R172.64], !P5 ;  /* 0x10008000acf77fae */ /* 0x000fe2000e921850 */
[----:B------:R-:W-:-:S03]  /*55a0*/  IMAD R3, R2, 0x15, RZ ;  /* 0x0000001502037824 */ /* 0x000fc600078e02ff */
[----:B------:R-:W-:Y:S04]  /*55b0*/  LDGSTS.E [R247+0x14008], desc[UR16][R156.64], !P5 ;  /* 0x140080009cf77fae */ /* 0x000fe8000e921850 */
[----:B------:R-:W-:Y:S04]  /*55c0*/  LDGSTS.E [R247+0x18008], desc[UR16][R158.64], !P5 ;  /* 0x180080009ef77fae */ /* 0x000fe8000e921850 */
[----:B------:R-:W-:Y:S01]  /*55d0*/  LDGSTS.E [R247+0x1c008], desc[UR16][R160.64], !P5 ;  /* 0x1c008000a0f77fae */ /* 0x000fe2000e921850 */
[----:B------:R-:W-:Y:S01]  /*55e0*/  ISETP.GE.U32.AND P5, PT, R0, 0x7fffff8b, PT ;  /* 0x7fffff8b0000780c */ /* 0x000fe20003fa6070 */
[----:B--2---:R-:W-:-:S02]  /*55f0*/  VIADD R0, R78, 0xffffffc9 ;  /* 0xffffffc94e007836 */ /* 0x004fc40000000000 */
[----:B------:R-:W-:Y:S01]  /*5600*/  LDGSTS.E [R247+0x1000c], desc[UR16][R174.64], !P6 ;  /* 0x1000c000aef77fae */ /* 0x000fe2000f121850 */
[----:B------:R-:W1:Y:S03]  /*5610*/  LDC R78, c[0x0][0x230] ;  /* 0x00008c00ff4e7b82 */ /* 0x000e660000000800 */
[----:B------:R-:W-:Y:S04]  /*5620*/  LDGSTS.E [R247+0x1400c], desc[UR16][R164.64], !P6 ;  /* 0x1400c000a4f77fae */ /* 0x000fe8000f121850 */
[----:B------:R-:W-:Y:S04]  /*5630*/  LDGSTS.E [R247+0x1800c], desc[UR16][R166.64], !P6 ;  /* 0x1800c000a6f77fae */ /* 0x000fe8000f121850 */
[----:B------:R-:W-:Y:S01]  /*5640*/  LDGSTS.E [R247+0x1c00c], desc[UR16][R168.64], !P6 ;  /* 0x1c00c000a8f77fae */ /* 0x000fe2000f121850 */
[----:B------:R-:W-:Y:S01]  /*5650*/  ISETP.GE.U32.AND P6, PT, R0, 0x7fffff8a, PT ;  /* 0x7fffff8a0000780c */ /* 0x000fe20003fc6070 */
[----:B------:R-:W-:-:S02]  /*5660*/  IMAD R0, R2, 0x14, RZ ;  /* 0x0000001402007824 */ /* 0x000fc400078e02ff */
[----:B------:R3:W-:Y:S04]  /*5670*/  STL.64 [R1+0x258], R94 ;  /* 0x0002585e01007387 */ /* 0x0007e80000100a00 */
[----:B------:R2:W-:Y:S04]  /*5680*/  STL.64 [R1+0x250], R92 ;  /* 0x0002505c01007387 */ /* 0x0005e80000100a00 */
[----:B------:R4:W-:Y:S01]  /*5690*/  STL.64 [R1+0x248], R90 ;  /* 0x0002485a01007387 */ /* 0x0009e20000100a00 */
[----:B---3--:R-:W-:-:S03]  /*56a0*/  IMAD.WIDE R94, R0, 0x4, R88 ;  /* 0x00000004005e7825 */ /* 0x008fc600078e0258 */
[----:B------:R3:W-:Y:S01]  /*56b0*/  STL.64 [R1+0x240], R82 ;  /* 0x0002405201007387 */ /* 0x0007e20000100a00 */
[----:B--2---:R-:W-:-:S03]  /*56c0*/  IMAD.WIDE R92, R0, 0x4, R4 ;  /* 0x00000004005c7825 */ /* 0x004fc600078e0204 */
[----:B------:R2:W-:Y:S01]  /*56d0*/  LDGSTS.E [R248], desc[UR16][R94.64], !P0 ;  /* 0x000000005ef87fae */ /* 0x0005e2000c121850 */
[----:B----4-:R-:W-:-:S03]  /*56e0*/  IMAD.WIDE R90, R0, 0x4, R84 ;  /* 0x00000004005a7825 */ /* 0x010fc600078e0254 */
[----:B------:R2:W-:Y:S01]  /*56f0*/  STL.64 [R1+0x238], R94 ;  /* 0x0002385e01007387 */ /* 0x0005e20000100a00 */
[----:B---3--:R-:W-:Y:S01]  /*5700*/  IMAD.WIDE R82, R0, 0x4, R86 ;  /* 0x0000000400527825 */ /* 0x008fe200078e0256 */
[----:B------:R-:W-:Y:S02]  /*5710*/  IADD3 R0, R79, -0x38, RZ ;  /* 0xffffffc84f007810 */ /* 0x000fe40007ffe0ff */
[----:B------:R3:W-:Y:S01]  /*5720*/  LDGSTS.E [R248+0x4000], desc[UR16][R92.64], !P0 ;  /* 0x040000005cf87fae */ /* 0x0007e2000c121850 */
[----:B------:R-:W4:Y:S03]  /*5730*/  LDC R79, c[0x0][0x230] ;  /* 0x00008c00ff4f7b82 */ /* 0x000f260000000800 */
[----:B------:R3:W-:Y:S01]  /*5740*/  STL.64 [R1+0x230], R92 ;  /* 0x0002305c01007387 */ /* 0x0007e20000100a00 */
[----:B--2---:R-:W-:-:S03]  /*5750*/  IMAD.WIDE R94, R3, 0x4, R88 ;  /* 0x00000004035e7825 */ /* 0x004fc600078e0258 */
[----:B------:R2:W-:Y:S04]  /*5760*/  LDGSTS.E [R248+0x8000], desc[UR16][R90.64], !P0 ;  /* 0x080000005af87fae */ /* 0x0005e8000c121850 */
[----:B------:R2:W-:Y:S04]  /*5770*/  STL.64 [R1+0x228], R90 ;  /* 0x0002285a01007387 */ /* 0x0005e80000100a00 */
[----:B------:R1:W-:Y:S01]  /*5780*/  LDGSTS.E [R248+0xc000], desc[UR16][R82.64], !P0 ;  /* 0x0c00000052f87fae */ /* 0x0003e2000c121850 */
[----:B---3--:R-:W-:Y:S01]  /*5790*/  IMAD.WIDE R92, R3, 0x4, R4 ;  /* 0x00000004035c7825 */ /* 0x008fe200078e0204 */
[----:B------:R-:W-:-:S02]  /*57a0*/  ISETP.GE.U32.AND P0, PT, R0, 0x7fffff89, PT ;  /* 0x7fffff890000780c */ /* 0x000fc40003f06070 */
[----:B------:R1:W-:Y:S01]  /*57b0*/  STL.64 [R1+0x220], R82 ;  /* 0x0002205201007387 */ /* 0x0003e20000100a00 */
        /* <DEDUP_REMOVED lines=8> */
[----:B------:R-:W3:Y:S03]  /*5840*/  LDC R80, c[0x0][0x230] ;  /* 0x00008c00ff507b82 */ /* 0x000ee60000000800 */
[----:B------:R4:W-:Y:S01]  /*5850*/  STL.64 [R1+0x208], R90 ;  /* 0x0002085a01007387 */ /* 0x0009e20000100a00 */
[----:B--2---:R-:W-:-:S03]  /*5860*/  IMAD.WIDE R94, R0, 0x4, R88 ;  /* 0x00000004005e7825 */ /* 0x004fc600078e0258 */
[----:B------:R4:W-:Y:S04]  /*5870*/  LDGSTS.E [R248+0x8004], desc[UR16][R90.64], !P1 ;  /* 0x080040005af87fae */ /* 0x0009e8000c921850 */
[----:B------:R2:W-:Y:S01]  /*5880*/  STL.64 [R1+0x200], R82 ;  /* 0x0002005201007387 */ /* 0x0005e20000100a00 */
[----:B-1----:R-:W-:-:S03]  /*5890*/  IMAD.WIDE R92, R0, 0x4, R4 ;  /* 0x00000004005c7825 */ /* 0x002fc600078e0204 */
[----:B------:R2:W-:Y:S01]  /*58a0*/  LDGSTS.E [R248+0xc004], desc[UR16][R82.64], !P1 ;  /* 0x0c00400052f87fae */ /* 0x0005e2000c921850 */
[----:B------:R-:W-:Y:S01]  /*58b0*/  ISETP.GE.U32.AND P1, PT, R3, 0x7fffffa8, PT ;  /* 0x7fffffa80300780c */ /* 0x000fe20003f26070 */
[----:B------:R-:W-:Y:S02]  /*58c0*/  IMAD R3, R2, 0x17, RZ ;  /* 0x0000001702037824 */ /* 0x000fe400078e02ff */
[C---:B----4-:R-:W-:Y:S01]  /*58d0*/  IMAD.WIDE R90, R0.reuse, 0x4, R84 ;  /* 0x00000004005a7825 */ /* 0x050fe200078e0254 */
[----:B------:R1:W-:Y:S04]  /*58e0*/  STL.64 [R1+0x1f8], R94 ;  /* 0x0001f85e01007387 */ /* 0x0003e80000100a00 */
[----:B------:R1:W-:Y:S01]  /*58f0*/  LDGSTS.E [R248+0x8], desc[UR16][R94.64], !P2 ;  /* 0x000080005ef87fae */ /* 0x0003e2000d121850 */
[----:B--2---:R-:W-:-:S03]  /*5900*/  IMAD.WIDE R82, R0, 0x4, R86 ;  /* 0x0000000400527825 */ /* 0x004fc600078e0256 */
[----:B------:R2:W-:Y:S01]  /*5910*/  STL.64 [R1+0x1f0], R92 ;  /* 0x0001f05c01007387 */ /* 0x0005e20000100a00 */
[----:B------:R-:W-:-:S03]  /*5920*/  VIADD R0, R78, 0xffffffe6 ;  /* 0xffffffe64e007836 */ /* 0x000fc60000000000 */
[----:B------:R2:W-:Y:S01]  /*5930*/  LDGSTS.E [R248+0x4008], desc[UR16][R92.64], !P2 ;  /* 0x040080005cf87fae */ /* 0x0005e2000d121850 */
[----:B------:R-:W4:Y:S03]  /*5940*/  LDC R78, c[0x0][0x230] ;  /* 0x00008c00ff4e7b82 */ /* 0x000f260000000800 */
[----:B------:R3:W-:Y:S01]  /*5950*/  STL.64 [R1+0x1e8], R90 ;  /* 0x0001e85a01007387 */ /* 0x0007e20000100a00 */
[----:B-1----:R-:W-:-:S03]  /*5960*/  IMAD.WIDE R94, R3, 0x4, R88 ;  /* 0x00000004035e7825 */ /* 0x002fc600078e0258 */
[----:B------:R3:W-:Y:S04]  /*5970*/  LDGSTS.E [R248+0x8008], desc[UR16][R90.64], !P2 ;  /* 0x080080005af87fae */ /* 0x0007e8000d121850 */
[----:B------:R1:W-:Y:S01]  /*5980*/  STL.64 [R1+0x1e0], R82 ;  /* 0x0001e05201007387 */ /* 0x0003e20000100a00 */
[----:B--2---:R-:W-:-:S03]  /*5990*/  IMAD.WIDE R92, R3, 0x4, R4 ;  /* 0x00000004035c7825 */ /* 0x004fc600078e0204 */
[----:B------:R1:W-:Y:S01]  /*59a0*/  LDGSTS.E [R248+0xc008], desc[UR16][R82.64], !P2 ;  /* 0x0c00800052f87fae */ /* 0x0003e2000d121850 */
[----:B------:R-:W-:Y:S01]  /*59b0*/  ISETP.GE.U32.AND P2, PT, R0, 0x7fffffa7, PT ;  /* 0x7fffffa70000780c */ /* 0x000fe20003f46070 */
[----:B------:R-:W-:Y:S02]  /*59c0*/  VIADD R0, R79, 0xffffffe5 ;  /* 0xffffffe54f007836 */ /* 0x000fe40000000000 */
[C---:B---3--:R-:W-:Y:S01]  /*59d0*/  IMAD.WIDE R90, R3.reuse, 0x4, R84 ;  /* 0x00000004035a7825 */ /* 0x048fe200078e0254 */
[----:B------:R-:W2:Y:S01]  /*59e0*/  LDC R79, c[0x0][0x230] ;  /* 0x00008c00ff4f7b82 */ /* 0x000ea20000000800 */
[----:B------:R3:W-:Y:S04]  /*59f0*/  LDGSTS.E [R248+0xc], desc[UR16][R94.64], !P3 ;  /* 0x0000c0005ef87fae */ /* 0x0007e8000d921850 */
[----:B------:R3:W-:Y:S01]  /*5a00*/  LDGSTS.E [R248+0x400c], desc[UR16][R92.64], !P3 ;  /* 0x0400c0005cf87fae */ /* 0x0007e2000d921850 */
[----:B-1----:R-:W-:-:S02]  /*5a10*/  IMAD.WIDE R82, R3, 0x4, R86 ;  /* 0x0000000403527825 */ /* 0x002fc400078e0256 */
[----:B------:R-:W1:Y:S01]  /*5a20*/  LDC R3, c[0x0][0x230] ;  /* 0x00008c00ff037b82 */ /* 0x000e620000000800 */
[----:B------:R3:W-:Y:S04]  /*5a30*/  LDGSTS.E [R248+0x800c], desc[UR16][R90.64], !P3 ;  /* 0x0800c0005af87fae */ /* 0x0007e8000d921850 */
[----:B------:R3:W-:Y:S01]  /*5a40*/  LDGSTS.E [R248+0xc00c], desc[UR16][R82.64], !P3 ;  /* 0x0c00c00052f87fae */ /* 0x0007e2000d921850 */
[----:B------:R-:W-:Y:S02]  /*5a50*/  ISETP.GE.U32.AND P3, PT, R0, 0x7fffffa6, PT ;  /* 0x7fffffa60000780c */ /* 0x000fe40003f66070 */
[----:B------:R-:W-:Y:S01]  /*5a60*/  IADD3 R0, R80, -0x1c, RZ ;  /* 0xffffffe450007810 */ /* 0x000fe20007ffe0ff */
[----:B------:R-:W-:Y:S01]  /*5a70*/  LDGSTS.E [R248+0x10000], desc[UR16][R202.64], !P4 ;  /* 0x10000000caf87fae */ /* 0x000fe2000e121850 */
[----:B------:R-:W3:Y:S03]  /*5a80*/  LDC R80, c[0x0][0x230] ;  /* 0x00008c00ff507b82 */ /* 0x000ee60000000800 */
[----:B------:R-:W-:Y:S04]  /*5a90*/  LDGSTS.E [R248+0x14000], desc[UR16][R176.64], !P4 ;  /* 0x14000000b0f87fae */ /* 0x000fe8000e121850 */
[----:B------:R-:W-:Y:S04]  /*5aa0*/  LDGSTS.E [R248+0x18000], desc[UR16][R178.64], !P4 ;  /* 0x18000000b2f87fae */ /* 0x000fe8000e121850 */
[----:B------:R-:W-:Y:S01]  /*5ab0*/  LDGSTS.E [R248+0x1c000], desc[UR16][R180.64], !P4 ;  /* 0x1c000000b4f87fae */ /* 0x000fe2000e121850 */
[----:B------:R-:W-:Y:S01]  /*5ac0*/  ISETP.GE.U32.AND P4, PT, R0, 0x7fffffa5, PT ;  /* 0x7fffffa50000780c */ /* 0x000fe20003f86070 */
[----:B----4-:R-:W-:-:S02]  /*5ad0*/  VIADD R0, R78, 0xffffffc7 ;  /* 0xffffffc74e007836 */ /* 0x010fc40000000000 */
        /* <DEDUP_REMOVED lines=30> */
[----:B---3--:R-:W-:-:S03]  /*5cc0*/  IMAD.WIDE R82, R0, 0x4, R86 ;  /* 0x0000000400527825 */ /* 0x008fc600078e0256 */
[----:B------:R3:W-:Y:S01]  /*5cd0*/  LDGSTS.E [R249+0x4000], desc[UR16][R92.64], !P1 ;  /* 0x040000005cf97fae */ /* 0x0007e2000c921850 */
[----:B------:R-:W-:-:S03]  /*5ce0*/  VIADD R0, R78, 0xffffffc4 ;  /* 0xffffffc44e007836 */ /* 0x000fc60000000000 */
[----:B------:R3:W-:Y:S01]  /*5cf0*/  STL.64 [R1+0x1b0], R92 ;  /* 0x0001b05c01007387 */ /* 0x0007e20000100a00 */
[----:B------:R-:W4:Y:S01]  /*5d00*/  LDC R78, c[0x0][0x230] ;  /* 0x00008c00ff4e7b82 */ /* 0x000f220000000800 */
[C---:B--2---:R-:W-:Y:S02]  /*5d10*/  IMAD.WIDE R94, R3.reuse, 0x4, R88 ;  /* 0x00000004035e7825 */ /* 0x044fe400078e0258 */
        /* <DEDUP_REMOVED lines=37> */
[----:B------:R-:W-:Y:S02]  /*5f70*/  ISETP.GE.U32.AND P3, PT, R0, 0x7fffffa3, PT ;  /* 0x7fffffa30000780c */ /* 0x000fe40003f66070 */
[----:B------:R-:W-:Y:S01]  /*5f80*/  IADD3 R0, R78, -0x1f, RZ ;  /* 0xffffffe14e007810 */ /* 0x000fe20007ffe0ff */
[C---:B---3--:R-:W-:Y:S01]  /*5f90*/  IMAD.WIDE R90, R3.reuse, 0x4, R84 ;  /* 0x00000004035a7825 */ /* 0x048fe200078e0254 */
[----:B------:R2:W-:Y:S01]  /*5fa0*/  STL.64 [R1+0x158], R94 ;  /* 0x0001585e01007387 */ /* 0x0005e20000100a00 */
[----:B------:R-:W3:Y:S03]  /*5fb0*/  LDC R78, c[0x0][0x230] ;  /* 0x00008c00ff4e7b82 */ /* 0x000ee60000000800 */
[----:B------:R2:W-:Y:S01]  /*5fc0*/  LDGSTS.E [R249+0xc], desc[UR16][R94.64], !P4 ;  /* 0x0000c0005ef97fae */ /* 0x0005e2000e121850 */
[----:B-1----:R-:W-:-:S03]  /*5fd0*/  IMAD.WIDE R82, R3, 0x4, R86 ;  /* 0x0000000403527825 */ /* 0x002fc600078e0256 */
[----:B------:R1:W-:Y:S01]  /*5fe0*/  STL.64 [R1+0x150], R92 ;  /* 0x0001505c01007387 */ /* 0x0003e20000100a00 */
[----:B------:R-:W3:Y:S03]  /*5ff0*/  LDC R3, c[0x0][0x230] ;  /* 0x00008c00ff037b82 */ /* 0x000ee60000000800 */
[----:B------:R1:W-:Y:S04]  /*6000*/  LDGSTS.E [R249+0x400c], desc[UR16][R92.64], !P4 ;  /* 0x0400c0005cf97fae */ /* 0x0003e8000e121850 */
[----:B------:R4:W-:Y:S01]  /*6010*/  STL.64 [R1+0x148], R90 ;  /* 0x0001485a01007387 */ /* 0x0009e20000100a00 */
[----:B--2---:R-:W-:Y:S01]  /*6020*/  IMAD.MOV.U32 R94, RZ, RZ, R210 ;  /* 0x000000ffff5e7224 */ /* 0x004fe200078e00d2 */
[----:B------:R-:W-:Y:S01]  /*6030*/  MOV R95, R211 ;  /* 0x000000d3005f7202 */ /* 0x000fe20000000f00 */
[C---:B------:R-:W-:Y:S01]  /*6040*/  IMAD.WIDE R210, R230.reuse, 0x4, R88 ;  /* 0x00000004e6d27825 */ /* 0x040fe200078e0258 */
[----:B------:R4:W-:Y:S03]  /*6050*/  LDGSTS.E [R249+0x800c], desc[UR16][R90.64], !P4 ;  /* 0x0800c0005af97fae */ /* 0x0009e6000e121850 */
[----:B------:R-:W-:Y:S01]  /*6060*/  IMAD.WIDE R230, R230, 0x4, R86 ;  /* 0x00000004e6e67825 */ /* 0x000fe200078e0256 */
[----:B------:R2:W-:Y:S01]  /*6070*/  STL.64 [R1+0x140], R82 ;  /* 0x0001405201007387 */ /* 0x0005e20000100a00 */
[----:B-1----:R-:W-:-:S02]  /*6080*/  MOV R93, R207 ;  /* 0x000000cf005d7202 */ /* 0x002fc40000000f00 */
[----:B------:R-:W-:Y:S01]  /*6090*/  IMAD.MOV.U32 R92, RZ, RZ, R206 ;  /* 0x000000ffff5c7224 */ /* 0x000fe200078e00ce */
[----:B------:R2:W-:Y:S01]  /*60a0*/  LDGSTS.E [R249+0xc00c], desc[UR16][R82.64], !P4 ;  /* 0x0c00c00052f97fae */ /* 0x0005e2000e121850 */
[----:B------:R-:W-:Y:S01]  /*60b0*/  IMAD.WIDE R206, R218, 0x4, R88 ;  /* 0x00000004dace7825 */ /* 0x000fe200078e0258 */
[----:B------:R-:W-:-:S03]  /*60c0*/  ISETP.GE.U32.AND P4, PT, R0, 0x7fffffa2, PT ;  /* 0x7fffffa20000780c */ /* 0x000fc60003f86070 */
[----:B------:R-:W-:Y:S01]  /*60d0*/  VIADD R0, R80, 0xffffffe0 ;  /* 0xffffffe050007836 */ /* 0x000fe20000000000 */
[----:B------:R-:W-:Y:S01]  /*60e0*/  LDGSTS.E [R249+0x10000], desc[UR16][R206.64], !P5 ;  /* 0x10000000cef97fae */ /* 0x000fe2000e921850 */
[----:B----4-:R-:W-:Y:S01]  /*60f0*/  IMAD.MOV.U32 R90, RZ, RZ, R208 ;  /* 0x000000ffff5a7224 */ /* 0x010fe200078e00d0 */
[----:B------:R-:W1:Y:S01]  /*6100*/  LDC R80, c[0x0][0x230] ;  /* 0x00008c00ff507b82 */ /* 0x000e620000000800 */
[----:B------:R-:W-:Y:S02]  /*6110*/  IMAD.MOV.U32 R91, RZ, RZ, R209 ;  /* 0x000000ffff5b7224 */ /* 0x000fe400078e00d1 */
[----:B------:R-:W-:Y:S01]  /*6120*/  IMAD.WIDE R208, R224, 0x4, R88 ;  /* 0x00000004e0d07825 */ /* 0x000fe200078e0258 */
[----:B--2---:R-:W-:-:S03]  /*6130*/  MOV R83, R215 ;  /* 0x000000d700537202 */ /* 0x004fc60000000f00 */
[----:B------:R-:W-:Y:S02]  /*6140*/  IMAD.MOV.U32 R82, RZ, RZ, R214 ;  /* 0x000000ffff527224 */ /* 0x000fe400078e00d6 */
[----:B------:R-:W-:-:S04]  /*6150*/  IMAD.WIDE R214, R218, 0x4, R4 ;  /* 0x00000004dad67825 */ /* 0x000fc800078e0204 */
[--C-:B------:R-:W-:Y:S01]  /*6160*/  IMAD.WIDE R218, R218, 0x4, R86.reuse ;  /* 0x00000004dada7825 */ /* 0x100fe200078e0256 */
[----:B------:R-:W-:Y:S03]  /*6170*/  LDGSTS.E [R249+0x14000], desc[UR16][R214.64], !P5 ;  /* 0x14000000d6f97fae */ /* 0x000fe6000e921850 */
[----:B------:R-:W-:Y:S01]  /*6180*/  IMAD.WIDE R224, R224, 0x4, R86 ;  /* 0x00000004e0e07825 */ /* 0x000fe200078e0256 */
[----:B------:R-:W-:Y:S04]  /*6190*/  LDGSTS.E [R249+0x18000], desc[UR16][R216.64], !P5 ;  /* 0x18000000d8f97fae */ /* 0x000fe8000e921850 */
[----:B------:R-:W-:Y:S01]  /*61a0*/  LDGSTS.E [R249+0x1c000], desc[UR16][R218.64], !P5 ;  /* 0x1c000000daf97fae */ /* 0x000fe2000e921850 */
[----:B------:R-:W-:Y:S01]  /*61b0*/  ISETP.GE.U32.AND P5, PT, R0, 0x7fffffa1, PT ;  /* 0x7fffffa10000780c */ /* 0x000fe20003fa6070 */
[----:B------:R-:W-:Y:S01]  /*61c0*/  VIADD R0, R79, 0xffffffc3 ;  /* 0xffffffc34f007836 */ /* 0x000fe20000000000 */
[----:B---3--:R-:W-:Y:S01]  /*61d0*/  IADD3 R79, R78, -0x3f, RZ ;  /* 0xffffffc14e4f7810 */ /* 0x008fe20007ffe0ff */
[----:B------:R-:W-:Y:S01]  /*61e0*/  LDGSTS.E [R249+0x10004], desc[UR16][R208.64], !P6 ;  /* 0x10004000d0f97fae */ /* 0x000fe2000f121850 */
[----:B-1----:R-:W-:-:S03]  /*61f0*/  VIADD R78, R80, 0xffffffc0 ;  /* 0xffffffc0504e7836 */ /* 0x002fc60000000000 */
[----:B------:R-:W-:Y:S04]  /*6200*/  LDGSTS.E [R249+0x14004], desc[UR16][R220.64], !P6 ;  /* 0x14004000dcf97fae */ /* 0x000fe8000f121850 */
[----:B------:R-:W-:Y:S04]  /*6210*/  LDGSTS.E [R249+0x18004], desc[UR16][R222.64], !P6 ;  /* 0x18004000def97fae */ /* 0x000fe8000f121850 */
[----:B------:R-:W-:Y:S01]  /*6220*/  LDGSTS.E [R249+0x1c004], desc[UR16][R224.64], !P6 ;  /* 0x1c004000e0f97fae */ /* 0x000fe2000f121850 */
[----:B------:R-:W-:Y:S01]  /*6230*/  ISETP.GE.U32.AND P6, PT, R0, 0x7fffff84, PT ;  /* 0x7fffff840000780c */ /* 0x000fe20003fc6070 */
[----:B------:R-:W-:-:S02]  /*6240*/  VIADD R0, R3, 0xffffffc2 ;  /* 0xffffffc203007836 */ /* 0x000fc40000000000 */
[----:B------:R-:W-:Y:S01]  /*6250*/  LDGSTS.E [R249+0x10008], desc[UR16][R210.64], !P0 ;  /* 0x10008000d2f97fae */ /* 0x000fe2000c121850 */
[----:B------:R-:W-:-:S03]  /*6260*/  IMAD R3, R2, 0x1d, RZ ;  /* 0x0000001d02037824 */ /* 0x000fc600078e02ff */
[----:B------:R-:W-:Y:S01]  /*6270*/  LDGSTS.E [R249+0x14008], desc[UR16][R226.64], !P0 ;  /* 0x14008000e2f97fae */ /* 0x000fe2000c121850 */
[----:B------:R-:W-:-:S03]  /*6280*/  IMAD.WIDE R80, R3, 0x4, R86 ;  /* 0x0000000403507825 */ /* 0x000fc600078e0256 */
[----:B------:R-:W-:Y:S04]  /*6290*/  LDGSTS.E [R249+0x18008], desc[UR16][R228.64], !P0 ;  /* 0x18008000e4f97fae */ /* 0x000fe8000c121850 */
[----:B------:R-:W-:Y:S01]  /*62a0*/  LDGSTS.E [R249+0x1c008], desc[UR16][R230.64], !P0 ;  /* 0x1c008000e6f97fae */ /* 0x000fe2000c121850 */
[----:B------:R-:W-:Y:S01]  /*62b0*/  ISETP.GE.U32.AND P0, PT, R0, 0x7fffff83, PT ;  /* 0x7fffff830000780c */ /* 0x000fe20003f06070 */
[----:B------:R-:W-:Y:S02]  /*62c0*/  IMAD R0, R2, 0x1c, RZ ;  /* 0x0000001c02007824 */ /* 0x000fe400078e02ff */
[----:B------:R-:W-:Y:S02]  /*62d0*/  LDGSTS.E [R249+0x1000c], desc[UR16][R212.64], !P1 ;  /* 0x1000c000d4f97fae */ /* 0x000fe4000c921850 */
[----:B------:R-:W-:-:S02]  /*62e0*/  IMAD.WIDE R104, R0, 0x4, R88 ;  /* 0x0000000400687825 */ /* 0x000fc400078e0258 */
[----:B------:R-:W-:Y:S02]  /*62f0*/  LDGSTS.E [R249+0x1400c], desc[UR16][R232.64], !P1 ;  /* 0x1400c000e8f97fae */ /* 0x000fe4000c921850 */
[C---:B------:R-:W-:Y:S02]  /*6300*/  IMAD.WIDE R102, R0.reuse, 0x4, R4 ;  /* 0x0000000400667825 */ /* 0x040fe400078e0204 */
[----:B------:R-:W-:Y:S02]  /*6310*/  LDGSTS.E [R249+0x1800c], desc[UR16][R234.64], !P1 ;  /* 0x1800c000eaf97fae */ /* 0x000fe4000c921850 */
[C---:B------:R-:W-:Y:S02]  /*6320*/  IMAD.WIDE R100, R0.reuse, 0x4, R84 ;  /* 0x0000000400647825 */ /* 0x040fe400078e0254 */
[----:B------:R-:W-:Y:S01]  /*6330*/  LDGSTS.E [R249+0x1c00c], desc[UR16][R236.64], !P1 ;  /* 0x1c00c000ecf97fae */ /* 0x000fe2000c921850 */
[----:B------:R-:W-:Y:S01]  /*6340*/  ISETP.GE.AND P1, PT, R11, UR4, PT ;  /* 0x000000040b007c0c */ /* 0x000fe2000bf26270 */
[----:B------:R-:W-:-:S02]  /*6350*/  IMAD.WIDE R98, R0, 0x4, R86 ;  /* 0x0000000400627825 */ /* 0x000fc400078e0256 */
[----:B------:R-:W-:Y:S04]  /*6360*/  STL.64 [R1+0x138], R104 ;  /* 0x0001386801007387 */ /* 0x000fe80000100a00 */
[----:B------:R-:W-:Y:S04]  /*6370*/  LDGSTS.E [R242], desc[UR16][R104.64], !P2 ;  /* 0x0000000068f27fae */ /* 0x000fe8000d121850 */
[----:B------:R1:W-:Y:S04]  /*6380*/  STL.64 [R1+0x130], R102 ;  /* 0x0001306601007387 */ /* 0x0003e80000100a00 */
[----:B------:R1:W-:Y:S04]  /*6390*/  LDGSTS.E [R242+0x4000], desc[UR16][R102.64], !P2 ;  /* 0x0400000066f27fae */ /* 0x0003e8000d121850 */
[----:B------:R2:W-:Y:S04]  /*63a0*/  STL.64 [R1+0x128], R100 ;  /* 0x0001286401007387 */ /* 0x0005e80000100a00 */
[----:B------:R2:W-:Y:S01]  /*63b0*/  LDGSTS.E [R242+0x8000], desc[UR16][R100.64], !P2 ;  /* 0x0800000064f27fae */ /* 0x0005e2000d121850 */
[----:B-1----:R-:W-:-:S03]  /*63c0*/  IMAD.WIDE R102, R3, 0x4, R88 ;  /* 0x0000000403667825 */ /* 0x002fc600078e0258 */
[----:B------:R1:W-:Y:S04]  /*63d0*/  STL.64 [R1+0x120], R98 ;  /* 0x0001206201007387 */ /* 0x0003e80000100a00 */
[----:B------:R1:W-:Y:S01]  /*63e0*/  LDGSTS.E [R242+0xc000], desc[UR16][R98.64], !P2 ;  /* 0x0c00000062f27fae */ /* 0x0003e2000d121850 */
[----:B------:R-:W-:Y:S01]  /*63f0*/  ISETP.GT.AND P2, PT, R96, 0x3f, PT ;  /* 0x0000003f6000780c */ /* 0x000fe20003f44270 */
[----:B--2---:R-:W-:Y:S02]  /*6400*/  IMAD.WIDE R100, R3, 0x4, R4 ;  /* 0x0000000403647825 */ /* 0x004fe400078e0204 */
[----:B------:R-:W-:Y:S01]  /*6410*/  LDGSTS.E [R242+0x4], desc[UR16][R102.64], !P3 ;  /* 0x0000400066f27fae */ /* 0x000fe2000d921850 */
[----:B------:R-:W-:Y:S02]  /*6420*/  SEL R0, RZ, 0x4, !P2 ;  /* 0x00000004ff007807 */ /* 0x000fe40005000000 */
[----:B------:R-:W-:Y:S01]  /*6430*/  ISETP.GE.U32.AND P2, PT, R79, 0x7fffff82, PT ;  /* 0x7fffff824f00780c */ /* 0x000fe20003f46070 */
[----:B------:R2:W-:Y:S01]  /*6440*/  LDGSTS.E [R242+0x4004], desc[UR16][R100.64], !P3 ;  /* 0x0400400064f27fae */ /* 0x0005e2000d921850 */
[----:B------:R-:W3:Y:S01]  /*6450*/  LDC R79, c[0x0][0x230] ;  /* 0x00008c00ff4f7b82 */ /* 0x000ee20000000800 */
[----:B-1----:R-:W-:-:S02]  /*6460*/  IMAD.WIDE R98, R3, 0x4, R84 ;  /* 0x0000000403627825 */ /* 0x002fc400078e0254 */
[----:B------:R-:W-:Y:S01]  /*6470*/  STL.64 [R1+0x4f8], R102 ;  /* 0x0004f86601007387 */ /* 0x000fe20000100a00 */
[----:B------:R-:W-:Y:S02]  /*6480*/  SEL R3, R0, RZ, !P1 ;  /* 0x000000ff00037207 */ /* 0x000fe40004800000 */
[----:B------:R-:W-:Y:S01]  /*6490*/  ISETP.GE.U32.AND P1, PT, R78, 0x7fffff81, PT ;  /* 0x7fffff814e00780c */ /* 0x000fe20003f26070 */
[----:B------:R1:W-:Y:S04]  /*64a0*/  LDGSTS.E [R242+0x8004], desc[UR16][R98.64], !P3 ;  /* 0x0800400062f27fae */ /* 0x0003e8000d921850 */
[----:B------:R4:W-:Y:S01]  /*64b0*/  LDGSTS.E [R242+0xc004], desc[UR16][R80.64], !P3 ;  /* 0x0c00400050f27fae */ /* 0x0009e2000d921850 */
[----:B------:R-:W-:Y:S01]  /*64c0*/  ISETP.GE.AND P3, PT, R11, R78, PT ;  /* 0x0000004e0b00720c */ /* 0x000fe20003f66270 */
[----:B------:R-:W-:Y:S01]  /*64d0*/  IMAD R11, R2, 0x1e, RZ ;  /* 0x0000001e020b7824 */ /* 0x000fe200078e02ff */
[----:B------:R-:W3:Y:S01]  /*64e0*/  LDC R78, c[0x0][0x230] ;  /* 0x00008c00ff4e7b82 */ /* 0x000ee20000000800 */
[----:B------:R2:W-:Y:S01]  /*64f0*/  STL.64 [R1+0x4f0], R100 ;  /* 0x0004f06401007387 */ /* 0x0005e20000100a00 */
[----:B------:R-:W-:-:S02]  /*6500*/  SEL R0, RZ, 0x4, P3 ;  /* 0x00000004ff007807 */ /* 0x000fc40001800000 */
[----:B------:R-:W-:Y:S01]  /*6510*/  ISETP.GT.AND P3, PT, R96, 0x7f, PT ;  /* 0x0000007f6000780c */ /* 0x000fe20003f64270 */
[----:B------:R1:W-:Y:S01]  /*6520*/  STL.64 [R1+0x4e8], R98 ;  /* 0x0004e86201007387 */ /* 0x0003e20000100a00 */
[C---:B------:R-:W-:Y:S02]  /*6530*/  IMAD.WIDE R96, R11.reuse, 0x4, R84 ;  /* 0x000000040b607825 */ /* 0x040fe400078e0254 */
[----:B------:R-:W-:Y:S01]  /*6540*/  SEL R0, R0, RZ, P3 ;  /* 0x000000ff00007207 */ /* 0x000fe20001800000 */
[----:B------:R4:W-:Y:S03]  /*6550*/  STL.64 [R1+0x4e0], R80 ;  /* 0x0004e05001007387 */ /* 0x0009e60000100a00 */
[----:B------:R-:W-:Y:S01]  /*6560*/  ISETP.NE.U32.AND P3, PT, R0, RZ, PT ;  /* 0x000000ff0000720c */ /* 0x000fe20003f65070 */
[----:B--2---:R-:W-:-:S04]  /*6570*/  IMAD.WIDE R100, R11, 0x4, R88 ;  /* 0x000000040b647825 */ /* 0x004fc800078e0258 */
[C---:B-1----:R-:W-:Y:S01]  /*6580*/  IMAD.WIDE R98, R11.reuse, 0x4, R4 ;  /* 0x000000040b627825 */ /* 0x042fe200078e0204 */
[----:B------:R1:W-:Y:S03]  /*6590*/  LDGSTS.E [R242+0x8], desc[UR16][R100.64], !P4 ;  /* 0x0000800064f27fae */ /* 0x0003e6000e121850 */
[----:B----4-:R-:W-:Y:S01]  /*65a0*/  IMAD.WIDE R80, R11, 0x4, R86 ;  /* 0x000000040b507825 */ /* 0x010fe200078e0256 */
[----:B------:R2:W-:Y:S01]  /*65b0*/  LDGSTS.E [R242+0x4008], desc[UR16][R98.64], !P4 ;  /* 0x0400800062f27fae */ /* 0x0005e2000e121850 */
[----:B------:R-:W4:Y:S02]  /*65c0*/  LDC R11, c[0x0][0x230] ;  /* 0x00008c00ff0b7b82 */ /* 0x000f240000000800 */
[----:B------:R-:W-:Y:S01]  /*65d0*/  IMAD R0, R2, 0x3c, RZ ;  /* 0x0000003c02007824 */ /* 0x000fe200078e02ff */
[----:B------:R2:W-:Y:S03]  /*65e0*/  LDGSTS.E [R242+0x8008], desc[UR16][R96.64], !P4 ;  /* 0x0800800060f27fae */ /* 0x0005e6000e121850 */
[----:B------:R-:W-:Y:S01]  /*65f0*/  IMAD.WIDE R102, R0, 0x4, R88 ;  /* 0x0000000400667825 */ /* 0x000fe200078e0258 */
[----:B------:R3:W-:Y:S01]  /*6600*/  LDGSTS.E [R242+0xc008], desc[UR16][R80.64], !P4 ;  /* 0x0c00800050f27fae */ /* 0x0007e2000e121850 */
[----:B------:R-:W-:-:S02]  /*6610*/  ISETP.NE.U32.AND P4, PT, R3, RZ, PT ;  /* 0x000000ff0300720c */ /* 0x000fc40003f85070 */
[----:B------:R-:W-:Y:S01]  /*6620*/  IMAD R3, R2, 0x1f, RZ ;  /* 0x0000001f02037824 */ /* 0x000fe200078e02ff */
[----:B------:R1:W-:Y:S04]  /*6630*/  STL.64 [R1+0x4d8], R100 ;  /* 0x0004d86401007387 */ /* 0x0003e80000100a00 */
[----:B------:R2:W-:Y:S04]  /*6640*/  STL.64 [R1+0x4d0], R98 ;  /* 0x0004d06201007387 */ /* 0x0005e80000100a00 */
[----:B------:R3:W-:Y:S01]  /*6650*/  STL.64 [R1+0x4c8], R96 ;  /* 0x0004c86001007387 */ /* 0x0007e20000100a00 */
[----:B-1----:R-:W-:-:S03]  /*6660*/  IMAD.WIDE R100, R3, 0x4, R88 ;  /* 0x0000000403647825 */ /* 0x002fc600078e0258 */
[----:B------:R1:W-:Y:S01]  /*6670*/  STL.64 [R1+0x4c0], R80 ;  /* 0x0004c05001007387 */ /* 0x0003e20000100a00 */
[----:B--2---:R-:W-:-:S03]  /*6680*/  IMAD.WIDE R98, R3, 0x4, R4 ;  /* 0x0000000403627825 */ /* 0x004fc600078e0204 */
[----:B------:R2:W-:Y:S01]  /*6690*/  LDGSTS.E [R242+0xc], desc[UR16][R100.64], !P5 ;  /* 0x0000c00064f27fae */ /* 0x0005e2000e921850 */
[----:B---3--:R-:W-:-:S03]  /*66a0*/  IMAD.WIDE R96, R3, 0x4, R84 ;  /* 0x0000000403607825 */ /* 0x008fc600078e0254 */
[----:B------:R3:W-:Y:S01]  /*66b0*/  LDGSTS.E [R242+0x400c], desc[UR16][R98.64], !P5 ;  /* 0x0400c00062f27fae */ /* 0x0007e2000e921850 */
[----:B-1----:R-:W-:Y:S01]  /*66c0*/  IMAD.WIDE R80, R3, 0x4, R86 ;  /* 0x0000000403507825 */ /* 0x002fe200078e0256 */
[----:B------:R-:W-:Y:S02]  /*66d0*/  IADD3 R3, R79, -0x41, RZ ;  /* 0xffffffbf4f037810 */ /* 0x000fe40007ffe0ff */
[----:B------:R1:W-:Y:S04]  /*66e0*/  LDGSTS.E [R242+0x800c], desc[UR16][R96.64], !P5 ;  /* 0x0800c00060f27fae */ /* 0x0003e8000e921850 */
[----:B------:R2:W-:Y:S04]  /*66f0*/  STL.64 [R1+0x4b8], R100 ;  /* 0x0004b86401007387 */ /* 0x0005e80000100a00 */
[----:B------:R4:W-:Y:S01]  /*6700*/  LDGSTS.E [R242+0xc00c], desc[UR16][R80.64], !P5 ;  /* 0x0c00c00050f27fae */ /* 0x0009e2000e921850 */
[----:B------:R-:W-:Y:S01]  /*6710*/  ISETP.GE.U32.AND P5, PT, R3, 0x7fffff80, PT ;  /* 0x7fffff800300780c */ /* 0x000fe20003fa6070 */
[----:B------:R-:W-:-:S02]  /*6720*/  IMAD R3, R2, 0x3d, RZ ;  /* 0x0000003d02037824 */ /* 0x000fc400078e02ff */
[----:B------:R3:W-:Y:S02]  /*6730*/  STL.64 [R1+0x4b0], R98 ;  /* 0x0004b06201007387 */ /* 0x0007e40000100a00 */
[----:B------:R-:W-:Y:S02]  /*6740*/  IMAD.WIDE R104, R3, 0x4, R88 ;  /* 0x0000000403687825 */ /* 0x000fe400078e0258 */
[----:B------:R1:W-:Y:S02]  /*6750*/  STL.64 [R1+0x690], R96 ;  /* 0x0006906001007387 */ /* 0x0003e40000100a00 */
[C---:B--2---:R-:W-:Y:S02]  /*6760*/  IMAD.WIDE R100, R0.reuse, 0x4, R4 ;  /* 0x0000000400647825 */ /* 0x044fe400078e0204 */
[----:B------:R4:W-:Y:S02]  /*6770*/  STL.64 [R1+0x6a8], R80 ;  /* 0x0006a85001007387 */ /* 0x0009e40000100a00 */
[----:B---3--:R-:W-:-:S02]  /*6780*/  IMAD.WIDE R98, R0, 0x4, R84 ;  /* 0x0000000400627825 */ /* 0x008fc400078e0254 */
[----:B------:R2:W-:Y:S02]  /*6790*/  LDGSTS.E [R242+0x10000], desc[UR16][R102.64], !P6 ;  /* 0x1000000066f27fae */ /* 0x0005e4000f121850 */
[--C-:B-1----:R-:W-:Y:S02]  /*67a0*/  IMAD.WIDE R96, R0, 0x4, R86.reuse ;  /* 0x0000000400607825 */ /* 0x102fe400078e0256 */
[----:B------:R2:W-:Y:S01]  /*67b0*/  STL.64 [R1+0x4a8], R102 ;  /* 0x0004a86601007387 */ /* 0x0005e20000100a00 */
[----:B----4-:R-:W1:Y:S01]  /*67c0*/  LDC R80, c[0x0][0x230] ;  /* 0x00008c00ff507b82 */ /* 0x010e620000000800 */
[----:B------:R-:W-:Y:S02]  /*67d0*/  VIADD R0, R78, 0xffffffbe ;  /* 0xffffffbe4e007836 */ /* 0x000fe40000000000 */
[----:B------:R3:W-:Y:S01]  /*67e0*/  LDGSTS.E [R242+0x14000], desc[UR16][R100.64], !P6 ;  /* 0x1400000064f27fae */ /* 0x0007e2000f121850 */
[----:B------:R-:W-:-:S03]  /*67f0*/  IMAD.WIDE R78, R3, 0x4, R86 ;  /* 0x00000004034e7825 */ /* 0x000fc600078e0256 */
        /* <DEDUP_REMOVED lines=8> */
[----:B------:R-:W-:Y:S01]  /*6880*/  VIADD R0, R11, 0xffffffbd ;  /* 0xffffffbd0b007836 */ /* 0x000fe20000000000 */
[----:B------:R-:W-:Y:S02]  /*6890*/  LOP3.LUT R3, R14, 0x20, RZ, 0x3c, !PT ;  /* 0x000000200e037812 */ /* 0x000fe400078e3cff */
[----:B------:R3:W-:Y:S01]  /*68a0*/  LDGSTS.E [R242+0x10004], desc[UR16][R104.64], !P0 ;  /* 0x1000400068f27fae */ /* 0x0007e2000c121850 */
[----:B--2---:R-:W-:Y:S01]  /*68b0*/  IMAD.MOV.U32 R98, RZ, RZ, R108 ;  /* 0x000000ffff627224 */ /* 0x004fe200078e006c */
[----:B------:R-:W-:Y:S01]  /*68c0*/  MOV R108, R94 ;  /* 0x0000005e006c7202 */ /* 0x000fe20000000f00 */
[----:B------:R-:W-:Y:S01]  /*68d0*/  IMAD.MOV.U32 R99, RZ, RZ, R109 ;  /* 0x000000ffff637224 */ /* 0x000fe200078e006d */
[----:B------:R2:W-:Y:S01]  /*68e0*/  LDGSTS.E [R242+0x14004], desc[UR16][R102.64], !P0 ;  /* 0x1400400066f27fae */ /* 0x0005e2000c121850 */
[----:B------:R-:W-:Y:S01]  /*68f0*/  IMAD.MOV.U32 R109, RZ, RZ, R95 ;  /* 0x000000ffff6d7224 */ /* 0x000fe200078e005f */
[----:B------:R-:W-:Y:S01]  /*6900*/  IADD3 R3, R3, UR12, RZ ;  /* 0x0000000c03037c10 */ /* 0x000fe2000fffe0ff */
[----:B------:R-:W-:Y:S01]  /*6910*/  IMAD.MOV.U32 R94, RZ, RZ, R250 ;  /* 0x000000ffff5e7224 */ /* 0x000fe200078e00fa */
[----:B----4-:R-:W4:Y:S01]  /*6920*/  LDC R96, c[0x0][0x230] ;  /* 0x00008c00ff607b82 */ /* 0x010f220000000800 */
[----:B------:R1:W-:Y:S01]  /*6930*/  LDGSTS.E [R242+0x18004], desc[UR16][R100.64], !P0 ;  /* 0x1800400064f27fae */ /* 0x0003e2000c121850 */
[----:B------:R-:W-:Y:S01]  /*6940*/  IMAD.MOV.U32 R95, RZ, RZ, R251 ;  /* 0x000000ffff5f7224 */ /* 0x000fe200078e00fb */
[----:B------:R-:W-:Y:S01]  /*6950*/  MOV R250, R238 ;  /* 0x000000ee00fa7202 */ /* 0x000fe20000000f00 */
[----:B------:R-:W-:Y:S01]  /*6960*/  IMAD.MOV.U32 R251, RZ, RZ, R239 ;  /* 0x000000fffffb7224 */ /* 0x000fe200078e00ef */
[----:B------:R1:W-:Y:S01]  /*6970*/  LDGSTS.E [R242+0x1c004], desc[UR16][R78.64], !P0 ;  /* 0x1c0040004ef27fae */ /* 0x0003e2000c121850 */
[----:B------:R-:W-:Y:S01]  /*6980*/  ISETP.GE.U32.AND P0, PT, R0, 0x7fffff7e, PT ;  /* 0x7fffff7e0000780c */ /* 0x000fe20003f06070 */
[C---:B------:R-:W-:Y:S01]  /*6990*/  IMAD R0, R2.reuse, 0x3e, RZ ;  /* 0x0000003e02007824 */ /* 0x040fe200078e02ff */
[----:B------:R-:W-:Y:S01]  /*69a0*/  MOV R110, R250 ;  /* 0x000000fa006e7202 */ /* 0x000fe20000000f00 */
[----:B------:R3:W-:Y:S01]  /*69b0*/  STL.64 [R1+0x4a0], R104 ;  /* 0x0004a06801007387 */ /* 0x0007e20000100a00 */
[----:B------:R-:W-:Y:S01]  /*69c0*/  IMAD R2, R2, 0x3f, RZ ;  /* 0x0000003f02027824 */ /* 0x000fe200078e02ff */
[----:B------:R-:W4:Y:S01]  /*69d0*/  LDC.64 R238, c[0x0][0x238] ;  /* 0x00008e00ffee7b82 */ /* 0x000f220000000a00 */
[----:B------:R-:W-:Y:S01]  /*69e0*/  IMAD.MOV.U32 R111, RZ, RZ, R251 ;  /* 0x000000ffff6f7224 */ /* 0x000fe200078e00fb */
[----:B------:R2:W-:Y:S01]  /*69f0*/  STL.64 [R1+0x6c0], R102 ;  /* 0x0006c06601007387 */ /* 0x0005e20000100a00 */
[----:B------:R-:W-:Y:S01]  /*6a00*/  IMAD.MOV.U32 R250, RZ, RZ, R82 ;  /* 0x000000fffffa7224 */ /* 0x000fe200078e0052 */
[----:B------:R-:W-:Y:S01]  /*6a10*/  LOP3.LUT R11, R14, 0x40, RZ, 0x3c, !PT ;  /* 0x000000400e0b7812 */ /* 0x000fe200078e3cff */
[----:B------:R-:W-:Y:S01]  /*6a20*/  IMAD.MOV.U32 R251, RZ, RZ, R83 ;  /* 0x000000fffffb7224 */ /* 0x000fe200078e0053 */
[----:B------:R1:W-:Y:S01]  /*6a30*/  STL.64 [R1+0x6b8], R100 ;  /* 0x0006b86401007387 */ /* 0x0003e20000100a00 */
[----:B------:R-:W-:Y:S01]  /*6a40*/  IMAD.WIDE R82, R2, 0x4, R86 ;  /* 0x0000000402527825 */ /* 0x000fe200078e0256 */
[----:B------:R-:W-:-:S02]  /*6a50*/  LOP3.LUT R97, R14, 0x60, RZ, 0x3c, !PT ;  /* 0x000000600e617812 */ /* 0x000fc400078e3cff */
[----:B------:R1:W-:Y:S01]  /*6a60*/  STL.64 [R1+0x6b0], R78 ;  /* 0x0006b04e01007387 */ /* 0x0003e20000100a00 */
[----:B---3--:R-:W-:-:S04]  /*6a70*/  IMAD.WIDE R104, R0, 0x4, R4 ;  /* 0x0000000400687825 */ /* 0x008fc800078e0204 */
[C---:B--2---:R-:W-:Y:S01]  /*6a80*/  IMAD.WIDE R102, R0.reuse, 0x4, R84 ;  /* 0x0000000400667825 */ /* 0x044fe200078e0254 */
[----:B------:R2:W-:Y:S03]  /*6a90*/  STL.64 [R1+0x6a0], R104 ;  /* 0x0006a06801007387 */ /* 0x0005e60000100a00 */
[C---:B-1----:R-:W-:Y:S01]  /*6aa0*/  IMAD.WIDE R100, R0.reuse, 0x4, R86 ;  /* 0x0000000400647825 */ /* 0x042fe200078e0256 */
[----:B------:R1:W-:Y:S03]  /*6ab0*/  STL.64 [R1+0x698], R102 ;  /* 0x0006986601007387 */ /* 0x0003e60000100a00 */
[--C-:B------:R-:W-:Y:S01]  /*6ac0*/  IMAD.WIDE R78, R0, 0x4, R88.reuse ;  /* 0x00000004004e7825 */ /* 0x100fe200078e0258 */
[----:B------:R3:W-:Y:S03]  /*6ad0*/  STL.64 [R1+0x680], R100 ;  /* 0x0006806401007387 */ /* 0x0007e60000100a00 */
[----:B------:R-:W-:Y:S01]  /*6ae0*/  VIADD R0, R80, 0xffffffbc ;  /* 0xffffffbc50007836 */ /* 0x000fe20000000000 */
[----:B------:R-:W-:Y:S01]  /*6af0*/  LDGSTS.E [R242+0x10008], desc[UR16][R78.64], !P2 ;  /* 0x100080004ef27fae */ /* 0x000fe2000d121850 */
[----:B------:R-:W-:-:S03]  /*6b00*/  IMAD.WIDE R80, R2, 0x4, R88 ;  /* 0x0000000402507825 */ /* 0x000fc600078e0258 */
[----:B------:R2:W-:Y:S01]  /*6b10*/  LDGSTS.E [R242+0x14008], desc[UR16][R104.64], !P2 ;  /* 0x1400800068f27fae */ /* 0x0005e2000d121850 */
[----:B------:R-:W-:-:S03]  /*6b20*/  VIADD R11, R11, UR12 ;  /* 0x0000000c0b0b7c36 */ /* 0x000fc60008000000 */
[----:B------:R1:W-:Y:S04]  /*6b30*/  LDGSTS.E [R242+0x18008], desc[UR16][R102.64], !P2 ;  /* 0x1800800066f27fae */ /* 0x0003e8000d121850 */
[----:B------:R3:W-:Y:S01]  /*6b40*/  LDGSTS.E [R242+0x1c008], desc[UR16][R100.64], !P2 ;  /* 0x1c00800064f27fae */ /* 0x0007e2000d121850 */
[----:B------:R-:W-:Y:S02]  /*6b50*/  ISETP.GE.U32.AND P2, PT, R0, 0x7fffff7d, PT ;  /* 0x7fffff7d0000780c */ /* 0x000fe40003f46070 */
[----:B----4-:R-:W-:Y:S01]  /*6b60*/  IADD3 R0, R96, -0x45, RZ ;  /* 0xffffffbb60007810 */ /* 0x010fe20007ffe0ff */
[----:B------:R-:W-:Y:S01]  /*6b70*/  LDGSTS.E [R242+0x1000c], desc[UR16][R80.64], !P1 ;  /* 0x1000c00050f27fae */ /* 0x000fe2000c921850 */
[----:B------:R-:W4:Y:S01]  /*6b80*/  LDC R96, c[0x0][0x230] ;  /* 0x00008c00ff607b82 */ /* 0x000f220000000800 */
[----:B--2---:R-:W-:Y:S01]  /*6b90*/  IMAD.MOV.U32 R104, RZ, RZ, R110 ;  /* 0x000000ffff687224 */ /* 0x004fe200078e006e */
[----:B------:R-:W-:Y:S01]  /*6ba0*/  MOV R105, R111 ;  /* 0x0000006f00697202 */ /* 0x000fe20000000f00 */
[----:B-1----:R-:W-:Y:S01]  /*6bb0*/  IMAD.MOV.U32 R102, RZ, RZ, R94 ;  /* 0x000000ffff667224 */ /* 0x002fe200078e005e */
[----:B------:R-:W-:Y:S01]  /*6bc0*/  MOV R94, R16 ;  /* 0x00000010005e7202 */ /* 0x000fe20000000f00 */
[----:B------:R-:W-:Y:S01]  /*6bd0*/  IMAD.MOV.U32 R103, RZ, RZ, R95 ;  /* 0x000000ffff677224 */ /* 0x000fe200078e005f */
[----:B------:R-:W2:Y:S01]  /*6be0*/  LDL.64 R130, [R1+0x480] ;  /* 0x0004800001827983 */ /* 0x000ea20000100a00 */
[----:B---3--:R-:W-:Y:S01]  /*6bf0*/  MOV R100, R108 ;  /* 0x0000006c00647202 */ /* 0x008fe20000000f00 */
[----:B------:R-:W-:Y:S01]  /*6c00*/  IMAD.MOV.U32 R101, RZ, RZ, R109 ;  /* 0x000000ffff657224 */ /* 0x000fe200078e006d */
[----:B------:R-:W1:Y:S01]  /*6c10*/  LDC R110, c[0x0][0x230] ;  /* 0x00008c00ff6e7b82 */ /* 0x000e620000000800 */
[----:B------:R-:W-:-:S02]  /*6c20*/  IMAD.MOV.U32 R95, RZ, RZ, R17 ;  /* 0x000000ffff5f7224 */ /* 0x000fc400078e0011 */
[----:B------:R-:W-:Y:S02]  /*6c30*/  IMAD.MOV.U32 R108, RZ, RZ, R12 ;  /* 0x000000ffff6c7224 */ /* 0x000fe400078e000c */
[----:B------:R-:W-:Y:S02]  /*6c40*/  IMAD.MOV.U32 R109, RZ, RZ, R13 ;  /* 0x000000ffff6d7224 */ /* 0x000fe400078e000d */
[----:B------:R-:W-:-:S04]  /*6c50*/  IMAD.WIDE R16, R2, 0x4, R4 ;  /* 0x0000000402107825 */ /* 0x000fc800078e0204 */
[----:B------:R-:W-:Y:S01]  /*6c60*/  IMAD.WIDE R12, R2, 0x4, R84 ;  /* 0x00000004020c7825 */ /* 0x000fe200078e0254 */
[----:B------:R-:W-:Y:S03]  /*6c70*/  LDGSTS.E [R242+0x1400c], desc[UR16][R16.64], !P1 ;  /* 0x1400c00010f27fae */ /* 0x000fe6000c921850 */
[----:B------:R-:W-:Y:S01]  /*6c80*/  IMAD.SHL.U32 R2, R238, 0x40, RZ ;  /* 0x00000040ee027824 */ /* 0x000fe200078e00ff */
[----:B------:R-:W-:Y:S01]  /*6c90*/  LDGSTS.E [R242+0x1800c], desc[UR16][R12.64], !P1 ;  /* 0x1800c0000cf27fae */ /* 0x000fe2000c921850 */
[----:B------:R-:W-:-:S03]  /*6ca0*/  VIADD R238, R97, UR12 ;  /* 0x0000000c61ee7c36 */ /* 0x000fc60008000000 */
[----:B------:R-:W-:Y:S01]  /*6cb0*/  LDGSTS.E [R242+0x1c00c], desc[UR16][R82.64], !P1 ;  /* 0x1c00c00052f27fae */ /* 0x000fe2000c921850 */
[----:B------:R-:W-:Y:S01]  /*6cc0*/  ISETP.GE.U32.AND P1, PT, R0, 0x7fffff7c, PT ;  /* 0x7fffff7c0000780c */ /* 0x000fe20003f26070 */
[----:B------:R-:W-:Y:S02]  /*6cd0*/  VIADD R0, R14, UR12 ;  /* 0x0000000c0e007c36 */ /* 0x000fe40008000000 */
[----:B------:R-:W0:Y:S04]  /*6ce0*/  LDGDEPBAR ;  /* 0x00000000000079af */ /* 0x000e280000000000 */
[----:B------:R-:W-:Y:S04]  /*6cf0*/  LDGSTS.E [R0+0x60000], desc[UR16][R20.64], P4 ;  /* 0x6000000014007fae */ /* 0x000fe8000a121850 */
        /* <DEDUP_REMOVED lines=31> */
[----:B------:R-:W0:Y:S01]  /*6ef0*/  LDGDEPBAR ;  /* 0x00000000000079af */ /* 0x000e220000000000 */
[----:B------:R-:W-:Y:S01]  /*6f00*/  ISETP.GE.U32.AND P4, PT, R252, 0x7fffff7b, PT ;  /* 0x7fffff7bfc00780c */ /* 0x000fe20003f86070 */
[----:B----4-:R-:W-:-:S02]  /*6f10*/  VIADD R252, R96, 0xffffffb9 ;  /* 0xffffffb960fc7836 */ /* 0x010fc40000000000 */
[----:B------:R-:W-:Y:S01]  /*6f20*/  IMAD.MOV.U32 R96, RZ, RZ, R108 ;  /* 0x000000ffff607224 */ /* 0x000fe200078e006c */
[----:B------:R-:W-:Y:S01]  /*6f30*/  MOV R108, R250 ;  /* 0x000000fa006c7202 */ /* 0x000fe20000000f00 */
[----:B------:R-:W-:Y:S02]  /*6f40*/  IMAD.MOV.U32 R97, RZ, RZ, R109 ;  /* 0x000000ffff617224 */ /* 0x000fe400078e006d */
[----:B------:R-:W-:Y:S02]  /*6f50*/  IMAD.MOV.U32 R109, RZ, RZ, R251 ;  /* 0x000000ffff6d7224 */ /* 0x000fe400078e00fb */
[C---:B------:R-:W-:Y:S01]  /*6f60*/  IMAD.WIDE R250, R2.reuse, 0x4, R88 ;  /* 0x0000000402fa7825 */ /* 0x040fe200078e0258 */
[----:B------:R-:W-:Y:S03]  /*6f70*/  BAR.SYNC.DEFER_BLOCKING 0x0 ;  /* 0x0000000000007b1d */ /* 0x000fe60000010000 */
[----:B------:R-:W-:-:S03]  /*6f80*/  IMAD.WIDE R4, R2, 0x4, R4 ;  /* 0x0000000402047825 */ /* 0x000fc600078e0204 */
[----:B------:R-:W3:Y:S01]  /*6f90*/  LDL.LU.64 R88, [R1+0x488] ;  /* 0x0004880001587983 */ /* 0x000ee20000300a00 */
[----:B------:R-:W-:-:S04]  /*6fa0*/  IMAD.WIDE R84, R2, 0x4, R84 ;  /* 0x0000000402547825 */ /* 0x000fc800078e0254 */
[C---:B------:R-:W-:Y:S01]  /*6fb0*/  IMAD.WIDE R86, R2.reuse, 0x4, R86 ;  /* 0x0000000402567825 */ /* 0x040fe200078e0256 */
[----:B------:R4:W-:Y:S04]  /*6fc0*/  STL.64 [R1+0x6e0], R250 ;  /* 0x0006e0fa01007387 */ /* 0x0009e80000100a00 */
[----:B------:R1:W-:Y:S04]  /*6fd0*/  STL.64 [R1+0x6e8], R4 ;  /* 0x0006e80401007387 */ /* 0x0003e80000100a00 */
[----:B------:R1:W-:Y:S04]  /*6fe0*/  STL.64 [R1+0x6f0], R84 ;  /* 0x0006f05401007387 */ /* 0x0003e80000100a00 */
[----:B------:R-:W-:Y:S01]  /*6ff0*/  @!PT LDS RZ, [RZ] ;  /* 0x00000000fffff984 */ /* 0x000fe20000000800 */
[----:B------:R-:W-:Y:S01]  /*7000*/  @!PT LDS RZ, [RZ] ;  /* 0x00000000fffff984 */ /* 0x000fe20000000800 */
[----:B------:R-:W-:Y:S01]  /*7010*/  @!PT LDS RZ, [RZ] ;  /* 0x00000000fffff984 */ /* 0x000fe20000000800 */
[----:B------:R-:W-:Y:S04]  /*7020*/  LDGSTS.E [R244+0x20000], desc[UR16][R250.64], !P5 ;  /* 0x20000000faf47fae */ /* 0x000fe8000e921850 */
[----:B------:R2:W-:Y:S01]  /*7030*/  STL.64 [R1+0x6f8], R86 ;  /* 0x0006f85601007387 */ /* 0x0005e20000100a00 */
[----:B------:R-:W-:-:S03]  /*7040*/  IMAD.WIDE R104, R2, 0x4, R104 ;  /* 0x0000000402687825 */ /* 0x000fc600078e0268 */
[----:B------:R1:W-:Y:S04]  /*7050*/  LDGSTS.E [R244+0x24000], desc[UR16][R4.64], !P5 ;  /* 0x2400000004f47fae */ /* 0x0003e8000e921850 */
[----:B----4-:R-:W4:Y:S01]  /*7060*/  LDL.LU.64 R250, [R1+0x460] ;  /* 0x0004600001fa7983 */ /* 0x010f220000300a00 */
[----:B------:R-:W-:-:S03]  /*7070*/  IMAD.WIDE R102, R2, 0x4, R102 ;  /* 0x0000000402667825 */ /* 0x000fc600078e0266 */
[----:B------:R1:W-:Y:S01]  /*7080*/  LDGSTS.E [R244+0x28000], desc[UR16][R84.64], !P5 ;  /* 0x2800000054f47fae */ /* 0x0003e2000e921850 */
[----:B------:R-:W-:-:S03]  /*7090*/  IMAD.WIDE R96, R2, 0x4, R96 ;  /* 0x0000000402607825 */ /* 0x000fc600078e0260 */
[----:B------:R2:W-:Y:S01]  /*70a0*/  LDGSTS.E [R244+0x2c000], desc[UR16][R86.64], !P5 ;  /* 0x2c00000056f47fae */ /* 0x0005e2000e921850 */
[----:B------:R-:W-:Y:S01]  /*70b0*/  IMAD.WIDE R94, R2, 0x4, R94 ;  /* 0x00000004025e7825 */ /* 0x000fe200078e025e */
[----:B-1----:R-:W1:Y:S02]  /*70c0*/  LDC R5, c[0x0][0x230] ;  /* 0x00008c00ff057b82 */ /* 0x002e640000000800 */
[----:B------:R3:W-:Y:S04]  /*70d0*/  STL.64 [R1+0x498], R104 ;  /* 0x0004986801007387 */ /* 0x0007e80000100a00 */
[----:B------:R-:W-:Y:S01]  /*70e0*/  STL.64 [R1+0x510], R102 ;  /* 0x0005106601007387 */ /* 0x000fe20000100a00 */
[----:B------:R-:W-:Y:S01]  /*70f0*/  VIADD R4, R106, 0xffffffb8 ;  /* 0xffffffb86a047836 */ /* 0x000fe20000000000 */
[----:B------:R-:W1:Y:S02]  /*7100*/  LDC R85, c[0x0][0x230] ;  /* 0x00008c00ff557b82 */ /* 0x000e640000000800 */
[----:B------:R-:W-:Y:S04]  /*7110*/  LDGSTS.E [R244+0x20004], desc[UR16][R104.64], !P6 ;  /* 0x2000400068f47fae */ /* 0x000fe8000f121850 */
[----:B------:R-:W-:Y:S01]  /*7120*/  LDGSTS.E [R244+0x24004], desc[UR16][R102.64], !P6 ;  /* 0x2400400066f47fae */ /* 0x000fe2000f121850 */
[C---:B------:R-:W-:Y:S01]  /*7130*/  IMAD.WIDE R92, R2.reuse, 0x4, R92 ;  /* 0x00000004025c7825 */ /* 0x040fe200078e025c */
[----:B------:R-:W1:Y:S03]  /*7140*/  LDC R84, c[0x0][0x230] ;  /* 0x00008c00ff547b82 */ /* 0x000e660000000800 */
[----:B--2---:R-:W-:-:S04]  /*7150*/  IMAD.WIDE R86, R2, 0x4, R130 ;  /* 0x0000000402567825 */ /* 0x004fc800078e0282 */
[----:B---3--:R-:W-:-:S05]  /*7160*/  IMAD.WIDE R88, R2, 0x4, R88 ;  /* 0x0000000402587825 */ /* 0x008fca00078e0258 */
[----:B------:R2:W-:Y:S04]  /*7170*/  STL.64 [R1+0x538], R88 ;  /* 0x0005385801007387 */ /* 0x0005e80000100a00 */
[----:B------:R4:W-:Y:S04]  /*7180*/  STL.64 [R1+0x560], R86 ;  /* 0x0005605601007387 */ /* 0x0009e80000100a00 */
[----:B------:R2:W-:Y:S04]  /*7190*/  LDGSTS.E [R244+0x28004], desc[UR16][R88.64], !P6 ;  /* 0x2800400058f47fae */ /* 0x0005e8000f121850 */
[----:B------:R-:W3:Y:S04]  /*71a0*/  LDL.LU.64 R104, [R1+0x118] ;  /* 0x0001180001687983 */ /* 0x000ee80000300a00 */
[----:B------:R4:W-:Y:S01]  /*71b0*/  LDGSTS.E [R244+0x2c004], desc[UR16][R86.64], !P6 ;  /* 0x2c00400056f47fae */ /* 0x0009e2000f121850 */
[----:B--2---:R-:W-:-:S03]  /*71c0*/  IMAD.WIDE R88, R2, 0x4, R108 ;  /* 0x0000000402587825 */ /* 0x004fc600078e026c */
[----:B------:R2:W-:Y:S04]  /*71d0*/  STL.64 [R1+0x590], R96 ;  /* 0x0005906001007387 */ /* 0x0005e80000100a00 */
[----:B------:R-:W3:Y:S01]  /*71e0*/  LDL.LU.64 R102, [R1+0x110] ;  /* 0x0001100001667983 */ /* 0x000ee20000300a00 */
[----:B----4-:R-:W-:-:S03]  /*71f0*/  IMAD.WIDE R86, R2, 0x4, R250 ;  /* 0x0000000402567825 */ /* 0x010fc600078e02fa */
[----:B------:R4:W-:Y:S01]  /*7200*/  STL.64 [R1+0x5c8], R94 ;  /* 0x0005c85e01007387 */ /* 0x0009e20000100a00 */
[----:B------:R-:W-:-:S03]  /*7210*/  ISETP.GE.U32.AND P6, PT, R4, 0x7fffff79, PT ;  /* 0x7fffff790400780c */ /* 0x000fc60003fc6070 */
[----:B------:R-:W3:Y:S01]  /*7220*/  LDL.LU.64 R106, [R1+0x108] ;  /* 0x00010800016a7983 */ /* 0x000ee20000300a00 */
[----:B------:R-:W-:-:S03]  /*7230*/  VIADD R4, R110, 0xffffff9f ;  /* 0xffffff9f6e047836 */ /* 0x000fc60000000000 */
[----:B------:R1:W-:Y:S04]  /*7240*/  STL.64 [R1+0x5f8], R88 ;  /* 0x0005f85801007387 */ /* 0x0003e80000100a00 */
[----:B------:R-:W3:Y:S04]  /*7250*/  LDL.LU.64 R108, [R1+0x100] ;  /* 0x00010000016c7983 */ /* 0x000ee80000300a00 */
[----:B------:R1:W-:Y:S04]  /*7260*/  STL.64 [R1+0x620], R86 ;  /* 0x0006205601007387 */ /* 0x0003e80000100a00 */
[----:B------:R-:W3:Y:S04]  /*7270*/  LDL.LU.64 R110, [R1+0xf8] ;  /* 0x0000f800016e7983 */ /* 0x000ee80000300a00 */
[----:B------:R-:W-:Y:S04]  /*7280*/  LDGSTS.E [R244+0x20008], desc[UR16][R96.64], !P0 ;  /* 0x2000800060f47fae */ /* 0x000fe8000c121850 */
[----:B------:R-:W-:Y:S01]  /*7290*/  LDGSTS.E [R244+0x24008], desc[UR16][R94.64], !P0 ;  /* 0x240080005ef47fae */ /* 0x000fe2000c121850 */
[----:B------:R-:W-:-:S03]  /*72a0*/  IMAD.WIDE R90, R2, 0x4, R90 ;  /* 0x00000004025a7825 */ /* 0x000fc600078e025a */
[----:B------:R1:W-:Y:S04]  /*72b0*/  LDGSTS.E [R244+0x28008], desc[UR16][R88.64], !P0 ;  /* 0x2800800058f47fae */ /* 0x0003e8000c121850 */
[----:B--2---:R-:W2:Y:S04]  /*72c0*/  LDL.LU.64 R96, [R1+0xf0] ;  /* 0x0000f00001607983 */ /* 0x004ea80000300a00 */
[----:B----4-:R-:W4:Y:S04]  /*72d0*/  LDL.LU.64 R94, [R1+0xe8] ;  /* 0x0000e800015e7983 */ /* 0x010f280000300a00 */
[----:B------:R-:W4:Y:S01]  /*72e0*/  LDL.LU.64 R250, [R1+0xe0] ;  /* 0x0000e00001fa7983 */ /* 0x000f220000300a00 */
[----:B-1----:R-:W-:-:S03]  /*72f0*/  IMAD.WIDE R88, R2, 0x4, R100 ;  /* 0x0000000402587825 */ /* 0x002fc600078e0264 */
[----:B------:R1:W-:Y:S01]  /*7300*/  LDGSTS.E [R244+0x2c008], desc[UR16][R86.64], !P0 ;  /* 0x2c00800056f47fae */ /* 0x0003e2000c121850 */
[----:B------:R-:W-:-:S03]  /*7310*/  ISETP.GE.U32.AND P0, PT, R4, 0x7fffff60, PT ;  /* 0x7fffff600400780c */ /* 0x000fc60003f06070 */
[----:B------:R1:W-:Y:S04]  /*7320*/  STL.64 [R1+0x640], R92 ;  /* 0x0006405c01007387 */ /* 0x0003e80000100a00 */
[----:B------:R1:W-:Y:S02]  /*7330*/  STL.64 [R1+0x658], R90 ;  /* 0x0006585a01007387 */ /* 0x0003e40000100a00 */
[C---:B-1----:R-:W-:Y:S02]  /*7340*/  IMAD.WIDE R86, R2.reuse, 0x4, R98 ;  /* 0x0000000402567825 */ /* 0x042fe400078e0262 */
[----:B------:R1:W-:Y:S04]  /*7350*/  STL.64 [R1+0x678], R88 ;  /* 0x0006785801007387 */ /* 0x0003e80000100a00 */
[----:B------:R1:W-:Y:S04]  /*7360*/  STL.64 [R1+0x688], R86 ;  /* 0x0006885601007387 */ /* 0x0003e80000100a00 */
[----:B------:R-:W4:Y:S04]  /*7370*/  LDL.LU.64 R100, [R1+0xd8] ;  /* 0x0000d80001647983 */ /* 0x000f280000300a00 */
[----:B------:R-:W-:Y:S04]  /*7380*/  LDGSTS.E [R244+0x2000c], desc[UR16][R92.64], !P2 ;  /* 0x2000c0005cf47fae */ /* 0x000fe8000d121850 */
[----:B------:R-:W4:Y:S04]  /*7390*/  LDL.LU.64 R98, [R1+0xd0] ;  /* 0x0000d00001627983 */ /* 0x000f280000300a00 */
[----:B------:R-:W-:Y:S04]  /*73a0*/  LDGSTS.E [R244+0x2400c], desc[UR16][R90.64], !P2 ;  /* 0x2400c0005af47fae */ /* 0x000fe8000d121850 */
[----:B------:R1:W-:Y:S04]  /*73b0*/  LDGSTS.E [R244+0x2800c], desc[UR16][R88.64], !P2 ;  /* 0x2800c00058f47fae */ /* 0x0003e8000d121850 */
[----:B------:R-:W4:Y:S04]  /*73c0*/  LDL.LU.64 R92, [R1+0xc8] ;  /* 0x0000c800015c7983 */ /* 0x000f280000300a00 */
[----:B------:R1:W-:Y:S04]  /*73d0*/  LDGSTS.E [R244+0x2c00c], desc[UR16][R86.64], !P2 ;  /* 0x2c00c00056f47fae */ /* 0x0003e8000d121850 */
[----:B------:R-:W4:Y:S01]  /*73e0*/  LDL.LU.64 R90, [R1+0xc0] ;  /* 0x0000c000015a7983 */ /* 0x000f220000300a00 */
[----:B---3--:R-:W-:-:S05]  /*73f0*/  IMAD.WIDE R104, R2, 0x4, R104 ;  /* 0x0000000402687825 */ /* 0x008fca00078e0268 */
[----:B------:R-:W-:Y:S04]  /*7400*/  STL.64 [R1+0x7f8], R104 ;  /* 0x0007f86801007387 */ /* 0x000fe80000100a00 */
[----:B------:R-:W-:Y:S01]  /*7410*/  LDGSTS.E [R244+0x30000], desc[UR16][R104.64], !P0 ;  /* 0x3000000068f47fae */ /* 0x000fe2000c121850 */
[----:B------:R-:W-:-:S04]  /*7420*/  IMAD.WIDE R102, R2, 0x4, R102 ;  /* 0x0000000402667825 */ /* 0x000fc800078e0266 */
[C---:B-1----:R-:W-:Y:S01]  /*7430*/  IMAD.WIDE R88, R2.reuse, 0x4, R106 ;  /* 0x0000000402587825 */ /* 0x042fe200078e026a */
[----:B------:R2:W-:Y:S04]  /*7440*/  STL.64 [R1+0x850], R102 ;  /* 0x0008506601007387 */ /* 0x0005e80000100a00 */
[----:B------:R2:W-:Y:S01]  /*7450*/  LDGSTS.E [R244+0x34000], desc[UR16][R102.64], !P0 ;  /* 0x3400000066f47fae */ /* 0x0005e2000c121850 */
[----:B------:R-:W-:-:S03]  /*7460*/  IMAD.WIDE R86, R2, 0x4, R108 ;  /* 0x0000000402567825 */ /* 0x000fc600078e026c */
[----:B------:R4:W-:Y:S04]  /*7470*/  STL.64 [R1+0x890], R88 ;  /* 0x0008905801007387 */ /* 0x0009e80000100a00 */
[----:B------:R1:W-:Y:S01]  /*7480*/  STL.64 [R1+0x8d0], R86 ;  /* 0x0008d05601007387 */ /* 0x0003e20000100a00 */
[----:B------:R-:W-:-:S03]  /*7490*/  IMAD.WIDE R106, R2, 0x4, R110 ;  /* 0x00000004026a7825 */ /* 0x000fc600078e026e */
[----:B------:R4:W-:Y:S04]  /*74a0*/  LDGSTS.E [R244+0x38000], desc[UR16][R88.64], !P0 ;  /* 0x3800000058f47fae */ /* 0x0009e8000c121850 */
[----:B------:R-:W3:Y:S04]  /*74b0*/  LDL.LU.64 R108, [R1+0xb8] ;  /* 0x0000b800016c7983 */ /* 0x000ee80000300a00 */
[----:B------:R-:W-:Y:S04]  /*74c0*/  STL.64 [R1+0x908], R106 ;  /* 0x0009086a01007387 */ /* 0x000fe80000100a00 */
[----:B------:R1:W-:Y:S01]  /*74d0*/  LDGSTS.E [R244+0x3c000], desc[UR16][R86.64], !P0 ;  /* 0x3c00000056f47fae */ /* 0x0003e2000c121850 */
[----:B--2---:R-:W-:-:S03]  /*74e0*/  IMAD.WIDE R102, R2, 0x4, R96 ;  /* 0x0000000402667825 */ /* 0x004fc600078e0260 */
[----:B------:R-:W2:Y:S01]  /*74f0*/  LDL.LU.64 R96, [R1+0xb0] ;  /* 0x0000b00001607983 */ /* 0x000ea20000300a00 */
[----:B----4-:R-:W-:-:S03]  /*7500*/  IMAD.WIDE R88, R2, 0x4, R94 ;  /* 0x0000000402587825 */ /* 0x010fc600078e025e */
[----:B------:R-:W-:Y:S04]  /*7510*/  STL.64 [R1+0x948], R102 ;  /* 0x0009486601007387 */ /* 0x000fe80000100a00 */
[----:B------:R-:W4:Y:S01]  /*7520*/  LDL.LU.64 R94, [R1+0xa8] ;  /* 0x0000a800015e7983 */ /* 0x000f220000300a00 */
[----:B-1----:R-:W-:-:S03]  /*7530*/  IMAD.WIDE R86, R2, 0x4, R250 ;  /* 0x0000000402567825 */ /* 0x002fc600078e02fa */
[----:B------:R1:W-:Y:S04]  /*7540*/  STL.64 [R1+0x980], R88 ;  /* 0x0009805801007387 */ /* 0x0003e80000100a00 */
[----:B------:R-:W4:Y:S04]  /*7550*/  LDL.LU.64 R104, [R1+0xa0] ;  /* 0x0000a00001687983 */ /* 0x000f280000300a00 */
[----:B------:R1:W-:Y:S04]  /*7560*/  STL.64 [R1+0x9c0], R86 ;  /* 0x0009c05601007387 */ /* 0x0003e80000100a00 */
[----:B------:R-:W4:Y:S01]  /*7570*/  LDL.LU.64 R250, [R1+0x438] ;  /* 0x0004380001fa7983 */ /* 0x000f220000300a00 */
[----:B------:R-:W-:-:S02]  /*7580*/  IADD3 R4, R85, -0x62, RZ ;  /* 0xffffff9e55047810 */ /* 0x000fc40007ffe0ff */
[----:B------:R-:W4:Y:S02]  /*7590*/  LDC R85, c[0x0][0x230] ;  /* 0x00008c00ff557b82 */ /* 0x000f240000000800 */
[----:B------:R-:W-:Y:S01]  /*75a0*/  ISETP.GE.U32.AND P2, PT, R4, 0x7fffff5f, PT ;  /* 0x7fffff5f0400780c */ /* 0x000fe20003f46070 */
[----:B------:R-:W-:Y:S02]  /*75b0*/  VIADD R4, R84, 0xffffff9d ;  /* 0xffffff9d54047836 */ /* 0x000fe40000000000 */
[----:B------:R-:W-:-:S03]  /*75c0*/  IMAD.WIDE R100, R2, 0x4, R100 ;  /* 0x0000000402647825 */ /* 0x000fc600078e0264 */
[----:B------:R-:W-:Y:S01]  /*75d0*/  ISETP.GE.U32.AND P0, PT, R4, 0x7fffff5e, PT ;  /* 0x7fffff5e0400780c */ /* 0x000fe20003f06070 */
[----:B------:R-:W-:Y:S02]  /*75e0*/  VIADD R4, R5, 0xffffff9c ;  /* 0xffffff9c05047836 */ /* 0x000fe40000000000 */
[----:B------:R-:W-:-:S04]  /*75f0*/  IMAD.WIDE R98, R2, 0x4, R98 ;  /* 0x0000000402627825 */ /* 0x000fc800078e0262 */
[----:B------:R-:W-:Y:S01]  /*7600*/  LDGSTS.E [R244+0x30004], desc[UR16][R106.64], !P2 ;  /* 0x300040006af47fae */ /* 0x000fe2000d121850 */
[----:B------:R-:W4:Y:S03]  /*7610*/  LDC R84, c[0x0][0x230] ;  /* 0x00008c00ff547b82 */ /* 0x000f260000000800 */
[----:B------:R-:W-:Y:S04]  /*7620*/  LDGSTS.E [R244+0x34004], desc[UR16][R102.64], !P2 ;  /* 0x3400400066f47fae */ /* 0x000fe8000d121850 */
[----:B------:R1:W-:Y:S01]  /*7630*/  LDGSTS.E [R244+0x38004], desc[UR16][R88.64], !P2 ;  /* 0x3800400058f47fae */ /* 0x0003e2000d121850 */
[----:B------:R-:W4:Y:S03]  /*7640*/  LDC R5, c[0x0][0x230] ;  /* 0x00008c00ff057b82 */ /* 0x000f260000000800 */
[----:B------:R-:W-:Y:S04]  /*7650*/  STL.64 [R1+0x9f8], R100 ;  /* 0x0009f86401007387 */ /* 0x000fe80000100a00 */
[----:B------:R1:W-:Y:S02]  /*7660*/  LDGSTS.E [R244+0x3c004], desc[UR16][R86.64], !P2 ;  /* 0x3c00400056f47fae */ /* 0x0003e4000d121850 */
[----:B-1----:R-:W-:Y:S01]  /*7670*/  IMAD.WIDE R88, R2, 0x4, R92 ;  /* 0x0000000402587825 */ /* 0x002fe200078e025c */
[----:B------:R-:W-:Y:S01]  /*7680*/  ISETP.GE.U32.AND P2, PT, R4, 0x7fffff5d, PT ;  /* 0x7fffff5d0400780c */ /* 0x000fe20003f46070 */
[----:B------:R-:W4:Y:S04]  /*7690*/  LDL.LU.64 R92, [R1+0x430] ;  /* 0x00043000015c7983 */ /* 0x000f280000300a00 */
[----:B------:R-:W-:Y:S01]  /*76a0*/  STL.64 [R1+0xa30], R98 ;  /* 0x000a306201007387 */ /* 0x000fe20000100a00 */
[----:B------:R-:W-:-:S03]  /*76b0*/  IMAD.WIDE R86, R2, 0x4, R90 ;  /* 0x0000000402567825 */ /* 0x000fc600078e025a */
[----:B------:R-:W4:Y:S04]  /*76c0*/  LDL.LU.64 R90, [R1+0x428] ;  /* 0x00042800015a7983 */ /* 0x000f280000300a00 */
[----:B------:R-:W-:Y:S04]  /*76d0*/  STL.64 [R1+0xa68], R88 ;  /* 0x000a685801007387 */ /* 0x000fe80000100a00 */
[----:B------:R-:W4:Y:S04]  /*76e0*/  LDL.LU.64 R106, [R1+0x420] ;  /* 0x00042000016a7983 */ /* 0x000f280000300a00 */
[----:B------:R-:W-:Y:S04]  /*76f0*/  LDGSTS.E [R244+0x30008], desc[UR16][R100.64], !P0 ;  /* 0x3000800064f47fae */ /* 0x000fe8000c121850 */
[----:B------:R1:W-:Y:S04]  /*7700*/  STL.64 [R1+0xa90], R86 ;  /* 0x000a905601007387 */ /* 0x0003e80000100a00 */
[----:B------:R-:W-:Y:S04]  /*7710*/  LDGSTS.E [R244+0x34008], desc[UR16][R98.64], !P0 ;  /* 0x3400800062f47fae */ /* 0x000fe8000c121850 */
[----:B------:R-:W-:Y:S04]  /*7720*/  LDGSTS.E [R244+0x38008], desc[UR16][R88.64], !P0 ;  /* 0x3800800058f47fae */ /* 0x000fe8000c121850 */
[----:B------:R1:W-:Y:S01]  /*7730*/  LDGSTS.E [R244+0x3c008], desc[UR16][R86.64], !P0 ;  /* 0x3c00800056f47fae */ /* 0x0003e2000c121850 */
[C---:B--2---:R-:W-:Y:S01]  /*7740*/  IMAD.WIDE R96, R2.reuse, 0x4, R96 ;  /* 0x0000000402607825 */ /* 0x044fe200078e0260 */
[----:B-1----:R-:W1:Y:S03]  /*7750*/  LDC R86, c[0x0][0x230] ;  /* 0x00008c00ff567b82 */ /* 0x002e660000000800 */
[----:B---3--:R-:W-:-:S02]  /*7760*/  IMAD.WIDE R100, R2, 0x4, R108 ;  /* 0x0000000402647825 */ /* 0x008fc400078e026c */
[----:B------:R-:W2:Y:S02]  /*7770*/  LDL.LU.64 R108, [R1+0x418] ;  /* 0x00041800016c7983 */ /* 0x000ea40000300a00 */
[C---:B----4-:R-:W-:Y:S02]  /*7780*/  IMAD.WIDE R94, R2.reuse, 0x4, R94 ;  /* 0x00000004025e7825 */ /* 0x050fe400078e025e */
[----:B------:R-:W3:Y:S04]  /*7790*/  LDL.64 R102, [R1+0x410] ;  /* 0x0004100001667983 */ /* 0x000ee80000100a00 */
[----:B------:R-:W4:Y:S01]  /*77a0*/  LDL.LU.64 R98, [R1+0x408] ;  /* 0x0004080001627983 */ /* 0x000f220000300a00 */
[----:B------:R-:W-:-:S03]  /*77b0*/  IMAD.WIDE R88, R2, 0x4, R104 ;  /* 0x0000000402587825 */ /* 0x000fc600078e0268 */
[----:B------:R1:W-:Y:S04]  /*77c0*/  STL.64 [R1+0xab8], R100 ;  /* 0x000ab86401007387 */ /* 0x0003e80000100a00 */
[----:B------:R-:W4:Y:S04]  /*77d0*/  LDL.LU.64 R110, [R1+0x400] ;  /* 0x00040000016e7983 */ /* 0x000f280000300a00 */
[----:B------:R-:W-:Y:S01]  /*77e0*/  STL.64 [R1+0xad0], R96 ;  /* 0x000ad06001007387 */ /* 0x000fe20000100a00 */
[----:B------:R-:W-:-:S03]  /*77f0*/  IMAD.WIDE R104, R2, 0x4, R250 ;  /* 0x0000000402687825 */ /* 0x000fc600078e02fa */
[----:B------:R1:W-:Y:S04]  /*7800*/  STL.64 [R1+0xae8], R94 ;  /* 0x000ae85e01007387 */ /* 0x0003e80000100a00 */
[----:B------:R-:W-:Y:S04]  /*7810*/  LDGSTS.E [R244+0x3000c], desc[UR16][R100.64], !P2 ;  /* 0x3000c00064f47fae */ /* 0x000fe8000d121850 */
[----:B------:R1:W-:Y:S04]  /*7820*/  STL.64 [R1+0xaf0], R88 ;  /* 0x000af05801007387 */ /* 0x0003e80000100a00 */
[----:B------:R-:W-:Y:S04]  /*7830*/  LDGSTS.E [R244+0x3400c], desc[UR16][R96.64], !P2 ;  /* 0x3400c00060f47fae */ /* 0x000fe8000d121850 */
[----:B-1----:R-:W4:Y:S04]  /*7840*/  LDL.LU.64 R100, [R1+0x3f8] ;  /* 0x0003f80001647983 */ /* 0x002f280000300a00 */
[----:B------:R-:W-:Y:S04]  /*7850*/  LDGSTS.E [R244+0x3800c], desc[UR16][R94.64], !P2 ;  /* 0x3800c0005ef47fae */ /* 0x000fe8000d121850 */
[----:B------:R1:W-:Y:S01]  /*7860*/  LDGSTS.E [R244+0x3c00c], desc[UR16][R88.64], !P2 ;  /* 0x3c00c00058f47fae */ /* 0x0003e2000d121850 */
[----:B------:R-:W-:-:S02]  /*7870*/  VIADD R4, R85, 0xffffffb7 ;  /* 0xffffffb755047836 */ /* 0x000fc40000000000 */
[----:B------:R-:W4:Y:S01]  /*7880*/  LDC R85, c[0x0][0x230] ;  /* 0x00008c00ff557b82 */ /* 0x000f220000000800 */
[----:B------:R-:W-:Y:S04]  /*7890*/  LDGSTS.E [R243+0x20000], desc[UR16][R104.64], !P1 ;  /* 0x2000000068f37fae */ /* 0x000fe8000c921850 */
[----:B------:R-:W4:Y:S04]  /*78a0*/  LDL.LU.64 R94, [R1+0x3f0] ;  /* 0x0003f000015e7983 */ /* 0x000f280000300a00 */
[----:B------:R-:W4:Y:S04]  /*78b0*/  LDL.LU.64 R96, [R1+0x3e8] ;  /* 0x0003e80001607983 */ /* 0x000f280000300a00 */
[----:B------:R-:W-:Y:S04]  /*78c0*/  STL.64 [R1+0xd8], R104 ;  /* 0x0000d86801007387 */ /* 0x000fe80000100a00 */
[----:B------:R-:W4:Y:S01]  /*78d0*/  LDL.LU.64 R250, [R1+0x3e0] ;  /* 0x0003e00001fa7983 */ /* 0x000f220000300a00 */
[----:B------:R-:W-:-:S04]  /*78e0*/  IMAD.WIDE R92, R2, 0x4, R92 ;  /* 0x00000004025c7825 */ /* 0x000fc800078e025c */
[C---:B------:R-:W-:Y:S01]  /*78f0*/  IMAD.WIDE R90, R2.reuse, 0x4, R90 ;  /* 0x00000004025a7825 */ /* 0x040fe200078e025a */
[----:B------:R1:W-:Y:S03]  /*7900*/  STL.64 [R1+0xe0], R92 ;  /* 0x0000e05c01007387 */ /* 0x0003e60000100a00 */
[----:B-1----:R-:W-:Y:S01]  /*7910*/  IMAD.WIDE R88, R2, 0x4, R106 ;  /* 0x0000000402587825 */ /* 0x002fe200078e026a */
[----:B------:R1:W-:Y:S01]  /*7920*/  STL.64 [R1+0xe8], R90 ;  /* 0x0000e85a01007387 */ /* 0x0003e20000100a00 */
[----:B------:R-:W-:-:S03]  /*7930*/  ISETP.GE.U32.AND P0, PT, R4, 0x7fffff78, PT ;  /* 0x7fffff780400780c */ /* 0x000fc60003f06070 */
[----:B------:R-:W-:Y:S04]  /*7940*/  LDGSTS.E [R243+0x24000], desc[UR16][R92.64], !P1 ;  /* 0x240000005cf37fae */ /* 0x000fe8000c921850 */
[----:B------:R4:W-:Y:S01]  /*7950*/  STL.64 [R1+0xf0], R88 ;  /* 0x0000f05801007387 */ /* 0x0009e20000100a00 */
[----:B------:R-:W-:Y:S02]  /*7960*/  IADD3 R4, R84, -0x4a, RZ ;  /* 0xffffffb654047810 */ /* 0x000fe40007ffe0ff */
[----:B------:R-:W-:Y:S01]  /*7970*/  ISETP.GE.U32.AND P5, PT, R252, 0x7fffff7a, PT ;  /* 0x7fffff7afc00780c */ /* 0x000fe20003fa6070 */
[----:B------:R-:W-:Y:S01]  /*7980*/  LDGSTS.E [R243+0x28000], desc[UR16][R90.64], !P1 ;  /* 0x280000005af37fae */ /* 0x000fe2000c921850 */
[----:B------:R-:W4:Y:S03]  /*7990*/  LDC R84, c[0x0][0x230] ;  /* 0x00008c00ff547b82 */ /* 0x000f260000000800 */
[----:B------:R-:W4:Y:S04]  /*79a0*/  LDL.LU.64 R92, [R1+0x3d8] ;  /* 0x0003d800015c7983 */ /* 0x000f280000300a00 */
[----:B------:R4:W-:Y:S04]  /*79b0*/  LDGSTS.E [R243+0x2c000], desc[UR16][R88.64], !P1 ;  /* 0x2c00000058f37fae */ /* 0x0009e8000c921850 */
[----:B-1----:R-:W4:Y:S01]  /*79c0*/  LDL.LU.64 R90, [R1+0x3d0] ;  /* 0x0003d000015a7983 */ /* 0x002f220000300a00 */
[----:B------:R-:W-:Y:S01]  /*79d0*/  ISETP.GE.U32.AND P2, PT, R4, 0x7fffff77, PT ;  /* 0x7fffff770400780c */ /* 0x000fe20003f46070 */
[----:B------:R-:W-:-:S02]  /*79e0*/  VIADD R4, R5, 0xffffffb5 ;  /* 0xffffffb505047836 */ /* 0x000fc40000000000 */
[----:B------:R-:W1:Y:S03]  /*79f0*/  LDC R5, c[0x0][0x230] ;  /* 0x00008c00ff057b82 */ /* 0x000e660000000800 */
[----:B------:R-:W-:Y:S01]  /*7a00*/  ISETP.GE.U32.AND P1, PT, R4, 0x7fffff76, PT ;  /* 0x7fffff760400780c */ /* 0x000fe20003f26070 */
[----:B------:R-:W-:Y:S02]  /*7a10*/  VIADD R4, R86, 0xffffffb4 ;  /* 0xffffffb456047836 */ /* 0x000fe40000000000 */
[----:B--2---:R-:W-:-:S04]  /*7a20*/  IMAD.WIDE R108, R2, 0x4, R108 ;  /* 0x00000004026c7825 */ /* 0x004fc800078e026c */
[C---:B---3--:R-:W-:Y:S01]  /*7a30*/  IMAD.WIDE R102, R2.reuse, 0x4, R102 ;  /* 0x0000000402667825 */ /* 0x048fe200078e0266 */
[----:B------:R-:W-:Y:S03]  /*7a40*/  STL.64 [R1+0xf8], R108 ;  /* 0x0000f86c01007387 */ /* 0x000fe60000100a00 */
[C---:B----4-:R-:W-:Y:S01]  /*7a50*/  IMAD.WIDE R98, R2.reuse, 0x4, R98 ;  /* 0x0000000402627825 */ /* 0x050fe200078e0262 */
[----:B------:R-:W2:Y:S04]  /*7a60*/  LDL.LU.64 R106, [R1+0x3c8] ;  /* 0x0003c800016a7983 */ /* 0x000ea80000300a00 */
[----:B------:R-:W-:Y:S01]  /*7a70*/  STL.64 [R1+0x100], R102 ;  /* 0x0001006601007387 */ /* 0x000fe20000100a00 */
[----:B------:R-:W-:-:S03]  /*7a80*/  IMAD.WIDE R88, R2, 0x4, R110 ;  /* 0x0000000402587825 */ /* 0x000fc600078e026e */
[----:B------:R-:W3:Y:S04]  /*7a90*/  LDL.LU.64 R104, [R1+0x3c0] ;  /* 0x0003c00001687983 */ /* 0x000ee80000300a00 */
[----:B------:R-:W-:Y:S04]  /*7aa0*/  LDGSTS.E [R243+0x20004], desc[UR16][R108.64], !P4 ;  /* 0x200040006cf37fae */ /* 0x000fe8000e121850 */
[----:B------:R4:W-:Y:S04]  /*7ab0*/  STL.64 [R1+0x108], R98 ;  /* 0x0001086201007387 */ /* 0x0009e80000100a00 */
[----:B------:R-:W-:Y:S04]  /*7ac0*/  LDGSTS.E [R243+0x24004], desc[UR16][R102.64], !P4 ;  /* 0x2400400066f37fae */ /* 0x000fe8000e121850 */
[----:B------:R1:W-:Y:S04]  /*7ad0*/  STL.64 [R1+0x110], R88 ;  /* 0x0001105801007387 */ /* 0x0003e80000100a00 */
[----:B------:R-:W-:Y:S01]  /*7ae0*/  LDGSTS.E [R243+0x28004], desc[UR16][R98.64], !P4 ;  /* 0x2800400062f37fae */ /* 0x000fe2000e121850 */
[----:B------:R-:W-:-:S03]  /*7af0*/  IMAD.WIDE R100, R2, 0x4, R100 ;  /* 0x0000000402647825 */ /* 0x000fc600078e0264 */
[----:B------:R1:W-:Y:S04]  /*7b00*/  LDGSTS.E [R243+0x2c004], desc[UR16][R88.64], !P4 ;  /* 0x2c00400058f37fae */ /* 0x0003e8000e121850 */
[----:B----4-:R-:W4:Y:S04]  /*7b10*/  LDL.LU.64 R98, [R1+0x98] ;  /* 0x0000980001627983 */ /* 0x010f280000300a00 */
[----:B------:R-:W4:Y:S01]  /*7b20*/  LDL.LU.64 R108, [R1+0x90] ;  /* 0x00009000016c7983 */ /* 0x000f220000300a00 */
[----:B------:R-:W-:-:S03]  /*7b30*/  IMAD.WIDE R94, R2, 0x4, R94 ;  /* 0x00000004025e7825 */ /* 0x000fc600078e025e */
[----:B------:R1:W-:Y:S02]  /*7b40*/  STL.64 [R1+0x118], R100 ;  /* 0x0001186401007387 */ /* 0x0003e40000100a00 */
[----:B-1----:R-:W-:-:S04]  /*7b50*/  IMAD.WIDE R88, R2, 0x4, R96 ;  /* 0x0000000402587825 */ /* 0x002fc800078e0260 */
[----:B------:R-:W-:Y:S01]  /*7b60*/  IMAD.WIDE R86, R2, 0x4, R250 ;  /* 0x0000000402567825 */ /* 0x000fe200078e02fa */
[----:B------:R-:W4:Y:S04]  /*7b70*/  LDL.LU.64 R96, [R1+0x88] ;  /* 0x0000880001607983 */ /* 0x000f280000300a00 */
[----:B------:R1:W-:Y:S04]  /*7b80*/  STL.64 [R1+0x588], R94 ;  /* 0x0005885e01007387 */ /* 0x0003e80000100a00 */
[----:B------:R-:W4:Y:S01]  /*7b90*/  LDL.LU.64 R250, [R1+0x80] ;  /* 0x0000800001fa7983 */ /* 0x000f220000300a00 */
[----:B------:R-:W-:Y:S01]  /*7ba0*/  ISETP.GE.U32.AND P4, PT, R4, 0x7fffff75, PT ;  /* 0x7fffff750400780c */ /* 0x000fe20003f86070 */
[----:B------:R-:W-:-:S02]  /*7bb0*/  VIADD R4, R85, 0xffffff9b ;  /* 0xffffff9b55047836 */ /* 0x000fc40000000000 */
[----:B------:R2:W-:Y:S01]  /*7bc0*/  STL.64 [R1+0x5c0], R88 ;  /* 0x0005c05801007387 */ /* 0x0005e20000100a00 */
[----:B------:R-:W4:Y:S03]  /*7bd0*/  LDC R85, c[0x0][0x230] ;  /* 0x00008c00ff557b82 */ /* 0x000f260000000800 */
[----:B------:R1:W-:Y:S04]  /*7be0*/  LDGSTS.E [R243+0x20008], desc[UR16][R100.64], !P5 ;  /* 0x2000800064f37fae */ /* 0x0003e8000e921850 */
[----:B------:R3:W-:Y:S04]  /*7bf0*/  STL.64 [R1+0x5f0], R86 ;  /* 0x0005f05601007387 */ /* 0x0007e80000100a00 */
[----:B------:R-:W-:Y:S01]  /*7c00*/  LDGSTS.E [R243+0x24008], desc[UR16][R94.64], !P5 ;  /* 0x240080005ef37fae */ /* 0x000fe2000e921850 */
[----:B------:R-:W-:-:S03]  /*7c10*/  IMAD.WIDE R102, R2, 0x4, R92 ;  /* 0x0000000402667825 */ /* 0x000fc600078e025c */
[----:B------:R2:W-:Y:S04]  /*7c20*/  LDGSTS.E [R243+0x28008], desc[UR16][R88.64], !P5 ;  /* 0x2800800058f37fae */ /* 0x0005e8000e921850 */
[----:B------:R3:W-:Y:S01]  /*7c30*/  LDGSTS.E [R243+0x2c008], desc[UR16][R86.64], !P5 ;  /* 0x2c00800056f37fae */ /* 0x0007e2000e921850 */
[----:B-1----:R-:W-:-:S03]  /*7c40*/  IMAD.WIDE R100, R2, 0x4, R90 ;  /* 0x0000000402647825 */ /* 0x002fc600078e025a */
[----:B------:R-:W4:Y:S01]  /*7c50*/  LDL.LU.64 R94, [R1+0x78] ;  /* 0x00007800015e7983 */ /* 0x000f220000300a00 */
[----:B------:R-:W-:-:S03]  /*7c60*/  ISETP.GE.U32.AND P5, PT, R4, 0x7fffff5c, PT ;  /* 0x7fffff5c0400780c */ /* 0x000fc60003fa6070 */
[----:B------:R-:W4:Y:S04]  /*7c70*/  LDL.LU.64 R92, [R1+0x70] ;  /* 0x00007000015c7983 */ /* 0x000f280000300a00 */
[----:B------:R1:W-:Y:S04]  /*7c80*/  STL.64 [R1+0x618], R102 ;  /* 0x0006186601007387 */ /* 0x0003e80000100a00 */
[----:B------:R-:W4:Y:S04]  /*7c90*/  LDL.LU.64 R90, [R1+0x68] ;  /* 0x00006800015a7983 */ /* 0x000f280000300a00 */
[----:B------:R-:W-:Y:S04]  /*7ca0*/  STL.64 [R1+0x638], R100 ;  /* 0x0006386401007387 */ /* 0x000fe80000100a00 */
[----:B------:R-:W4:Y:S04]  /*7cb0*/  LDL.LU.64 R110, [R1+0x60] ;  /* 0x00006000016e7983 */ /* 0x000f280000300a00 */
[----:B------:R-:W-:Y:S04]  /*7cc0*/  LDGSTS.E [R243+0x2000c], desc[UR16][R102.64], !P6 ;  /* 0x2000c00066f37fae */ /* 0x000fe8000f121850 */
[----:B------:R-:W-:Y:S01]  /*7cd0*/  LDGSTS.E [R243+0x2400c], desc[UR16][R100.64], !P6 ;  /* 0x2400c00064f37fae */ /* 0x000fe2000f121850 */
[----:B--2---:R-:W-:-:S04]  /*7ce0*/  IMAD.WIDE R88, R2, 0x4, R106 ;  /* 0x0000000402587825 */ /* 0x004fc800078e026a */
[C---:B---3--:R-:W-:Y:S01]  /*7cf0*/  IMAD.WIDE R86, R2.reuse, 0x4, R104 ;  /* 0x0000000402567825 */ /* 0x048fe200078e0268 */
[----:B------:R-:W-:Y:S04]  /*7d00*/  STL.64 [R1+0x650], R88 ;  /* 0x0006505801007387 */ /* 0x000fe80000100a00 */
[----:B------:R2:W-:Y:S04]  /*7d10*/  STL.64 [R1+0x668], R86 ;  /* 0x0006685601007387 */ /* 0x0005e80000100a00 */
[----:B------:R-:W3:Y:S04]  /*7d20*/  LDL.LU.64 R104, [R1+0x58] ;  /* 0x0000580001687983 */ /* 0x000ee80000300a00 */
[----:B-1----:R-:W3:Y:S04]  /*7d30*/  LDL.LU.64 R102, [R1+0x50] ;  /* 0x0000500001667983 */ /* 0x002ee80000300a00 */
[----:B------:R-:W-:Y:S04]  /*7d40*/  LDGSTS.E [R243+0x2800c], desc[UR16][R88.64], !P6 ;  /* 0x2800c00058f37fae */ /* 0x000fe8000f121850 */
[----:B------:R2:W-:Y:S01]  /*7d50*/  LDGSTS.E [R243+0x2c00c], desc[UR16][R86.64], !P6 ;  /* 0x2c00c00056f37fae */ /* 0x0005e2000f121850 */
[----:B----4-:R-:W-:-:S04]  /*7d60*/  IMAD.WIDE R106, R2, 0x4, R98 ;  /* 0x00000004026a7825 */ /* 0x010fc800078e0262 */
[----:B------:R-:W-:Y:S01]  /*7d70*/  IMAD.WIDE R96, R2, 0x4, R96 ;  /* 0x0000000402607825 */ /* 0x000fe200078e0260 */
[----:B------:R-:W-:Y:S01]  /*7d80*/  STL.64 [R1+0x7a0], R106 ;  /* 0x0007a06a01007387 */ /* 0x000fe20000100a00 */
[----:B------:R-:W-:Y:S01]  /*7d90*/  IADD3 R4, R84, -0x66, RZ ;  /* 0xffffff9a54047810 */ /* 0x000fe20007ffe0ff */
[----:B--2---:R-:W1:Y:S01]  /*7da0*/  LDC R86, c[0x0][0x230] ;  /* 0x00008c00ff567b82 */ /* 0x004e620000000800 */
[C---:B------:R-:W-:Y:S01]  /*7db0*/  IMAD.WIDE R98, R2.reuse, 0x4, R108 ;  /* 0x0000000402627825 */ /* 0x040fe200078e026c */
[----:B------:R-:W2:Y:S03]  /*7dc0*/  LDL.LU.64 R100, [R1+0x48] ;  /* 0x0000480001647983 */ /* 0x000ea60000300a00 */
[----:B------:R-:W-:Y:S01]  /*7dd0*/  IMAD.WIDE R88, R2, 0x4, R250 ;  /* 0x0000000402587825 */ /* 0x000fe200078e02fa */
[----:B------:R4:W-:Y:S02]  /*7de0*/  STL.64 [R1+0x7d0], R98 ;  /* 0x0007d06201007387 */ /* 0x0009e40000100a00 */
[----:B------:R-:W1:Y:S02]  /*7df0*/  LDC R84, c[0x0][0x230] ;  /* 0x00008c00ff547b82 */ /* 0x000e640000000800 */
[----:B------:R-:W2:Y:S04]  /*7e00*/  LDL.LU.64 R108, [R1+0x40] ;  /* 0x00004000016c7983 */ /* 0x000ea80000300a00 */
[----:B------:R-:W-:Y:S04]  /*7e10*/  LDGSTS.E [R243+0x30000], desc[UR16][R106.64], !P5 ;  /* 0x300000006af37fae */ /* 0x000fe8000e921850 */
[----:B------:R4:W-:Y:S04]  /*7e20*/  STL.64 [R1+0x848], R96 ;  /* 0x0008486001007387 */ /* 0x0009e80000100a00 */
[----:B------:R-:W-:Y:S04]  /*7e30*/  LDGSTS.E [R243+0x34000], desc[UR16][R98.64], !P5 ;  /* 0x3400000062f37fae */ /* 0x000fe8000e921850 */
[----:B------:R1:W-:Y:S04]  /*7e40*/  STL.64 [R1+0x888], R88 ;  /* 0x0008885801007387 */ /* 0x0003e80000100a00 */
[----:B------:R-:W-:Y:S04]  /*7e50*/  LDGSTS.E [R243+0x38000], desc[UR16][R96.64], !P5 ;  /* 0x3800000060f37fae */ /* 0x000fe8000e921850 */
[----:B----4-:R-:W4:Y:S01]  /*7e60*/  LDL.LU.64 R98, [R1+0x38] ;  /* 0x0000380001627983 */ /* 0x010f220000300a00 */
[----:B------:R-:W-:Y:S01]  /*7e70*/  ISETP.GE.U32.AND P6, PT, R4, 0x7fffff5b, PT ;  /* 0x7fffff5b0400780c */ /* 0x000fe20003fc6070 */
[----:B------:R-:W-:-:S02]  /*7e80*/  IMAD.WIDE R94, R2, 0x4, R94 ;  /* 0x00000004025e7825 */ /* 0x000fc400078e025e */
[----:B------:R1:W-:Y:S04]  /*7e90*/  LDGSTS.E [R243+0x3c000], desc[UR16][R88.64], !P5 ;  /* 0x3c00000058f37fae */ /* 0x0003e8000e921850 */
[----:B------:R-:W4:Y:S04]  /*7ea0*/  LDL.LU.64 R96, [R1+0x30] ;  /* 0x0000300001607983 */ /* 0x000f280000300a00 */
[----:B------:R-:W4:Y:S01]  /*7eb0*/  LDL.LU.64 R250, [R1+0x28] ;  /* 0x0000280001fa7983 */ /* 0x000f220000300a00 */
[----:B------:R-:W-:Y:S02]  /*7ec0*/  VIADD R4, R5, 0xffffff99 ;  /* 0xffffff9905047836 */ /* 0x000fe40000000000 */
[----:B------:R-:W-:Y:S01]  /*7ed0*/  IMAD.WIDE R92, R2, 0x4, R92 ;  /* 0x00000004025c7825 */ /* 0x000fe200078e025c */
[----:B------:R1:W-:Y:S01]  /*7ee0*/  STL.64 [R1+0x8c8], R94 ;  /* 0x0008c85e01007387 */ /* 0x0003e20000100a00 */
[----:B------:R-:W4:Y:S01]  /*7ef0*/  LDC R5, c[0x0][0x230] ;  /* 0x00008c00ff057b82 */ /* 0x000f220000000800 */
[----:B------:R-:W-:Y:S01]  /*7f00*/  ISETP.GE.U32.AND P5, PT, R4, 0x7fffff5a, PT ;  /* 0x7fffff5a0400780c */ /* 0x000fe20003fa6070 */
[C---:B------:R-:W-:Y:S01]  /*7f10*/  IMAD.WIDE R90, R2.reuse, 0x4, R90 ;  /* 0x00000004025a7825 */ /* 0x040fe200078e025a */
[----:B------:R1:W-:Y:S03]  /*7f20*/  STL.64 [R1+0x900], R92 ;  /* 0x0009005c01007387 */ /* 0x0003e60000100a00 */
[C---:B-1----:R-:W-:Y:S01]  /*7f30*/  IMAD.WIDE R88, R2.reuse, 0x4, R110 ;  /* 0x0000000402587825 */ /* 0x042fe200078e026e */
[----:B------:R1:W-:Y:S04]  /*7f40*/  STL.64 [R1+0x940], R90 ;  /* 0x0009405a01007387 */ /* 0x0003e80000100a00 */
[----:B------:R-:W4:Y:S04]  /*7f50*/  LDL.LU.64 R110, [R1+0x20] ;  /* 0x00002000016e7983 */ /* 0x000f280000300a00 */
[----:B------:R-:W-:Y:S04]  /*7f60*/  LDGSTS.E [R243+0x30004], desc[UR16][R94.64], !P6 ;  /* 0x300040005ef37fae */ /* 0x000fe8000f121850 */
[----:B------:R2:W-:Y:S04]  /*7f70*/  STL.64 [R1+0x978], R88 ;  /* 0x0009785801007387 */ /* 0x0005e80000100a00 */
[----:B------:R-:W-:Y:S04]  /*7f80*/  LDGSTS.E [R243+0x34004], desc[UR16][R92.64], !P6 ;  /* 0x340040005cf37fae */ /* 0x000fe8000f121850 */
[----:B------:R-:W4:Y:S04]  /*7f90*/  LDL.LU.64 R94, [R1+0x3b8] ;  /* 0x0003b800015e7983 */ /* 0x000f280000300a00 */
[----:B------:R-:W-:Y:S04]  /*7fa0*/  LDGSTS.E [R243+0x38004], desc[UR16][R90.64], !P6 ;  /* 0x380040005af37fae */ /* 0x000fe8000f121850 */
[----:B------:R-:W4:Y:S04]  /*7fb0*/  LDL.LU.64 R92, [R1+0x3b0] ;  /* 0x0003b000015c7983 */ /* 0x000f280000300a00 */
[----:B------:R2:W-:Y:S04]  /*7fc0*/  LDGSTS.E [R243+0x3c004], desc[UR16][R88.64], !P6 ;  /* 0x3c00400058f37fae */ /* 0x0005e8000f121850 */
[----:B-1----:R-:W4:Y:S01]  /*7fd0*/  LDL.LU.64 R90, [R1+0x3a8] ;  /* 0x0003a800015a7983 */ /* 0x002f220000300a00 */
[----:B---3--:R-:W-:-:S04]  /*7fe0*/  IMAD.WIDE R104, R2, 0x4, R104 ;  /* 0x0000000402687825 */ /* 0x008fc800078e0268 */
[C---:B------:R-:W-:Y:S01]  /*7ff0*/  IMAD.WIDE R102, R2.reuse, 0x4, R102 ;  /* 0x0000000402667825 */ /* 0x040fe200078e0266 */
[----:B------:R-:W-:Y:S04]  /*8000*/  STL.64 [R1+0x9b8], R104 ;  /* 0x0009b86801007387 */ /* 0x000fe80000100a00 */
[----:B------:R-:W-:Y:S04]  /*8010*/  LDGSTS.E [R243+0x30008], desc[UR16][R104.64], !P5 ;  /* 0x3000800068f37fae */ /* 0x000fe8000e921850 */
[----:B------:R-:W-:Y:S04]  /*8020*/  STL.64 [R1+0x9f0], R102 ;  /* 0x0009f06601007387 */ /* 0x000fe80000100a00 */
[----:B------:R-:W-:Y:S01]  /*8030*/  LDGSTS.E [R243+0x34008], desc[UR16][R102.64], !P5 ;  /* 0x3400800066f37fae */ /* 0x000fe2000e921850 */
[----:B--2---:R-:W-:-:S05]  /*8040*/  IMAD.WIDE R100, R2, 0x4, R100 ;  /* 0x0000000402647825 */ /* 0x004fca00078e0264 */
[----:B------:R4:W-:Y:S01]  /*8050*/  STL.64 [R1+0xa28], R100 ;  /* 0x000a286401007387 */ /* 0x0009e20000100a00 */
[----:B------:R-:W-:-:S03]  /*8060*/  IMAD.WIDE R88, R2, 0x4, R108 ;  /* 0x0000000402587825 */ /* 0x000fc600078e026c */
[----:B------:R4:W-:Y:S04]  /*8070*/  LDGSTS.E [R243+0x38008], desc[UR16][R100.64], !P5 ;  /* 0x3800800064f37fae */ /* 0x0009e8000e921850 */
[----:B------:R-:W2:Y:S04]  /*8080*/  LDL.LU.64 R108, [R1+0x3a0] ;  /* 0x0003a000016c7983 */ /* 0x000ea80000300a00 */
[----:B------:R1:W-:Y:S04]  /*8090*/  STL.64 [R1+0xa60], R88 ;  /* 0x000a605801007387 */ /* 0x0003e80000100a00 */
[----:B------:R-:W3:Y:S01]  /*80a0*/  LDL.LU.64 R106, [R1+0x398] ;  /* 0x00039800016a7983 */ /* 0x000ee20000300a00 */
[----:B------:R-:W-:-:S02]  /*80b0*/  VIADD R4, R85, 0xffffff98 ;  /* 0xffffff9855047836 */ /* 0x000fc40000000000 */
[----:B------:R-:W3:Y:S01]  /*80c0*/  LDC R85, c[0x0][0x230] ;  /* 0x00008c00ff557b82 */ /* 0x000ee20000000800 */
[----:B------:R1:W-:Y:S01]  /*80d0*/  LDGSTS.E [R243+0x3c008], desc[UR16][R88.64], !P5 ;  /* 0x3c00800058f37fae */ /* 0x0003e2000e921850 */
[----:B----4-:R-:W-:-:S05]  /*80e0*/  IMAD.WIDE R100, R2, 0x4, R98 ;  /* 0x0000000402647825 */ /* 0x010fca00078e0262 */
[----:B------:R4:W-:Y:S01]  /*80f0*/  STL.64 [R1+0xa88], R100 ;  /* 0x000a886401007387 */ /* 0x0009e20000100a00 */
[----:B------:R-:W-:-:S03]  /*8100*/  IMAD.WIDE R98, R2, 0x4, R96 ;  /* 0x0000000402627825 */ /* 0x000fc600078e0260 */
[----:B------:R-:W3:Y:S01]  /*8110*/  LDL.LU.64 R104, [R1+0x390] ;  /* 0x0003900001687983 */ /* 0x000ee20000300a00 */
[----:B------:R-:W-:-:S03]  /*8120*/  IMAD.WIDE R96, R2, 0x4, R250 ;  /* 0x0000000402607825 */ /* 0x000fc600078e02fa */
[----:B------:R4:W-:Y:S04]  /*8130*/  STL.64 [R1+0xab0], R98 ;  /* 0x000ab06201007387 */ /* 0x0009e80000100a00 */
[----:B------:R-:W3:Y:S04]  /*8140*/  LDL.LU.64 R102, [R1+0x388] ;  /* 0x0003880001667983 */ /* 0x000ee80000300a00 */
[----:B------:R4:W-:Y:S04]  /*8150*/  STL.64 [R1+0xac8], R96 ;  /* 0x000ac86001007387 */ /* 0x0009e80000100a00 */
[----:B------:R-:W3:Y:S01]  /*8160*/  LDL.LU.64 R250, [R1+0x380] ;  /* 0x0003800001fa7983 */ /* 0x000ee20000300a00 */
[----:B------:R-:W-:Y:S01]  /*8170*/  ISETP.GE.U32.AND P6, PT, R4, 0x7fffff59, PT ;  /* 0x7fffff590400780c */ /* 0x000fe20003fc6070 */
[----:B-1----:R-:W-:-:S05]  /*8180*/  IMAD.WIDE R88, R2, 0x4, R110 ;  /* 0x0000000402587825 */ /* 0x002fca00078e026e */
[----:B------:R2:W-:Y:S04]  /*8190*/  STL.64 [R1+0xae0], R88 ;  /* 0x000ae05801007387 */ /* 0x0005e80000100a00 */
[----:B------:R-:W3:Y:S04]  /*81a0*/  LDL.LU.64 R110, [R1+0x378] ;  /* 0x00037800016e7983 */ /* 0x000ee80000300a00 */
[----:B------:R-:W-:Y:S01]  /*81b0*/  LDGSTS.E [R243+0x3000c], desc[UR16][R100.64], !P6 ;  /* 0x3000c00064f37fae */ /* 0x000fe2000f121850 */
[----:B------:R-:W-:-:S03]  /*81c0*/  IMAD.WIDE R94, R2, 0x4, R94 ;  /* 0x00000004025e7825 */ /* 0x000fc600078e025e */
[----:B------:R-:W-:Y:S04]  /*81d0*/  LDGSTS.E [R243+0x3400c], desc[UR16][R98.64], !P6 ;  /* 0x3400c00062f37fae */ /* 0x000fe8000f121850 */
[----:B------:R1:W-:Y:S01]  /*81e0*/  STL.64 [R1+0x3b8], R94 ;  /* 0x0003b85e01007387 */ /* 0x0003e20000100a00 */
[----:B------:R-:W-:-:S03]  /*81f0*/  IMAD.WIDE R92, R2, 0x4, R92 ;  /* 0x00000004025c7825 */ /* 0x000fc600078e025c */
[----:B------:R-:W-:Y:S04]  /*8200*/  LDGSTS.E [R243+0x3800c], desc[UR16][R96.64], !P6 ;  /* 0x3800c00060f37fae */ /* 0x000fe8000f121850 */
[----:B----4-:R-:W4:Y:S01]  /*8210*/  LDL.LU.64 R100, [R1+0x370] ;  /* 0x0003700001647983 */ /* 0x010f220000300a00 */
[----:B------:R-:W-:-:S03]  /*8220*/  IMAD.WIDE R90, R2, 0x4, R90 ;  /* 0x00000004025a7825 */ /* 0x000fc600078e025a */
[----:B------:R2:W-:Y:S04]  /*8230*/  LDGSTS.E [R243+0x3c00c], desc[UR16][R88.64], !P6 ;  /* 0x3c00c00058f37fae */ /* 0x0005e8000f121850 */
[----:B------:R-:W-:Y:S04]  /*8240*/  STL.64 [R1+0x3b0], R92 ;  /* 0x0003b05c01007387 */ /* 0x000fe80000100a00 */
[----:B------:R-:W4:Y:S04]  /*8250*/  LDL.LU.64 R98, [R1+0x368] ;  /* 0x0003680001627983 */ /* 0x000f280000300a00 */
[----:B------:R-:W-:Y:S04]  /*8260*/  STL.64 [R1+0x3c8], R90 ;  /* 0x0003c85a01007387 */ /* 0x000fe80000100a00 */
[----:B------:R-:W4:Y:S04]  /*8270*/  LDL.LU.64 R96, [R1+0x360] ;  /* 0x0003600001607983 */ /* 0x000f280000300a00 */
[----:B------:R-:W-:Y:S04]  /*8280*/  LDGSTS.E [R245+0x20000], desc[UR16][R94.64], !P0 ;  /* 0x200000005ef57fae */ /* 0x000fe8000c121850 */
[----:B------:R-:W-:Y:S04]  /*8290*/  LDGSTS.E [R245+0x24000], desc[UR16][R92.64], !P0 ;  /* 0x240000005cf57fae */ /* 0x000fe8000c121850 */
[----:B------:R-:W-:Y:S01]  /*82a0*/  LDGSTS.E [R245+0x28000], desc[UR16][R90.64], !P0 ;  /* 0x280000005af57fae */ /* 0x000fe2000c121850 */
[----:B--2---:R-:W-:-:S05]  /*82b0*/  IMAD.WIDE R88, R2, 0x4, R108 ;  /* 0x0000000402587825 */ /* 0x004fca00078e026c */
[----:B------:R3:W-:Y:S04]  /*82c0*/  STL.64 [R1+0x3d0], R88 ;  /* 0x0003d05801007387 */ /* 0x0007e80000100a00 */
[----:B------:R3:W-:Y:S04]  /*82d0*/  LDGSTS.E [R245+0x2c000], desc[UR16][R88.64], !P0 ;  /* 0x2c00000058f57fae */ /* 0x0007e8000c121850 */
[----:B------:R-:W2:Y:S04]  /*82e0*/  LDL.LU.64 R108, [R1+0x358] ;  /* 0x00035800016c7983 */ /* 0x000ea80000300a00 */
[----:B-1----:R-:W2:Y:S01]  /*82f0*/  LDL.LU.64 R94, [R1+0x350] ;  /* 0x00035000015e7983 */ /* 0x002ea20000300a00 */
[----:B---3--:R-:W-:-:S03]  /*8300*/  IMAD.WIDE R88, R2, 0x4, R106 ;  /* 0x0000000402587825 */ /* 0x008fc600078e026a */
[----:B------:R-:W3:Y:S04]  /*8310*/  LDL.LU.64 R92, [R1+0x348] ;  /* 0x00034800015c7983 */ /* 0x000ee80000300a00 */
[----:B------:R-:W3:Y:S01]  /*8320*/  LDL.LU.64 R90, [R1+0x340] ;  /* 0x00034000015a7983 */ /* 0x000ee20000300a00 */
[----:B------:R-:W-:-:S03]  /*8330*/  IMAD.WIDE R106, R2, 0x4, R104 ;  /* 0x00000004026a7825 */ /* 0x000fc600078e0268 */
[----:B------:R1:W-:Y:S01]  /*8340*/  STL.64 [R1+0x438], R88 ;  /* 0x0004385801007387 */ /* 0x0003e20000100a00 */
[----:B------:R-:W-:-:S03]  /*8350*/  VIADD R4, R86, 0xffffffb3 ;  /* 0xffffffb356047836 */ /* 0x000fc60000000000 */
[----:B------:R3:W-:Y:S01]  /*8360*/  LDGSTS.E [R245+0x20004], desc[UR16][R88.64], !P2 ;  /* 0x2000400058f57fae */ /* 0x0007e2000d121850 */
[----:B------:R-:W4:Y:S01]  /*8370*/  LDC R86, c[0x0][0x230] ;  /* 0x00008c00ff567b82 */ /* 0x000f220000000800 */
[----:B------:R-:W-:Y:S02]  /*8380*/  IMAD.WIDE R104, R2, 0x4, R102 ;  /* 0x0000000402687825 */ /* 0x000fe400078e0266 */
[----:B------:R4:W-:Y:S01]  /*8390*/  STL.64 [R1+0x458], R106 ;  /* 0x0004586a01007387 */ /* 0x0009e20000100a00 */
[----:B------:R-:W-:-:S03]  /*83a0*/  ISETP.GE.U32.AND P5, PT, R4, 0x7fffff74, PT ;  /* 0x7fffff740400780c */ /* 0x000fc60003fa6070 */
[----:B------:R-:W-:Y:S01]  /*83b0*/  LDGSTS.E [R245+0x24004], desc[UR16][R106.64], !P2 ;  /* 0x240040006af57fae */ /* 0x000fe2000d121850 */
[----:B------:R-:W-:-:S03]  /*83c0*/  IMAD.WIDE R102, R2, 0x4, R250 ;  /* 0x0000000402667825 */ /* 0x000fc600078e02fa */
[----:B------:R4:W-:Y:S04]  /*83d0*/  STL.64 [R1+0x478], R104 ;  /* 0x0004786801007387 */ /* 0x0009e80000100a00 */
[----:B------:R-:W3:Y:S04]  /*83e0*/  LDL.LU.64 R250, [R1+0x18] ;  /* 0x0000180001fa7983 */ /* 0x000ee80000300a00 */
[----:B------:R4:W-:Y:S04]  /*83f0*/  STL.64 [R1+0x508], R102 ;  /* 0x0005086601007387 */ /* 0x0009e80000100a00 */
[----:B------:R-:W3:Y:S01]  /*8400*/  LDL.LU.64 R130, [R1+0x10] ;  /* 0x0000100001827983 */ /* 0x000ee20000300a00 */
[----:B------:R-:W-:-:S02]  /*8410*/  IADD3 R4, R5, -0x4e, RZ ;  /* 0xffffffb205047810 */ /* 0x000fc40007ffe0ff */
[----:B------:R-:W4:Y:S01]  /*8420*/  LDC R5, c[0x0][0x230] ;  /* 0x00008c00ff057b82 */ /* 0x000f220000000800 */
[----:B-1----:R-:W3:Y:S01]  /*8430*/  LDL.LU.64 R88, [R1+0x8] ;  /* 0x0000080001587983 */ /* 0x002ee20000300a00 */
[----:B------:R-:W-:Y:S01]  /*8440*/  ISETP.GE.U32.AND P6, PT, R4, 0x7fffff73, PT ;  /* 0x7fffff730400780c */ /* 0x000fe20003fc6070 */
[----:B------:R-:W-:Y:S02]  /*8450*/  VIADD R4, R84, 0xffffffb1 ;  /* 0xffffffb154047836 */ /* 0x000fe40000000000 */
[----:B------:R-:W-:Y:S01]  /*8460*/  IMAD.WIDE R110, R2, 0x4, R110 ;  /* 0x00000004026e7825 */ /* 0x000fe200078e026e */
[----:B------:R-:W-:Y:S02]  /*8470*/  LDGSTS.E [R245+0x28004], desc[UR16][R104.64], !P2 ;  /* 0x2800400068f57fae */ /* 0x000fe4000d121850 */
[----:B------:R-:W-:Y:S01]  /*8480*/  ISETP.GE.U32.AND P0, PT, R4, 0x7fffff72, PT ;  /* 0x7fffff720400780c */ /* 0x000fe20003f06070 */
[----:B----4-:R-:W-:Y:S01]  /*8490*/  VIADD R4, R86, 0xffffffb0 ;  /* 0xffffffb056047836 */ /* 0x010fe20000000000 */
[----:B------:R-:W-:Y:S01]  /*84a0*/  LDGSTS.E [R245+0x2c004], desc[UR16][R102.64], !P2 ;  /* 0x2c00400066f57fae */ /* 0x000fe2000d121850 */
[----:B------:R-:W1:Y:S03]  /*84b0*/  LDC R84, c[0x0][0x230] ;  /* 0x00008c00ff547b82 */ /* 0x000e660000000800 */
[----:B------:R-:W4:Y:S01]  /*84c0*/  LDL.LU.64 R86, [R1] ;  /* 0x0000000001567983 */ /* 0x000f220000300a00 */
[----:B------:R-:W-:Y:S01]  /*84d0*/  IMAD.WIDE R100, R2, 0x4, R100 ;  /* 0x0000000402647825 */ /* 0x000fe200078e0264 */
[----:B------:R-:W-:-:S02]  /*84e0*/  ISETP.GE.U32.AND P2, PT, R4, 0x7fffff71, PT ;  /* 0x7fffff710400780c */ /* 0x000fc40003f46070 */
[----:B------:R-:W4:Y:S04]  /*84f0*/  LDL.LU.64 R106, [R1+0xc70] ;  /* 0x000c7000016a7983 */ /* 0x000f280000300a00 */
[----:B------:R-:W4:Y:S01]  /*8500*/  LDL.LU.64 R104, [R1+0xc68] ;  /* 0x000c680001687983 */ /* 0x000f220000300a00 */
[----:B------:R-:W-:-:S03]  /*8510*/  VIADD R4, R5, 0xffffff97 ;  /* 0xffffff9705047836 */ /* 0x000fc60000000000 */
[----:B------:R-:W4:Y:S01]  /*8520*/  LDL.LU.64 R102, [R1+0xc60] ;  /* 0x000c600001667983 */ /* 0x000f220000300a00 */
[C---:B------:R-:W-:Y:S01]  /*8530*/  IMAD.WIDE R98, R2.reuse, 0x4, R98 ;  /* 0x0000000402627825 */ /* 0x040fe200078e0262 */
[----:B------:R-:W1:Y:S02]  /*8540*/  LDC R5, c[0x0][0x230] ;  /* 0x00008c00ff057b82 */ /* 0x000e640000000800 */
[----:B------:R1:W-:Y:S04]  /*8550*/  STL.64 [R1+0x530], R110 ;  /* 0x0005306e01007387 */ /* 0x0003e80000100a00 */
[----:B------:R-:W-:Y:S01]  /*8560*/  LDGSTS.E [R245+0x20008], desc[UR16][R110.64], !P1 ;  /* 0x200080006ef57fae */ /* 0x000fe2000c921850 */
[----:B------:R-:W-:-:S03]  /*8570*/  IMAD.WIDE R96, R2, 0x4, R96 ;  /* 0x0000000402607825 */ /* 0x000fc600078e0260 */
[----:B------:R1:W-:Y:S04]  /*8580*/  STL.64 [R1+0x558], R100 ;  /* 0x0005586401007387 */ /* 0x0003e80000100a00 */
[----:B------:R-:W-:Y:S04]  /*8590*/  LDGSTS.E [R245+0x24008], desc[UR16][R100.64], !P1 ;  /* 0x2400800064f57fae */ /* 0x000fe8000c921850 */
[----:B-1----:R-:W4:Y:S04]  /*85a0*/  LDL.LU.64 R110, [R1+0xc58] ;  /* 0x000c5800016e7983 */ /* 0x002f280000300a00 */
[----:B------:R-:W-:Y:S04]  /*85b0*/  LDGSTS.E [R245+0x28008], desc[UR16][R98.64], !P1 ;  /* 0x2800800062f57fae */ /* 0x000fe8000c921850 */
[----:B------:R1:W-:Y:S04]  /*85c0*/  STL.64 [R1+0x580], R98 ;  /* 0x0005806201007387 */ /* 0x0003e80000100a00 */
[----:B------:R-:W-:Y:S01]  /*85d0*/  LDGSTS.E [R245+0x2c008], desc[UR16][R96.64], !P1 ;  /* 0x2c00800060f57fae */ /* 0x000fe2000c921850 */
[----:B------:R-:W-:-:S03]  /*85e0*/  ISETP.GE.U32.AND P1, PT, R4, 0x7fffff58, PT ;  /* 0x7fffff580400780c */ /* 0x000fc60003f26070 */
[----:B------:R-:W4:Y:S04]  /*85f0*/  LDL.LU.64 R100, [R1+0xc50] ;  /* 0x000c500001647983 */ /* 0x000f280000300a00 */
[----:B------:R1:W-:Y:S04]  /*8600*/  STL.64 [R1+0x5b8], R96 ;  /* 0x0005b86001007387 */ /* 0x0003e80000100a00 */
[----:B-1----:R-:W4:Y:S04]  /*8610*/  LDL.LU.64 R98, [R1+0xc48] ;  /* 0x000c480001627983 */ /* 0x002f280000300a00 */
[----:B------:R-:W4:Y:S01]  /*8620*/  LDL.LU.64 R96, [R1+0xc40] ;  /* 0x000c400001607983 */ /* 0x000f220000300a00 */
[----:B--2---:R-:W-:-:S04]  /*8630*/  IMAD.WIDE R108, R2, 0x4, R108 ;  /* 0x00000004026c7825 */ /* 0x004fc800078e026c */
[C---:B------:R-:W-:Y:S01]  /*8640*/  IMAD.WIDE R94, R2.reuse, 0x4, R94 ;  /* 0x00000004025e7825 */ /* 0x040fe200078e025e */
[----:B------:R1:W-:Y:S03]  /*8650*/  STL.64 [R1+0x5e8], R108 ;  /* 0x0005e86c01007387 */ /* 0x0003e60000100a00 */
[C---:B---3--:R-:W-:Y:S01]  /*8660*/  IMAD.WIDE R92, R2.reuse, 0x4, R92 ;  /* 0x00000004025c7825 */ /* 0x048fe200078e025c */
[----:B------:R2:W-:Y:S03]  /*8670*/  STL.64 [R1+0x610], R94 ;  /* 0x0006105e01007387 */ /* 0x0005e60000100a00 */
[C---:B------:R-:W-:Y:S01]  /*8680*/  IMAD.WIDE R90, R2.reuse, 0x4, R90 ;  /* 0x00000004025a7825 */ /* 0x040fe200078e025a */
[----:B------:R-:W-:Y:S04]  /*8690*/  LDGSTS.E [R245+0x2000c], desc[UR16][R108.64], !P4 ;  /* 0x2000c0006cf57fae */ /* 0x000fe8000e121850 */
[----:B------:R-:W-:Y:S04]  /*86a0*/  LDGSTS.E [R245+0x2400c], desc[UR16][R94.64], !P4 ;  /* 0x2400c0005ef57fae */ /* 0x000fe8000e121850 */
[----:B------:R-:W-:Y:S04]  /*86b0*/  LDGSTS.E [R245+0x2800c], desc[UR16][R92.64], !P4 ;  /* 0x2800c0005cf57fae */ /* 0x000fe8000e121850 */
[----:B-1----:R-:W3:Y:S04]  /*86c0*/  LDL.LU.64 R108, [R1+0xc38] ;  /* 0x000c3800016c7983 */ /* 0x002ee80000300a00 */
[----:B------:R1:W-:Y:S04]  /*86d0*/  STL.64 [R1+0x630], R92 ;  /* 0x0006305c01007387 */ /* 0x0003e80000100a00 */
[----:B--2---:R-:W2:Y:S01]  /*86e0*/  LDL.LU.64 R94, [R1+0xc30] ;  /* 0x000c3000015e7983 */ /* 0x004ea20000300a00 */
[----:B------:R-:W-:-:S03]  /*86f0*/  IMAD.WIDE R250, R2, 0x4, R250 ;  /* 0x0000000402fa7825 */ /* 0x000fc600078e02fa */
[----:B------:R1:W-:Y:S04]  /*8700*/  STL.64 [R1+0x648], R90 ;  /* 0x0006485a01007387 */ /* 0x0003e80000100a00 */
[----:B-1----:R-:W3:Y:S01]  /*8710*/  LDL.LU.64 R92, [R1+0xc28] ;  /* 0x000c2800015c7983 */ /* 0x002ee20000300a00 */
[----:B------:R-:W-:-:S03]  /*8720*/  IMAD.WIDE R130, R2, 0x4, R130 ;  /* 0x0000000402827825 */ /* 0x000fc600078e0282 */
[----:B------:R-:W-:Y:S04]  /*8730*/  LDGSTS.E [R245+0x2c00c], desc[UR16][R90.64], !P4 ;  /* 0x2c00c0005af57fae */ /* 0x000fe8000e121850 */
[----:B------:R-:W-:Y:S01]  /*8740*/  LDGSTS.E [R245+0x30000], desc[UR16][R250.64], !P1 ;  /* 0x30000000faf57fae */ /* 0x000fe2000c921850 */
[----:B------:R-:W-:Y:S01]  /*8750*/  IADD3 R4, R85, -0x6a, RZ ;  /* 0xffffff9655047810 */ /* 0x000fe20007ffe0ff */
[----:B------:R-:W-:Y:S01]  /*8760*/  IMAD.WIDE R88, R2, 0x4, R88 ;  /* 0x0000000402587825 */ /* 0x000fe200078e0258 */
[----:B------:R-:W1:Y:S01]  /*8770*/  LDC R85, c[0x0][0x230] ;  /* 0x00008c00ff557b82 */ /* 0x000e620000000800 */
[----:B------:R-:W-:Y:S04]  /*8780*/  LDGSTS.E [R245+0x34000], desc[UR16][R130.64], !P1 ;  /* 0x3400000082f57fae */ /* 0x000fe8000c921850 */
[----:B------:R-:W3:Y:S04]  /*8790*/  LDL.LU.64 R90, [R1+0xc20] ;  /* 0x000c2000015a7983 */ /* 0x000ee80000300a00 */
[----:B------:R4:W-:Y:S04]  /*87a0*/  STL.64 [R1+0x748], R250 ;  /* 0x000748fa01007387 */ /* 0x0009e80000100a00 */
[----:B------:R-:W-:Y:S01]  /*87b0*/  STL.64 [R1+0x798], R130 ;  /* 0x0007988201007387 */ /* 0x000fe20000100a00 */
[----:B------:R-:W-:Y:S01]  /*87c0*/  ISETP.GE.U32.AND P4, PT, R4, 0x7fffff57, PT ;  /* 0x7fffff570400780c */ /* 0x000fe20003f86070 */
[----:B----4-:R-:W-:-:S02]  /*87d0*/  IMAD.WIDE R86, R2, 0x4, R86 ;  /* 0x0000000402567825 */ /* 0x010fc400078e0256 */
[----:B------:R-:W-:Y:S04]  /*87e0*/  LDGSTS.E [R245+0x38000], desc[UR16][R88.64], !P1 ;  /* 0x3800000058f57fae */ /* 0x000fe8000c921850 */
[----:B------:R-:W4:Y:S04]  /*87f0*/  LDL.LU.64 R250, [R1+0xc18] ;  /* 0x000c180001fa7983 */ /* 0x000f280000300a00 */
[----:B------:R-:W-:Y:S04]  /*8800*/  STL.64 [R1+0x7c8], R88 ;  /* 0x0007c85801007387 */ /* 0x000fe80000100a00 */
[----:B------:R2:W-:Y:S04]  /*8810*/  STL.64 [R1+0x840], R86 ;  /* 0x0008405601007387 */ /* 0x0005e80000100a00 */
[----:B------:R2:W-:Y:S02]  /*8820*/  LDGSTS.E [R245+0x3c000], desc[UR16][R86.64], !P1 ;  /* 0x3c00000056f57fae */ /* 0x0005e4000c921850 */
[----:B--2---:R-:W-:-:S04]  /*8830*/  IMAD.WIDE R86, R2, 0x4, R94 ;  /* 0x0000000402567825 */ /* 0x004fc800078e025e */
[----:B---3--:R-:W-:-:S04]  /*8840*/  IMAD.WIDE R88, R2, 0x4, R92 ;  /* 0x0000000402587825 */ /* 0x008fc800078e025c */
[----:B------:R-:W-:-:S04]  /*8850*/  IMAD.WIDE R90, R2, 0x4, R90 ;  /* 0x00000004025a7825 */ /* 0x000fc800078e025a */
[----:B----4-:R-:W-:-:S05]  /*8860*/  IMAD.WIDE R130, R2, 0x4, R250 ;  /* 0x0000000402827825 */ /* 0x010fca00078e02fa */
[----:B------:R-:W-:Y:S04]  /*8870*/  STL.64 [R1+0x880], R130 ;  /* 0x0008808201007387 */ /* 0x000fe80000100a00 */
[----:B------:R-:W-:Y:S04]  /*8880*/  STL.64 [R1+0x8c0], R90 ;  /* 0x0008c05a01007387 */ /* 0x000fe80000100a00 */
[----:B------:R-:W-:Y:S04]  /*8890*/  LDGSTS.E [R245+0x30004], desc[UR16][R130.64], !P4 ;  /* 0x3000400082f57fae */ /* 0x000fe8000e121850 */
[----:B------:R2:W-:Y:S04]  /*88a0*/  STL.64 [R1+0x8f8], R88 ;  /* 0x0008f85801007387 */ /* 0x0005e80000100a00 */
[----:B------:R-:W-:Y:S04]  /*88b0*/  LDGSTS.E [R245+0x34004], desc[UR16][R90.64], !P4 ;  /* 0x340040005af57fae */ /* 0x000fe8000e121850 */
[----:B------:R3:W-:Y:S04]  /*88c0*/  STL.64 [R1+0x938], R86 ;  /* 0x0009385601007387 */ /* 0x0007e80000100a00 */
[----:B------:R-:W-:Y:S01]  /*88d0*/  LDGSTS.E [R245+0x38004], desc[UR16][R88.64], !P4 ;  /* 0x3800400058f57fae */ /* 0x000fe2000e121850 */
[----:B------:R-:W-:-:S02]  /*88e0*/  VIADD R4, R84, 0xffffff95 ;  /* 0xffffff9554047836 */ /* 0x000fc40000000000 */
[----:B------:R-:W-:Y:S01]  /*88f0*/  IMAD.WIDE R108, R2, 0x4, R108 ;  /* 0x00000004026c7825 */ /* 0x000fe200078e026c */
[----:B------:R3:W-:Y:S01]  /*8900*/  LDGSTS.E [R245+0x3c004], desc[UR16][R86.64], !P4 ;  /* 0x3c00400056f57fae */ /* 0x0007e2000e121850 */
[----:B------:R-:W4:Y:S03]  /*8910*/  LDC R84, c[0x0][0x230] ;  /* 0x00008c00ff547b82 */ /* 0x000f260000000800 */
[----:B--2---:R-:W2:Y:S04]  /*8920*/  LDL.LU.64 R88, [R1+0x338] ;  /* 0x0003380001587983 */ /* 0x004ea80000300a00 */
[----:B------:R-:W4:Y:S04]  /*8930*/  LDL.LU.64 R130, [R1+0x330] ;  /* 0x0003300001827983 */ /* 0x000f280000300a00 */
[----:B------:R-:W4:Y:S04]  /*8940*/  LDL.LU.64 R90, [R1+0x328] ;  /* 0x00032800015a7983 */ /* 0x000f280000300a00 */
[----:B------:R-:W4:Y:S01]  /*8950*/  LDL.LU.64 R250, [R1+0x320] ;  /* 0x0003200001fa7983 */ /* 0x000f220000300a00 */
[----:B------:R-:W-:Y:S01]  /*8960*/  ISETP.GE.U32.AND P1, PT, R4, 0x7fffff56, PT ;  /* 0x7fffff560400780c */ /* 0x000fe20003f26070 */
[----:B------:R-:W-:-:S02]  /*8970*/  VIADD R4, R5, 0xffffff94 ;  /* 0xffffff9405047836 */ /* 0x000fc40000000000 */
[----:B------:R-:W-:Y:S01]  /*8980*/  IMAD.WIDE R94, R2, 0x4, R96 ;  /* 0x00000004025e7825 */ /* 0x000fe200078e0260 */
[----:B------:R-:W-:Y:S01]  /*8990*/  STL.64 [R1+0x970], R108 ;  /* 0x0009706c01007387 */ /* 0x000fe20000100a00 */
[----:B------:R-:W1:Y:S01]  /*89a0*/  LDC R5, c[0x0][0x230] ;  /* 0x00008c00ff057b82 */ /* 0x000e620000000800 */
[----:B------:R-:W-:Y:S01]  /*89b0*/  ISETP.GE.U32.AND P4, PT, R4, 0x7fffff55, PT ;  /* 0x7fffff550400780c */ /* 0x000fe20003f86070 */
[C---:B------:R-:W-:Y:S01]  /*89c0*/  IMAD.WIDE R92, R2.reuse, 0x4, R98 ;  /* 0x00000004025c7825 */ /* 0x040fe200078e0262 */
[----:B------:R3:W-:Y:S03]  /*89d0*/  STL.64 [R1+0x9b0], R94 ;  /* 0x0009b05e01007387 */ /* 0x0007e60000100a00 */
[C---:B---3--:R-:W-:Y:S01]  /*89e0*/  IMAD.WIDE R86, R2.reuse, 0x4, R100 ;  /* 0x0000000402567825 */ /* 0x048fe200078e0264 */
[----:B------:R3:W-:Y:S03]  /*89f0*/  STL.64 [R1+0x9e8], R92 ;  /* 0x0009e85c01007387 */ /* 0x0007e60000100a00 */
[C---:B------:R-:W-:Y:S01]  /*8a00*/  IMAD.WIDE R98, R2.reuse, 0x4, R110 ;  /* 0x0000000402627825 */ /* 0x040fe200078e026e */
[----:B------:R-:W-:Y:S03]  /*8a10*/  LDGSTS.E [R245+0x30008], desc[UR16][R108.64], !P1 ;  /* 0x300080006cf57fae */ /* 0x000fe6000c921850 */
[C---:B------:R-:W-:Y:S01]  /*8a20*/  IMAD.WIDE R96, R2.reuse, 0x4, R102 ;  /* 0x0000000402607825 */ /* 0x040fe200078e0266 */
[----:B------:R3:W-:Y:S04]  /*8a30*/  STL.64 [R1+0xa20], R86 ;  /* 0x000a205601007387 */ /* 0x0007e80000100a00 */
[----:B------:R3:W-:Y:S04]  /*8a40*/  LDGSTS.E [R245+0x34008], desc[UR16][R94.64], !P1 ;  /* 0x340080005ef57fae */ /* 0x0007e8000c921850 */
[----:B------:R-:W4:Y:S04]  /*8a50*/  LDL.LU.64 R100, [R1+0x300] ;  /* 0x0003000001647983 */ /* 0x000f280000300a00 */
[----:B------:R3:W-:Y:S04]  /*8a60*/  LDGSTS.E [R245+0x38008], desc[UR16][R92.64], !P1 ;  /* 0x380080005cf57fae */ /* 0x0007e8000c921850 */
[----:B------:R-:W4:Y:S01]  /*8a70*/  LDL.LU.64 R110, [R1+0x308] ;  /* 0x00030800016e7983 */ /* 0x000f220000300a00 */
[----:B---3--:R-:W-:-:S03]  /*8a80*/  IMAD.WIDE R94, R2, 0x4, R104 ;  /* 0x00000004025e7825 */ /* 0x008fc600078e0268 */
[----:B------:R-:W3:Y:S01]  /*8a90*/  LDL.LU.64 R102, [R1+0x310] ;  /* 0x0003100001667983 */ /* 0x000ee20000300a00 */
[----:B------:R-:W-:-:S03]  /*8aa0*/  IMAD.WIDE R92, R2, 0x4, R106 ;  /* 0x00000004025c7825 */ /* 0x000fc600078e026a */
[----:B------:R1:W-:Y:S04]  /*8ab0*/  STL.64 [R1+0xa58], R98 ;  /* 0x000a586201007387 */ /* 0x0003e80000100a00 */
[----:B------:R1:W-:Y:S04]  /*8ac0*/  LDGSTS.E [R245+0x3c008], desc[UR16][R86.64], !P1 ;  /* 0x3c00800056f57fae */ /* 0x0003e8000c921850 */
[----:B------:R-:W3:Y:S04]  /*8ad0*/  LDL.LU.64 R104, [R1+0x318] ;  /* 0x0003180001687983 */ /* 0x000ee80000300a00 */
[----:B------:R1:W-:Y:S04]  /*8ae0*/  STL.64 [R1+0xa80], R96 ;  /* 0x000a806001007387 */ /* 0x0003e80000100a00 */
[----:B------:R-:W-:Y:S01]  /*8af0*/  LDGSTS.E [R245+0x3000c], desc[UR16][R98.64], !P4 ;  /* 0x3000c00062f57fae */ /* 0x000fe2000e121850 */
[----:B-1----:R-:W1:Y:S03]  /*8b00*/  LDC R86, c[0x0][0x230] ;  /* 0x00008c00ff567b82 */ /* 0x002e660000000800 */
[----:B------:R1:W-:Y:S04]  /*8b10*/  STL.64 [R1+0xaa8], R94 ;  /* 0x000aa85e01007387 */ /* 0x0003e80000100a00 */
[----:B------:R-:W-:Y:S04]  /*8b20*/  LDGSTS.E [R245+0x3400c], desc[UR16][R96.64], !P4 ;  /* 0x3400c00060f57fae */ /* 0x000fe8000e121850 */
[----:B------:R4:W-:Y:S04]  /*8b30*/  STL.64 [R1+0xac0], R92 ;  /* 0x000ac05c01007387 */ /* 0x0009e80000100a00 */
[----:B------:R-:W-:Y:S04]  /*8b40*/  LDGSTS.E [R245+0x3800c], desc[UR16][R94.64], !P4 ;  /* 0x3800c0005ef57fae */ /* 0x000fe8000e121850 */
[----:B------:R4:W-:Y:S04]  /*8b50*/  LDGSTS.E [R245+0x3c00c], desc[UR16][R92.64], !P4 ;  /* 0x3c00c0005cf57fae */ /* 0x0009e8000e121850 */
[----:B------:R-:W3:Y:S04]  /*8b60*/  LDL.LU.64 R98, [R1+0x2f8] ;  /* 0x0002f80001627983 */ /* 0x000ee80000300a00 */
[----:B------:R-:W3:Y:S04]  /*8b70*/  LDL.LU.64 R96, [R1+0x2f0] ;  /* 0x0002f00001607983 */ /* 0x000ee80000300a00 */
[----:B-1----:R-:W3:Y:S04]  /*8b80*/  LDL.LU.64 R94, [R1+0x2e8] ;  /* 0x0002e800015e7983 */ /* 0x002ee80000300a00 */
[----:B------:R-:W3:Y:S01]  /*8b90*/  LDL.LU.64 R108, [R1+0x2e0] ;  /* 0x0002e000016c7983 */ /* 0x000ee20000300a00 */
[----:B--2---:R-:W-:-:S04]  /*8ba0*/  IMAD.WIDE R88, R2, 0x4, R88 ;  /* 0x0000000402587825 */ /* 0x004fc800078e0258 */
[C---:B----4-:R-:W-:Y:S01]  /*8bb0*/  IMAD.WIDE R130, R2.reuse, 0x4, R130 ;  /* 0x0000000402827825 */ /* 0x050fe200078e0282 */
[----:B------:R1:W-:Y:S03]  /*8bc0*/  STL.64 [R1+0x338], R88 ;  /* 0x0003385801007387 */ /* 0x0003e60000100a00 */
[C---:B------:R-:W-:Y:S01]  /*8bd0*/  IMAD.WIDE R244, R2.reuse, 0x4, R90 ;  /* 0x0000000402f47825 */ /* 0x040fe200078e025a */
[----:B------:R2:W-:Y:S03]  /*8be0*/  STL.64 [R1+0x330], R130 ;  /* 0x0003308201007387 */ /* 0x0005e60000100a00 */
[----:B------:R-:W-:Y:S01]  /*8bf0*/  IMAD.WIDE R106, R2, 0x4, R250 ;  /* 0x00000004026a7825 */ /* 0x000fe200078e02fa */
[----:B------:R-:W-:Y:S04]  /*8c00*/  STL.64 [R1+0x328], R244 ;  /* 0x000328f401007387 */ /* 0x000fe80000100a00 */
[----:B------:R-:W4:Y:S04]  /*8c10*/  LDL.LU.64 R92, [R1+0x2d8] ;  /* 0x0002d800015c7983 */ /* 0x000f280000300a00 */
[----:B------:R3:W-:Y:S04]  /*8c20*/  STL.64 [R1+0x320], R106 ;  /* 0x0003206a01007387 */ /* 0x0007e80000100a00 */
[----:B------:R-:W-:Y:S04]  /*8c30*/  LDGSTS.E [R246+0x20000], desc[UR16][R88.64], !P5 ;  /* 0x2000000058f67fae */ /* 0x000fe8000e921850 */
[----:B------:R-:W4:Y:S04]  /*8c40*/  LDL.LU.64 R90, [R1+0x2d0] ;  /* 0x0002d000015a7983 */ /* 0x000f280000300a00 */
[----:B------:R-:W-:Y:S04]  /*8c50*/  LDGSTS.E [R246+0x24000], desc[UR16][R130.64], !P5 ;  /* 0x2400000082f67fae */ /* 0x000fe8000e921850 */
[----:B-1----:R-:W4:Y:S04]  /*8c60*/  LDL.LU.64 R88, [R1+0x2c8] ;  /* 0x0002c80001587983 */ /* 0x002f280000300a00 */
[----:B------:R-:W4:Y:S04]  /*8c70*/  LDL.LU.64 R250, [R1+0x2c0] ;  /* 0x0002c00001fa7983 */ /* 0x000f280000300a00 */
[----:B--2---:R-:W2:Y:S01]  /*8c80*/  LDL.LU.64 R130, [R1+0xc10] ;  /* 0x000c100001827983 */ /* 0x004ea20000300a00 */
[----:B------:R-:W-:-:S02]  /*8c90*/  VIADD R4, R85, 0xffffffaf ;  /* 0xffffffaf55047836 */ /* 0x000fc40000000000 */
[----:B------:R-:W1:Y:S01]  /*8ca0*/  LDC R85, c[0x0][0x230] ;  /* 0x00008c00ff557b82 */ /* 0x000e620000000800 */
[----:B------:R-:W-:Y:S02]  /*8cb0*/  LDGSTS.E [R246+0x28000], desc[UR16][R244.64], !P5 ;  /* 0x28000000f4f67fae */ /* 0x000fe4000e921850 */
[----:B------:R-:W-:Y:S02]  /*8cc0*/  ISETP.GE.U32.AND P1, PT, R4, 0x7fffff70, PT ;  /* 0x7fffff700400780c */ /* 0x000fe40003f26070 */
[----:B------:R-:W-:Y:S01]  /*8cd0*/  IADD3 R4, R84, -0x52, RZ ;  /* 0xffffffae54047810 */ /* 0x000fe20007ffe0ff */
[----:B------:R3:W-:Y:S02]  /*8ce0*/  LDGSTS.E [R246+0x2c000], desc[UR16][R106.64], !P5 ;  /* 0x2c0000006af67fae */ /* 0x0007e4000e921850 */
[----:B------:R-:W1:Y:S01]  /*8cf0*/  LDC R84, c[0x0][0x230] ;  /* 0x00008c00ff547b82 */ /* 0x000e620000000800 */
[----:B------:R-:W-:Y:S01]  /*8d00*/  ISETP.GE.U32.AND P4, PT, R4, 0x7fffff6f, PT ;  /* 0x7fffff6f0400780c */ /* 0x000fe20003f86070 */
[----:B------:R-:W-:-:S02]  /*8d10*/  VIADD R4, R5, 0xffffffad ;  /* 0xffffffad05047836 */ /* 0x000fc40000000000 */
[----:B------:R-:W-:-:S03]  /*8d20*/  IMAD.WIDE R100, R2, 0x4, R100 ;  /* 0x0000000402647825 */ /* 0x000fc600078e0264 */
[----:B------:R-:W-:Y:S01]  /*8d30*/  ISETP.GE.U32.AND P5, PT, R4, 0x7fffff6e, PT ;  /* 0x7fffff6e0400780c */ /* 0x000fe20003fa6070 */
[C---:B---3--:R-:W-:Y:S01]  /*8d40*/  IMAD.WIDE R106, R2.reuse, 0x4, R104 ;  /* 0x00000004026a7825 */ /* 0x048fe200078e0268 */
[----:B------:R-:W3:Y:S03]  /*8d50*/  LDC R5, c[0x0][0x230] ;  /* 0x00008c00ff057b82 */ /* 0x000ee60000000800 */
[C---:B------:R-:W-:Y:S01]  /*8d60*/  IMAD.WIDE R104, R2.reuse, 0x4, R102 ;  /* 0x0000000402687825 */ /* 0x040fe200078e0266 */
[----:B------:R-:W-:Y:S03]  /*8d70*/  LDGSTS.E [R246+0x20004], desc[UR16][R106.64], !P6 ;  /* 0x200040006af67fae */ /* 0x000fe6000f121850 */
[----:B------:R-:W-:Y:S01]  /*8d80*/  IMAD.WIDE R102, R2, 0x4, R110 ;  /* 0x0000000402667825 */ /* 0x000fe200078e026e */
[----:B------:R-:W-:Y:S03]  /*8d90*/  LDGSTS.E [R246+0x24004], desc[UR16][R104.64], !P6 ;  /* 0x2400400068f67fae */ /* 0x000fe6000f121850 */
[----:B------:R-:W-:Y:S01]  /*8da0*/  VIADD R4, R86, 0xffffffac ;  /* 0xffffffac56047836 */ /* 0x000fe20000000000 */
[----:B------:R-:W-:Y:S04]  /*8db0*/  STL.64 [R1+0x318], R106 ;  /* 0x0003186a01007387 */ /* 0x000fe80000100a00 */
[----:B------:R-:W-:Y:S04]  /*8dc0*/  LDGSTS.E [R246+0x28004], desc[UR16][R102.64], !P6 ;  /* 0x2800400066f67fae */ /* 0x000fe8000f121850 */
[----:B------:R-:W-:Y:S04]  /*8dd0*/  STL.64 [R1+0x340], R104 ;  /* 0x0003406801007387 */ /* 0x000fe80000100a00 */
[----:B------:R-:W-:Y:S01]  /*8de0*/  LDGSTS.E [R246+0x2c004], desc[UR16][R100.64], !P6 ;  /* 0x2c00400064f67fae */ /* 0x000fe2000f121850 */
[----:B------:R-:W-:Y:S01]  /*8df0*/  ISETP.GE.U32.AND P6, PT, R4, 0x7fffff6d, PT ;  /* 0x7fffff6d0400780c */ /* 0x000fe20003fc6070 */
[----:B-1----:R-:W-:-:S02]  /*8e00*/  VIADD R4, R85, 0xffffff93 ;  /* 0xffffff9355047836 */ /* 0x002fc40000000000 */
[----:B------:R-:W-:Y:S01]  /*8e10*/  STL.64 [R1+0x350], R102 ;  /* 0x0003506601007387 */ /* 0x000fe20000100a00 */
[----:B------:R-:W1:Y:S01]  /*8e20*/  LDC R85, c[0x0][0x230] ;  /* 0x00008c00ff557b82 */ /* 0x000e620000000800 */
[C---:B------:R-:W-:Y:S02]  /*8e30*/  IMAD.WIDE R98, R2.reuse, 0x4, R98 ;  /* 0x0000000402627825 */ /* 0x040fe400078e0262 */
[----:B------:R-:W-:Y:S02]  /*8e40*/  STL.64 [R1+0x470], R100 ;  /* 0x0004706401007387 */ /* 0x000fe40000100a00 */
[C---:B------:R-:W-:Y:S02]  /*8e50*/  IMAD.WIDE R96, R2.reuse, 0x4, R96 ;  /* 0x0000000402607825 */ /* 0x040fe400078e0260 */
[----:B------:R-:W-:Y:S02]  /*8e60*/  STL.64 [R1+0x500], R98 ;  /* 0x0005006201007387 */ /* 0x000fe40000100a00 */
[----:B------:R-:W-:-:S02]  /*8e70*/  IMAD.WIDE R94, R2, 0x4, R94 ;  /* 0x00000004025e7825 */ /* 0x000fc400078e025e */
[----:B------:R-:W-:Y:S02]  /*8e80*/  LDGSTS.E [R246+0x20008], desc[UR16][R98.64], !P0 ;  /* 0x2000800062f67fae */ /* 0x000fe4000c121850 */
[----:B------:R-:W-:Y:S02]  /*8e90*/  IMAD.WIDE R86, R2, 0x4, R108 ;  /* 0x0000000402567825 */ /* 0x000fe400078e026c */
[----:B------:R-:W-:Y:S04]  /*8ea0*/  STL.64 [R1+0x528], R96 ;  /* 0x0005286001007387 */ /* 0x000fe80000100a00 */
[----:B------:R-:W-:Y:S04]  /*8eb0*/  LDGSTS.E [R246+0x24008], desc[UR16][R96.64], !P0 ;  /* 0x2400800060f67fae */ /* 0x000fe8000c121850 */
[----:B------:R-:W-:Y:S04]  /*8ec0*/  STL.64 [R1+0x550], R94 ;  /* 0x0005505e01007387 */ /* 0x000fe80000100a00 */
[----:B------:R-:W-:Y:S04]  /*8ed0*/  LDGSTS.E [R246+0x28008], desc[UR16][R94.64], !P0 ;  /* 0x280080005ef67fae */ /* 0x000fe8000c121850 */
[----:B------:R3:W-:Y:S04]  /*8ee0*/  STL.64 [R1+0x578], R86 ;  /* 0x0005785601007387 */ /* 0x0007e80000100a00 */
[----:B------:R3:W-:Y:S01]  /*8ef0*/  LDGSTS.E [R246+0x2c008], desc[UR16][R86.64], !P0 ;  /* 0x2c00800056f67fae */ /* 0x0007e2000c121850 */
[----:B------:R-:W-:-:S02]  /*8f00*/  ISETP.GE.U32.AND P0, PT, R4, 0x7fffff54, PT ;  /* 0x7fffff540400780c */ /* 0x000fc40003f06070 */
[----:B------:R-:W-:Y:S01]  /*8f10*/  IADD3 R4, R84, -0x6e, RZ ;  /* 0xffffff9254047810 */ /* 0x000fe20007ffe0ff */
[C---:B----4-:R-:W-:Y:S01]  /*8f20*/  IMAD.WIDE R92, R2.reuse, 0x4, R92 ;  /* 0x00000004025c7825 */ /* 0x050fe200078e025c */
[----:B------:R-:W4:Y:S04]  /*8f30*/  LDC R84, c[0x0][0x230] ;  /* 0x00008c00ff547b82 */ /* 0x000f280000000800 */
[----:B------:R1:W-:Y:S01]  /*8f40*/  LDGSTS.E [R246+0x2000c], desc[UR16][R92.64], !P2 ;  /* 0x2000c0005cf67fae */ /* 0x0003e2000d121850 */
[----:B------:R-:W-:-:S05]  /*8f50*/  IMAD.WIDE R90, R2, 0x4, R90 ;  /* 0x00000004025a7825 */ /* 0x000fca00078e025a */
[----:B------:R1:W-:Y:S01]  /*8f60*/  LDGSTS.E [R246+0x2400c], desc[UR16][R90.64], !P2 ;  /* 0x2400c0005af67fae */ /* 0x0003e2000d121850 */
[----:B------:R-:W-:-:S04]  /*8f70*/  IMAD.WIDE R88, R2, 0x4, R88 ;  /* 0x0000000402587825 */ /* 0x000fc800078e0258 */
[----:B---3--:R-:W-:Y:S01]  /*8f80*/  IMAD.WIDE R86, R2, 0x4, R250 ;  /* 0x0000000402567825 */ /* 0x008fe200078e02fa */
[----:B------:R3:W-:Y:S04]  /*8f90*/  LDGSTS.E [R246+0x2800c], desc[UR16][R88.64], !P2 ;  /* 0x2800c00058f67fae */ /* 0x0007e8000d121850 */
[----:B------:R4:W-:Y:S01]  /*8fa0*/  LDGSTS.E [R246+0x2c00c], desc[UR16][R86.64], !P2 ;  /* 0x2c00c00056f67fae */ /* 0x0009e2000d121850 */
[----:B------:R-:W-:Y:S01]  /*8fb0*/  ISETP.GE.U32.AND P2, PT, R4, 0x7fffff53, PT ;  /* 0x7fffff530400780c */ /* 0x000fe20003f46070 */
[C---:B--2---:R-:W-:Y:S02]  /*8fc0*/  IMAD.WIDE R94, R2.reuse, 0x4, R130 ;  /* 0x00000004025e7825 */ /* 0x044fe400078e0282 */
[----:B------:R1:W-:Y:S04]  /*8fd0*/  STL.64 [R1+0x5b0], R92 ;  /* 0x0005b05c01007387 */ /* 0x0003e80000100a00 */
[----:B------:R2:W-:Y:S04]  /*8fe0*/  STL.64 [R1+0x5e0], R90 ;  /* 0x0005e05a01007387 */ /* 0x0005e80000100a00 */
[----:B------:R3:W-:Y:S01]  /*8ff0*/  STL.64 [R1+0x608], R88 ;  /* 0x0006085801007387 */ /* 0x0007e20000100a00 */
[----:B-1----:R-:W-:-:S03]  /*9000*/  IMAD.WIDE R92, R2, 0x4, R112 ;  /* 0x00000004025c7825 */ /* 0x002fc600078e0270 */
[----:B------:R4:W-:Y:S01]  /*9010*/  STL.64 [R1+0x628], R86 ;  /* 0x0006285601007387 */ /* 0x0009e20000100a00 */
[----:B--2---:R-:W-:-:S03]  /*9020*/  IMAD.WIDE R90, R2, 0x4, R114 ;  /* 0x00000004025a7825 */ /* 0x004fc600078e0272 */
[----:B------:R1:W-:Y:S01]  /*9030*/  STL.64 [R1+0x728], R94 ;  /* 0x0007285e01007387 */ /* 0x0003e20000100a00 */
[----:B---3--:R-:W-:-:S03]  /*9040*/  IMAD.WIDE R88, R2, 0x4, R116 ;  /* 0x0000000402587825 */ /* 0x008fc600078e0274 */
[----:B------:R1:W-:Y:S04]  /*9050*/  LDGSTS.E [R246+0x30000], desc[UR16][R94.64], !P0 ;  /* 0x300000005ef67fae */ /* 0x0003e8000c121850 */
[----:B------:R2:W-:Y:S01]  /*9060*/  STL.64 [R1+0x740], R92 ;  /* 0x0007405c01007387 */ /* 0x0005e20000100a00 */
[----:B------:R-:W-:Y:S01]  /*9070*/  VIADD R4, R5, 0xffffff91 ;  /* 0xffffff9105047836 */ /* 0x000fe20000000000 */
[----:B----4-:R-:W3:Y:S02]  /*9080*/  LDC R86, c[0x0][0x230] ;  /* 0x00008c00ff567b82 */ /* 0x010ee40000000800 */
[----:B------:R2:W-:Y:S01]  /*9090*/  LDGSTS.E [R246+0x34000], desc[UR16][R92.64], !P0 ;  /* 0x340000005cf67fae */ /* 0x0005e2000c121850 */
[----:B-1----:R-:W-:-:S03]  /*90a0*/  IMAD.WIDE R94, R2, 0x4, R138 ;  /* 0x00000004025e7825 */ /* 0x002fc600078e028a */
[----:B------:R1:W-:Y:S02]  /*90b0*/  STL.64 [R1+0x778], R90 ;  /* 0x0007785a01007387 */ /* 0x0003e40000100a00 */
[----:B------:R-:W4:Y:S02]  /*90c0*/  LDC R5, c[0x0][0x230] ;  /* 0x00008c00ff057b82 */ /* 0x000f240000000800 */
[----:B------:R1:W-:Y:S01]  /*90d0*/  LDGSTS.E [R246+0x38000], desc[UR16][R90.64], !P0 ;  /* 0x380000005af67fae */ /* 0x0003e2000c121850 */
[----:B--2---:R-:W-:-:S03]  /*90e0*/  IMAD.WIDE R92, R2, 0x4, R118 ;  /* 0x00000004025c7825 */ /* 0x004fc600078e0276 */
[----:B------:R2:W-:Y:S04]  /*90f0*/  STL.64 [R1+0x7c0], R88 ;  /* 0x0007c05801007387 */ /* 0x0005e80000100a00 */
[----:B------:R2:W-:Y:S01]  /*9100*/  LDGSTS.E [R246+0x3c000], desc[UR16][R88.64], !P0 ;  /* 0x3c00000058f67fae */ /* 0x0005e2000c121850 */
[----:B-1----:R-:W-:-:S03]  /*9110*/  IMAD.WIDE R90, R2, 0x4, R120 ;  /* 0x00000004025a7825 */ /* 0x002fc600078e0278 */
[----:B------:R-:W-:Y:S04]  /*9120*/  STL.64 [R1+0x838], R94 ;  /* 0x0008385e01007387 */ /* 0x000fe80000100a00 */
[----:B------:R1:W-:Y:S01]  /*9130*/  LDGSTS.E [R246+0x30004], desc[UR16][R94.64], !P2 ;  /* 0x300040005ef67fae */ /* 0x0003e2000d121850 */
[----:B--2---:R-:W-:-:S03]  /*9140*/  IMAD.WIDE R88, R2, 0x4, R122 ;  /* 0x0000000402587825 */ /* 0x004fc600078e027a */
[----:B------:R-:W-:Y:S04]  /*9150*/  STL.64 [R1+0x878], R92 ;  /* 0x0008785c01007387 */ /* 0x000fe80000100a00 */
[----:B------:R-:W-:Y:S04]  /*9160*/  LDGSTS.E [R246+0x34004], desc[UR16][R92.64], !P2 ;  /* 0x340040005cf67fae */ /* 0x000fe8000d121850 */
[----:B------:R-:W-:Y:S04]  /*9170*/  STL.64 [R1+0x8b8], R90 ;  /* 0x0008b85a01007387 */ /* 0x000fe80000100a00 */
[----:B------:R-:W-:Y:S04]  /*9180*/  LDGSTS.E [R246+0x38004], desc[UR16][R90.64], !P2 ;  /* 0x380040005af67fae */ /* 0x000fe8000d121850 */
[----:B------:R2:W-:Y:S04]  /*9190*/  STL.64 [R1+0x8f0], R88 ;  /* 0x0008f05801007387 */ /* 0x0005e80000100a00 */
[----:B------:R-:W-:Y:S04]  /*91a0*/  LDGSTS.E [R246+0x3c004], desc[UR16][R88.64], !P2 ;  /* 0x3c00400058f67fae */ /* 0x000fe8000d121850 */
[----:B--2---:R-:W2:Y:S04]  /*91b0*/  LDL.LU.64 R88, [R1+0x2b8] ;  /* 0x0002b80001587983 */ /* 0x004ea80000300a00 */
[----:B------:R-:W3:Y:S04]  /*91c0*/  LDL.LU.64 R92, [R1+0x2b0] ;  /* 0x0002b000015c7983 */ /* 0x000ee80000300a00 */
[----:B------:R-:W4:Y:S04]  /*91d0*/  LDL.LU.64 R90, [R1+0x2a8] ;  /* 0x0002a800015a7983 */ /* 0x000f280000300a00 */
[----:B------:R-:W4:Y:S01]  /*91e0*/  LDL.LU.64 R250, [R1+0x2a0] ;  /* 0x0002a00001fa7983 */ /* 0x000f220000300a00 */
[----:B------:R-:W-:Y:S01]  /*91f0*/  ISETP.GE.U32.AND P0, PT, R4, 0x7fffff52, PT ;  /* 0x7fffff520400780c */ /* 0x000fe20003f06070 */
[----:B------:R-:W-:-:S02]  /*9200*/  VIADD R4, R85, 0xffffff90 ;  /* 0xffffff9055047836 */ /* 0x000fc40000000000 */
[----:B------:R-:W-:Y:S01]  /*9210*/  IMAD.WIDE R100, R2, 0x4, R140 ;  /* 0x0000000402647825 */ /* 0x000fe200078e028c */
[----:B------:R-:W4:Y:S02]  /*9220*/  LDC R85, c[0x0][0x230] ;  /* 0x00008c00ff557b82 */ /* 0x000f240000000800 */
[----:B------:R-:W-:Y:S01]  /*9230*/  ISETP.GE.U32.AND P2, PT, R4, 0x7fffff51, PT ;  /* 0x7fffff510400780c */ /* 0x000fe20003f46070 */
[C---:B------:R-:W-:Y:S01]  /*9240*/  IMAD.WIDE R98, R2.reuse, 0x4, R124 ;  /* 0x0000000402627825 */ /* 0x040fe200078e027c */
[----:B------:R-:W-:Y:S03]  /*9250*/  STL.64 [R1+0x930], R100 ;  /* 0x0009306401007387 */ /* 0x000fe60000100a00 */
[C---:B------:R-:W-:Y:S01]  /*9260*/  IMAD.WIDE R96, R2.reuse, 0x4, R126 ;  /* 0x0000000402607825 */ /* 0x040fe200078e027e */
[----:B------:R1:W-:Y:S03]  /*9270*/  STL.64 [R1+0x968], R98 ;  /* 0x0009686201007387 */ /* 0x0003e60000100a00 */
[C---:B-1----:R-:W-:Y:S01]  /*9280*/  IMAD.WIDE R94, R2.reuse, 0x4, R128 ;  /* 0x00000004025e7825 */ /* 0x042fe200078e0280 */
[----:B------:R-:W-:Y:S03]  /*9290*/  LDGSTS.E [R246+0x30008], desc[UR16][R100.64], !P0 ;  /* 0x3000800064f67fae */ /* 0x000fe6000c121850 */
[C---:B------:R-:W-:Y:S01]  /*92a0*/  IMAD.WIDE R106, R2.reuse, 0x4, R142 ;  /* 0x00000004026a7825 */ /* 0x040fe200078e028e */
[----:B------:R1:W-:Y:S04]  /*92b0*/  STL.64 [R1+0x9a8], R96 ;  /* 0x0009a86001007387 */ /* 0x0003e80000100a00 */
[----:B------:R1:W-:Y:S04]  /*92c0*/  LDGSTS.E [R246+0x34008], desc[UR16][R98.64], !P0 ;  /* 0x3400800062f67fae */ /* 0x0003e8000c121850 */
[----:B------:R1:W-:Y:S04]  /*92d0*/  STL.64 [R1+0x9e0], R94 ;  /* 0x0009e05e01007387 */ /* 0x0003e80000100a00 */
[----:B------:R1:W-:Y:S04]  /*92e0*/  LDGSTS.E [R246+0x38008], desc[UR16][R96.64], !P0 ;  /* 0x3800800060f67fae */ /* 0x0003e8000c121850 */
[----:B------:R-:W4:Y:S01]  /*92f0*/  LDL.LU.64 R104, [R1+0x298] ;  /* 0x0002980001687983 */ /* 0x000f220000300a00 */
[----:B-1----:R-:W-:-:S03]  /*9300*/  IMAD.WIDE R98, R2, 0x4, R132 ;  /* 0x0000000402627825 */ /* 0x002fc600078e0284 */
[----:B------:R1:W-:Y:S04]  /*9310*/  LDGSTS.E [R246+0x3c008], desc[UR16][R94.64], !P0 ;  /* 0x3c0080005ef67fae */ /* 0x0003e8000c121850 */
[----:B------:R-:W4:Y:S01]  /*9320*/  LDL.LU.64 R102, [R1+0x290] ;  /* 0x0002900001667983 */ /* 0x000f220000300a00 */
[----:B------:R-:W-:-:S03]  /*9330*/  IMAD.WIDE R96, R2, 0x4, R134 ;  /* 0x0000000402607825 */ /* 0x000fc600078e0286 */
[----:B------:R-:W4:Y:S01]  /*9340*/  LDL.LU.64 R110, [R1+0x288] ;  /* 0x00028800016e7983 */ /* 0x000f220000300a00 */
[----:B-1----:R-:W-:-:S03]  /*9350*/  IMAD.WIDE R94, R2, 0x4, R136 ;  /* 0x00000004025e7825 */ /* 0x002fc600078e0288 */
[----:B------:R-:W4:Y:S04]  /*9360*/  LDL.LU.64 R100, [R1+0x280] ;  /* 0x0002800001647983 */ /* 0x000f280000300a00 */
[----:B------:R-:W-:Y:S04]  /*9370*/  STL.64 [R1+0xa18], R106 ;  /* 0x000a186a01007387 */ /* 0x000fe80000100a00 */
[----:B------:R1:W-:Y:S04]  /*9380*/  STL.64 [R1+0xa50], R98 ;  /* 0x000a506201007387 */ /* 0x0003e80000100a00 */
[----:B------:R4:W-:Y:S04]  /*9390*/  LDGSTS.E [R246+0x3000c], desc[UR16][R106.64], !P2 ;  /* 0x3000c0006af67fae */ /* 0x0009e8000d121850 */
[----:B------:R1:W-:Y:S04]  /*93a0*/  STL.64 [R1+0xa78], R96 ;  /* 0x000a786001007387 */ /* 0x0003e80000100a00 */
[----:B------:R-:W-:Y:S04]  /*93b0*/  LDGSTS.E [R246+0x3400c], desc[UR16][R98.64], !P2 ;  /* 0x3400c00062f67fae */ /* 0x000fe8000d121850 */
[----:B------:R1:W-:Y:S04]  /*93c0*/  STL.64 [R1+0xaa0], R94 ;  /* 0x000aa05e01007387 */ /* 0x0003e80000100a00 */
[----:B------:R-:W-:Y:S04]  /*93d0*/  LDGSTS.E [R246+0x3800c], desc[UR16][R96.64], !P2 ;  /* 0x3800c00060f67fae */ /* 0x000fe8000d121850 */
[----:B-1----:R-:W4:Y:S04]  /*93e0*/  LDL.LU.64 R98, [R1+0x278] ;  /* 0x0002780001627983 */ /* 0x002f280000300a00 */
[----:B------:R-:W-:Y:S04]  /*93f0*/  LDGSTS.E [R246+0x3c00c], desc[UR16][R94.64], !P2 ;  /* 0x3c00c0005ef67fae */ /* 0x000fe8000d121850 */
[----:B------:R-:W4:Y:S04]  /*9400*/  LDL.LU.64 R96, [R1+0x270] ;  /* 0x0002700001607983 */ /* 0x000f280000300a00 */
[----:B------:R-:W4:Y:S04]  /*9410*/  LDL.LU.64 R94, [R1+0x268] ;  /* 0x00026800015e7983 */ /* 0x000f280000300a00 */
[----:B------:R-:W4:Y:S01]  /*9420*/  LDL.LU.64 R108, [R1+0x260] ;  /* 0x00026000016c7983 */ /* 0x000f220000300a00 */
[----:B--2---:R-:W-:-:S04]  /*9430*/  IMAD.WIDE R88, R2, 0x4, R88 ;  /* 0x0000000402587825 */ /* 0x004fc800078e0258 */
[C---:B---3--:R-:W-:Y:S01]  /*9440*/  IMAD.WIDE R114, R2.reuse, 0x4, R92 ;  /* 0x0000000402727825 */ /* 0x048fe200078e025c */
[----:B------:R1:W-:Y:S03]  /*9450*/  STL.64 [R1+0x2b8], R88 ;  /* 0x0002b85801007387 */ /* 0x0003e60000100a00 */
[C---:B----4-:R-:W-:Y:S01]  /*9460*/  IMAD.WIDE R112, R2.reuse, 0x4, R90 ;  /* 0x0000000402707825 */ /* 0x050fe200078e025a */
[----:B------:R-:W-:Y:S03]  /*9470*/  STL.64 [R1+0x2b0], R114 ;  /* 0x0002b07201007387 */ /* 0x000fe60000100a00 */
[----:B------:R-:W-:Y:S01]  /*9480*/  IMAD.WIDE R106, R2, 0x4, R250 ;  /* 0x00000004026a7825 */ /* 0x000fe200078e02fa */
[----:B------:R-:W-:Y:S04]  /*9490*/  STL.64 [R1+0x2a8], R112 ;  /* 0x0002a87001007387 */ /* 0x000fe80000100a00 */
[----:B------:R-:W2:Y:S04]  /*94a0*/  LDL.LU.64 R92, [R1+0x258] ;  /* 0x00025800015c7983 */ /* 0x000ea80000300a00 */
[----:B------:R3:W-:Y:S04]  /*94b0*/  STL.64 [R1+0x2a0], R106 ;  /* 0x0002a06a01007387 */ /* 0x0007e80000100a00 */
[----:B------:R-:W-:Y:S04]  /*94c0*/  LDGSTS.E [R247+0x20000], desc[UR16][R88.64], !P1 ;  /* 0x2000000058f77fae */ /* 0x000fe8000c921850 */
[----:B------:R-:W4:Y:S01]  /*94d0*/  LDL.LU.64 R90, [R1+0x250] ;  /* 0x00025000015a7983 */ /* 0x000f220000300a00 */
[----:B------:R-:W-:-:S02]  /*94e0*/  VIADD R4, R86, 0xffffffab ;  /* 0xffffffab56047836 */ /* 0x000fc40000000000 */
[----:B------:R-:W3:Y:S01]  /*94f0*/  LDC R86, c[0x0][0x230] ;  /* 0x00008c00ff567b82 */ /* 0x000ee20000000800 */
[----:B------:R-:W-:Y:S04]  /*9500*/  LDGSTS.E [R247+0x24000], desc[UR16][R114.64], !P1 ;  /* 0x2400000072f77fae */ /* 0x000fe8000c921850 */
[----:B-1----:R-:W4:Y:S04]  /*9510*/  LDL.LU.64 R88, [R1+0x248] ;  /* 0x0002480001587983 */ /* 0x002f280000300a00 */
[----:B------:R-:W4:Y:S01]  /*9520*/  LDL.LU.64 R250, [R1+0x240] ;  /* 0x0002400001fa7983 */ /* 0x000f220000300a00 */
[----:B------:R-:W-:-:S02]  /*9530*/  ISETP.GE.U32.AND P0, PT, R4, 0x7fffff6c, PT ;  /* 0x7fffff6c0400780c */ /* 0x000fc40003f06070 */
[----:B------:R-:W-:Y:S01]  /*9540*/  IADD3 R4, R5, -0x56, RZ ;  /* 0xffffffaa05047810 */ /* 0x000fe20007ffe0ff */
[----:B------:R-:W-:Y:S01]  /*9550*/  LDGSTS.E [R247+0x28000], desc[UR16][R112.64], !P1 ;  /* 0x2800000070f77fae */ /* 0x000fe2000c921850 */
[----:B------:R-:W1:Y:S02]  /*9560*/  LDC R5, c[0x0][0x230] ;  /* 0x00008c00ff057b82 */ /* 0x000e640000000800 */
[----:B------:R-:W-:Y:S01]  /*9570*/  ISETP.GE.U32.AND P2, PT, R4, 0x7fffff6b, PT ;  /* 0x7fffff6b0400780c */ /* 0x000fe20003f46070 */
[----:B------:R-:W-:Y:S01]  /*9580*/  VIADD R4, R84, 0xffffffa9 ;  /* 0xffffffa954047836 */ /* 0x000fe20000000000 */
[----:B------:R3:W-:Y:S04]  /*9590*/  LDGSTS.E [R247+0x2c000], desc[UR16][R106.64], !P1 ;  /* 0x2c0000006af77fae */ /* 0x0007e8000c921850 */
[----:B------:R-:W-:Y:S01]  /*95a0*/  ISETP.GE.U32.AND P1, PT, R4, 0x7fffff6a, PT ;  /* 0x7fffff6a0400780c */ /* 0x000fe20003f26070 */
[----:B------:R-:W4:Y:S01]  /*95b0*/  LDC R84, c[0x0][0x230] ;  /* 0x00008c00ff547b82 */ /* 0x000f220000000800 */
[----:B---3--:R-:W-:-:S02]  /*95c0*/  VIADD R4, R86, 0xffffffa8 ;  /* 0xffffffa856047836 */ /* 0x008fc40000000000 */
[----:B------:R-:W-:-:S04]  /*95d0*/  IMAD.WIDE R106, R2, 0x4, R104 ;  /* 0x00000004026a7825 */ /* 0x000fc800078e0268 */
[C---:B------:R-:W-:Y:S01]  /*95e0*/  IMAD.WIDE R104, R2.reuse, 0x4, R102 ;  /* 0x0000000402687825 */ /* 0x040fe200078e0266 */
[----:B------:R-:W-:Y:S03]  /*95f0*/  LDGSTS.E [R247+0x20004], desc[UR16][R106.64], !P4 ;  /* 0x200040006af77fae */ /* 0x000fe6000e121850 */
[C---:B------:R-:W-:Y:S01]  /*9600*/  IMAD.WIDE R102, R2.reuse, 0x4, R110 ;  /* 0x0000000402667825 */ /* 0x040fe200078e026e */
[----:B------:R-:W-:Y:S03]  /*9610*/  LDGSTS.E [R247+0x24004], desc[UR16][R104.64], !P4 ;  /* 0x2400400068f77fae */ /* 0x000fe6000e121850 */
[----:B------:R-:W-:Y:S01]  /*9620*/  IMAD.WIDE R100, R2, 0x4, R100 ;  /* 0x0000000402647825 */ /* 0x000fe200078e0264 */
[----:B------:R-:W-:Y:S04]  /*9630*/  LDGSTS.E [R247+0x28004], desc[UR16][R102.64], !P4 ;  /* 0x2800400066f77fae */ /* 0x000fe8000e121850 */
[----:B------:R-:W-:Y:S04]  /*9640*/  STL.64 [R1+0x298], R106 ;  /* 0x0002986a01007387 */ /* 0x000fe80000100a00 */
[----:B------:R-:W-:Y:S01]  /*9650*/  LDGSTS.E [R247+0x2c004], desc[UR16][R100.64], !P4 ;  /* 0x2c00400064f77fae */ /* 0x000fe2000e121850 */
[----:B------:R-:W-:Y:S01]  /*9660*/  ISETP.GE.U32.AND P4, PT, R4, 0x7fffff69, PT ;  /* 0x7fffff690400780c */ /* 0x000fe20003f86070 */
[----:B-1----:R-:W-:-:S02]  /*9670*/  VIADD R4, R5, 0xffffff8f ;  /* 0xffffff8f05047836 */ /* 0x002fc40000000000 */
[----:B------:R-:W-:Y:S01]  /*9680*/  STL.64 [R1+0x290], R104 ;  /* 0x0002906801007387 */ /* 0x000fe20000100a00 */
[----:B------:R-:W1:Y:S03]  /*9690*/  LDC R5, c[0x0][0x230] ;  /* 0x00008c00ff057b82 */ /* 0x000e660000000800 */
[----:B------:R-:W-:Y:S01]  /*96a0*/  STL.64 [R1+0x288], R102 ;  /* 0x0002886601007387 */ /* 0x000fe20000100a00 */
[----:B------:R-:W-:-:S03]  /*96b0*/  IMAD.WIDE R98, R2, 0x4, R98 ;  /* 0x0000000402627825 */ /* 0x000fc600078e0262 */
[----:B------:R-:W-:Y:S04]  /*96c0*/  STL.64 [R1+0x2c0], R100 ;  /* 0x0002c06401007387 */ /* 0x000fe80000100a00 */
[----:B------:R-:W-:Y:S01]  /*96d0*/  LDGSTS.E [R247+0x20008], desc[UR16][R98.64], !P5 ;  /* 0x2000800062f77fae */ /* 0x000fe2000e921850 */
[----:B------:R-:W-:-:S03]  /*96e0*/  IMAD.WIDE R96, R2, 0x4, R96 ;  /* 0x0000000402607825 */ /* 0x000fc600078e0260 */
[----:B------:R-:W-:Y:S04]  /*96f0*/  STL.64 [R1+0x2c8], R98 ;  /* 0x0002c86201007387 */ /* 0x000fe80000100a00 */
[----:B------:R-:W-:Y:S01]  /*9700*/  LDGSTS.E [R247+0x24008], desc[UR16][R96.64], !P5 ;  /* 0x2400800060f77fae */ /* 0x000fe2000e921850 */
[----:B------:R-:W-:-:S04]  /*9710*/  IMAD.WIDE R94, R2, 0x4, R94 ;  /* 0x00000004025e7825 */ /* 0x000fc800078e025e */
[----:B------:R-:W-:Y:S01]  /*9720*/  IMAD.WIDE R86, R2, 0x4, R108 ;  /* 0x0000000402567825 */ /* 0x000fe200078e026c */
[----:B------:R-:W-:Y:S04]  /*9730*/  STL.64 [R1+0x2d0], R96 ;  /* 0x0002d06001007387 */ /* 0x000fe80000100a00 */
[----:B------:R-:W-:Y:S04]  /*9740*/  LDGSTS.E [R247+0x28008], desc[UR16][R94.64], !P5 ;  /* 0x280080005ef77fae */ /* 0x000fe8000e921850 */
[----:B------:R-:W-:Y:S04]  /*9750*/  STL.64 [R1+0x520], R94 ;  /* 0x0005205e01007387 */ /* 0x000fe80000100a00 */
[----:B------:R3:W-:Y:S01]  /*9760*/  LDGSTS.E [R247+0x2c008], desc[UR16][R86.64], !P5 ;  /* 0x2c00800056f77fae */ /* 0x0007e2000e921850 */
[----:B------:R-:W-:-:S03]  /*9770*/  ISETP.GE.U32.AND P5, PT, R4, 0x7fffff50, PT ;  /* 0x7fffff500400780c */ /* 0x000fc60003fa6070 */
[----:B------:R3:W-:Y:S01]  /*9780*/  STL.64 [R1+0x548], R86 ;  /* 0x0005485601007387 */ /* 0x0007e20000100a00 */
[----:B------:R-:W-:Y:S01]  /*9790*/  IADD3 R4, R85, -0x72, RZ ;  /* 0xffffff8e55047810 */ /* 0x000fe20007ffe0ff */
[C---:B--2---:R-:W-:Y:S01]  /*97a0*/  IMAD.WIDE R92, R2.reuse, 0x4, R92 ;  /* 0x00000004025c7825 */ /* 0x044fe200078e025c */
[----:B------:R-:W2:Y:S04]  /*97b0*/  LDC R85, c[0x0][0x230] ;  /* 0x00008c00ff557b82 */ /* 0x000ea80000000800 */
[----:B------:R1:W-:Y:S01]  /*97c0*/  LDGSTS.E [R247+0x2000c], desc[UR16][R92.64], !P6 ;  /* 0x2000c0005cf77fae */ /* 0x0003e2000f121850 */
[----:B----4-:R-:W-:-:S03]  /*97d0*/  IMAD.WIDE R90, R2, 0x4, R90 ;  /* 0x00000004025a7825 */ /* 0x010fc600078e025a */
[----:B------:R1:W-:Y:S04]  /*97e0*/  STL.64 [R1+0x570], R92 ;  /* 0x0005705c01007387 */ /* 0x0003e80000100a00 */
[----:B------:R4:W-:Y:S01]  /*97f0*/  LDGSTS.E [R247+0x2400c], desc[UR16][R90.64], !P6 ;  /* 0x2400c0005af77fae */ /* 0x0009e2000f121850 */
[----:B------:R-:W-:-:S04]  /*9800*/  IMAD.WIDE R88, R2, 0x4, R88 ;  /* 0x0000000402587825 */ /* 0x000fc800078e0258 */
[----:B---3--:R-:W-:Y:S01]  /*9810*/  IMAD.WIDE R86, R2, 0x4, R250 ;  /* 0x0000000402567825 */ /* 0x008fe200078e02fa */
[----:B------:R3:W-:Y:S04]  /*9820*/  LDGSTS.E [R247+0x2800c], desc[UR16][R88.64], !P6 ;  /* 0x2800c00058f77fae */ /* 0x0007e8000f121850 */
[----:B------:R3:W-:Y:S01]  /*9830*/  LDGSTS.E [R247+0x2c00c], desc[UR16][R86.64], !P6 ;  /* 0x2c00c00056f77fae */ /* 0x0007e2000f121850 */
[----:B------:R-:W-:Y:S01]  /*9840*/  ISETP.GE.U32.AND P6, PT, R4, 0x7fffff4f, PT ;  /* 0x7fffff4f0400780c */ /* 0x000fe20003fc6070 */
[C---:B-1----:R-:W-:Y:S02]  /*9850*/  IMAD.WIDE R92, R2.reuse, 0x4, R162 ;  /* 0x00000004025c7825 */ /* 0x042fe400078e02a2 */
[----:B------:R4:W-:Y:S04]  /*9860*/  STL.64 [R1+0x5a8], R90 ;  /* 0x0005a85a01007387 */ /* 0x0009e80000100a00 */
[----:B------:R3:W-:Y:S04]  /*9870*/  STL.64 [R1+0x5d8], R88 ;  /* 0x0005d85801007387 */ /* 0x0007e80000100a00 */
[----:B------:R1:W-:Y:S01]  /*9880*/  STL.64 [R1+0x600], R86 ;  /* 0x0006005601007387 */ /* 0x0003e20000100a00 */
[----:B----4-:R-:W-:-:S03]  /*9890*/  IMAD.WIDE R90, R2, 0x4, R144 ;  /* 0x00000004025a7825 */ /* 0x010fc600078e0290 */
[----:B------:R4:W-:Y:S01]  /*98a0*/  STL.64 [R1+0x710], R92 ;  /* 0x0007105c01007387 */ /* 0x0009e20000100a00 */
[----:B---3--:R-:W-:-:S03]  /*98b0*/  IMAD.WIDE R88, R2, 0x4, R146 ;  /* 0x0000000402587825 */ /* 0x008fc600078e0292 */
[----:B------:R4:W-:Y:S01]  /*98c0*/  LDGSTS.E [R247+0x30000], desc[UR16][R92.64], !P5 ;  /* 0x300000005cf77fae */ /* 0x0009e2000e921850 */
[----:B-1----:R-:W-:-:S03]  /*98d0*/  IMAD.WIDE R86, R2, 0x4, R148 ;  /* 0x0000000402567825 */ /* 0x002fc600078e0294 */
[----:B------:R1:W-:Y:S04]  /*98e0*/  STL.64 [R1+0x720], R90 ;  /* 0x0007205a01007387 */ /* 0x0003e80000100a00 */
[----:B------:R1:W-:Y:S01]  /*98f0*/  LDGSTS.E [R247+0x34000], desc[UR16][R90.64], !P5 ;  /* 0x340000005af77fae */ /* 0x0003e2000e921850 */
[----:B----4-:R-:W-:-:S03]  /*9900*/  IMAD.WIDE R92, R2, 0x4, R170 ;  /* 0x00000004025c7825 */ /* 0x010fc600078e02aa */
[----:B------:R3:W-:Y:S04]  /*9910*/  STL.64 [R1+0x738], R88 ;  /* 0x0007385801007387 */ /* 0x0007e80000100a00 */
[----:B------:R3:W-:Y:S01]  /*9920*/  LDGSTS.E [R247+0x38000], desc[UR16][R88.64], !P5 ;  /* 0x3800000058f77fae */ /* 0x0007e2000e921850 */
[----:B-1----:R-:W-:-:S03]  /*9930*/  IMAD.WIDE R90, R2, 0x4, R150 ;  /* 0x00000004025a7825 */ /* 0x002fc600078e0296 */
[----:B------:R1:W-:Y:S04]  /*9940*/  STL.64 [R1+0x758], R86 ;  /* 0x0007585601007387 */ /* 0x0003e80000100a00 */
[----:B------:R1:W-:Y:S01]  /*9950*/  LDGSTS.E [R247+0x3c000], desc[UR16][R86.64], !P5 ;  /* 0x3c00000056f77fae */ /* 0x0003e2000e921850 */
[----:B---3--:R-:W-:-:S03]  /*9960*/  IMAD.WIDE R88, R2, 0x4, R152 ;  /* 0x0000000402587825 */ /* 0x008fc600078e0298 */
[----:B------:R-:W-:Y:S04]  /*9970*/  STL.64 [R1+0x7b8], R92 ;  /* 0x0007b85c01007387 */ /* 0x000fe80000100a00 */
[----:B------:R-:W-:Y:S01]  /*9980*/  STL.64 [R1+0x830], R90 ;  /* 0x0008305a01007387 */ /* 0x000fe20000100a00 */
[----:B-1----:R-:W-:-:S03]  /*9990*/  IMAD.WIDE R86, R2, 0x4, R154 ;  /* 0x0000000402567825 */ /* 0x002fc600078e029a */
        /* <DEDUP_REMOVED lines=9> */
[----:B-1----:R-:W2:Y:S04]  /*9a30*/  LDL.LU.64 R88, [R1+0x238] ;  /* 0x0002380001587983 */ /* 0x002ea80000300a00 */
[----:B------:R-:W4:Y:S04]  /*9a40*/  LDL.LU.64 R92, [R1+0x230] ;  /* 0x00023000015c7983 */ /* 0x000f280000300a00 */
[----:B------:R-:W4:Y:S04]  /*9a50*/  LDL.LU.64 R90, [R1+0x228] ;  /* 0x00022800015a7983 */ /* 0x000f280000300a00 */
[----:B------:R-:W4:Y:S01]  /*9a60*/  LDL.LU.64 R250, [R1+0x220] ;  /* 0x0002200001fa7983 */ /* 0x000f220000300a00 */
[----:B------:R-:W-:Y:S01]  /*9a70*/  ISETP.GE.U32.AND P5, PT, R4, 0x7fffff4e, PT ;  /* 0x7fffff4e0400780c */ /* 0x000fe20003fa6070 */
[----:B------:R-:W-:-:S02]  /*9a80*/  VIADD R4, R5, 0xffffff8c ;  /* 0xffffff8c05047836 */ /* 0x000fc40000000000 */
[----:B------:R-:W-:Y:S01]  /*9a90*/  IMAD.WIDE R96, R2, 0x4, R156 ;  /* 0x0000000402607825 */ /* 0x000fe200078e029c */
[----:B------:R1:W-:Y:S01]  /*9aa0*/  STL.64 [R1+0x8e8], R98 ;  /* 0x0008e86201007387 */ /* 0x0003e20000100a00 */
[----:B------:R-:W4:Y:S01]  /*9ab0*/  LDC R5, c[0x0][0x230] ;  /* 0x00008c00ff057b82 */ /* 0x000f220000000800 */
[----:B------:R-:W-:Y:S01]  /*9ac0*/  ISETP.GE.U32.AND P6, PT, R4, 0x7fffff4d, PT ;  /* 0x7fffff4d0400780c */ /* 0x000fe20003fc6070 */
[C---:B------:R-:W-:Y:S01]  /*9ad0*/  IMAD.WIDE R94, R2.reuse, 0x4, R158 ;  /* 0x00000004025e7825 */ /* 0x040fe200078e029e */
[----:B------:R1:W-:Y:S03]  /*9ae0*/  STL.64 [R1+0x928], R96 ;  /* 0x0009286001007387 */ /* 0x0003e60000100a00 */
[C---:B---3--:R-:W-:Y:S01]  /*9af0*/  IMAD.WIDE R86, R2.reuse, 0x4, R160 ;  /* 0x0000000402567825 */ /* 0x048fe200078e02a0 */
[----:B------:R3:W-:Y:S04]  /*9b00*/  STL.64 [R1+0x960], R94 ;  /* 0x0009605e01007387 */ /* 0x0007e80000100a00 */
[----:B------:R1:W-:Y:S04]  /*9b10*/  LDGSTS.E [R247+0x30008], desc[UR16][R98.64], !P5 ;  /* 0x3000800062f77fae */ /* 0x0003e8000e921850 */
[----:B------:R3:W-:Y:S04]  /*9b20*/  LDGSTS.E [R247+0x34008], desc[UR16][R96.64], !P5 ;  /* 0x3400800060f77fae */ /* 0x0007e8000e921850 */
[----:B------:R3:W-:Y:S01]  /*9b30*/  STL.64 [R1+0x9a0], R86 ;  /* 0x0009a05601007387 */ /* 0x0007e20000100a00 */
[----:B-1----:R-:W-:-:S03]  /*9b40*/  IMAD.WIDE R98, R2, 0x4, R174 ;  /* 0x0000000402627825 */ /* 0x002fc600078e02ae */
[----:B------:R1:W-:Y:S01]  /*9b50*/  LDGSTS.E [R247+0x38008], desc[UR16][R94.64], !P5 ;  /* 0x380080005ef77fae */ /* 0x0003e2000e921850 */
[----:B---3--:R-:W-:-:S03]  /*9b60*/  IMAD.WIDE R96, R2, 0x4, R164 ;  /* 0x0000000402607825 */ /* 0x008fc600078e02a4 */
[----:B------:R-:W3:Y:S04]  /*9b70*/  LDL.LU.64 R104, [R1+0x218] ;  /* 0x0002180001687983 */ /* 0x000ee80000300a00 */
[----:B------:R1:W-:Y:S04]  /*9b80*/  LDGSTS.E [R247+0x3c008], desc[UR16][R86.64], !P5 ;  /* 0x3c00800056f77fae */ /* 0x0003e8000e921850 */
[----:B------:R-:W3:Y:S01]  /*9b90*/  LDL.LU.64 R102, [R1+0x210] ;  /* 0x0002100001667983 */ /* 0x000ee20000300a00 */
[----:B-1----:R-:W-:-:S03]  /*9ba0*/  IMAD.WIDE R94, R2, 0x4, R166 ;  /* 0x00000004025e7825 */ /* 0x002fc600078e02a6 */
[----:B------:R-:W3:Y:S01]  /*9bb0*/  LDL.LU.64 R100, [R1+0x208] ;  /* 0x0002080001647983 */ /* 0x000ee20000300a00 */
[----:B------:R-:W-:-:S03]  /*9bc0*/  IMAD.WIDE R86, R2, 0x4, R168 ;  /* 0x0000000402567825 */ /* 0x000fc600078e02a8 */
[----:B------:R-:W3:Y:S04]  /*9bd0*/  LDL.LU.64 R110, [R1+0x200] ;  /* 0x00020000016e7983 */ /* 0x000ee80000300a00 */
[----:B------:R1:W-:Y:S04]  /*9be0*/  STL.64 [R1+0x9d8], R98 ;  /* 0x0009d86201007387 */ /* 0x0003e80000100a00 */
[----:B------:R1:W-:Y:S04]  /*9bf0*/  STL.64 [R1+0xa10], R96 ;  /* 0x000a106001007387 */ /* 0x0003e80000100a00 */
[----:B------:R1:W-:Y:S04]  /*9c00*/  STL.64 [R1+0xa48], R94 ;  /* 0x000a485e01007387 */ /* 0x0003e80000100a00 */
[----:B------:R-:W-:Y:S04]  /*9c10*/  LDGSTS.E [R247+0x3000c], desc[UR16][R98.64], !P6 ;  /* 0x3000c00062f77fae */ /* 0x000fe8000f121850 */
[----:B------:R4:W-:Y:S04]  /*9c20*/  STL.64 [R1+0xa70], R86 ;  /* 0x000a705601007387 */ /* 0x0009e80000100a00 */
[----:B------:R-:W-:Y:S04]  /*9c30*/  LDGSTS.E [R247+0x3400c], desc[UR16][R96.64], !P6 ;  /* 0x3400c00060f77fae */ /* 0x000fe8000f121850 */
[----:B-1----:R-:W3:Y:S04]  /*9c40*/  LDL.LU.64 R98, [R1+0x1f8] ;  /* 0x0001f80001627983 */ /* 0x002ee80000300a00 */
[----:B------:R-:W-:Y:S04]  /*9c50*/  LDGSTS.E [R247+0x3800c], desc[UR16][R94.64], !P6 ;  /* 0x3800c0005ef77fae */ /* 0x000fe8000f121850 */
[----:B------:R-:W3:Y:S04]  /*9c60*/  LDL.LU.64 R96, [R1+0x1f0] ;  /* 0x0001f00001607983 */ /* 0x000ee80000300a00 */
[----:B------:R-:W3:Y:S04]  /*9c70*/  LDL.LU.64 R108, [R1+0x1e8] ;  /* 0x0001e800016c7983 */ /* 0x000ee80000300a00 */
[----:B------:R-:W3:Y:S04]  /*9c80*/  LDL.LU.64 R94, [R1+0x1e0] ;  /* 0x0001e000015e7983 */ /* 0x000ee80000300a00 */
[----:B------:R1:W-:Y:S01]  /*9c90*/  LDGSTS.E [R247+0x3c00c], desc[UR16][R86.64], !P6 ;  /* 0x3c00c00056f77fae */ /* 0x0003e2000f121850 */
[----:B--2---:R-:W-:-:S04]  /*9ca0*/  IMAD.WIDE R88, R2, 0x4, R88 ;  /* 0x0000000402587825 */ /* 0x004fc800078e0258 */
[C---:B----4-:R-:W-:Y:S01]  /*9cb0*/  IMAD.WIDE R112, R2.reuse, 0x4, R92 ;  /* 0x0000000402707825 */ /* 0x050fe200078e025c */
[----:B------:R2:W-:Y:S03]  /*9cc0*/  STL.64 [R1+0x2d8], R88 ;  /* 0x0002d85801007387 */ /* 0x0005e60000100a00 */
[C---:B------:R-:W-:Y:S01]  /*9cd0*/  IMAD.WIDE R106, R2.reuse, 0x4, R90 ;  /* 0x00000004026a7825 */ /* 0x040fe200078e025a */
[----:B------:R-:W-:Y:S03]  /*9ce0*/  STL.64 [R1+0x2e0], R112 ;  /* 0x0002e07001007387 */ /* 0x000fe60000100a00 */
[----:B-1----:R-:W-:Y:S01]  /*9cf0*/  IMAD.WIDE R86, R2, 0x4, R250 ;  /* 0x0000000402567825 */ /* 0x002fe200078e02fa */
[----:B------:R-:W-:Y:S04]  /*9d00*/  STL.64 [R1+0x2e8], R106 ;  /* 0x0002e86a01007387 */ /* 0x000fe80000100a00 */
[----:B------:R-:W4:Y:S04]  /*9d10*/  LDL.LU.64 R92, [R1+0x1d8] ;  /* 0x0001d800015c7983 */ /* 0x000f280000300a00 */
[----:B------:R1:W-:Y:S04]  /*9d20*/  STL.64 [R1+0x2f0], R86 ;  /* 0x0002f05601007387 */ /* 0x0003e80000100a00 */
[----:B------:R-:W4:Y:S04]  /*9d30*/  LDL.LU.64 R90, [R1+0x1d0] ;  /* 0x0001d000015a7983 */ /* 0x000f280000300a00 */
[----:B------:R-:W-:Y:S04]  /*9d40*/  LDGSTS.E [R248+0x20000], desc[UR16][R88.64], !P0 ;  /* 0x2000000058f87fae */ /* 0x000fe8000c121850 */
[----:B------:R-:W4:Y:S01]  /*9d50*/  LDL.LU.64 R250, [R1+0x1c8] ;  /* 0x0001c80001fa7983 */ /* 0x000f220000300a00 */
[----:B------:R-:W-:-:S02]  /*9d60*/  VIADD R4, R85, 0xffffffa7 ;  /* 0xffffffa755047836 */ /* 0x000fc40000000000 */
[----:B------:R-:W1:Y:S01]  /*9d70*/  LDC R85, c[0x0][0x230] ;  /* 0x00008c00ff557b82 */ /* 0x000e620000000800 */
[----:B------:R-:W-:Y:S04]  /*9d80*/  LDGSTS.E [R248+0x24000], desc[UR16][R112.64], !P0 ;  /* 0x2400000070f87fae */ /* 0x000fe8000c121850 */
[----:B--2---:R-:W2:Y:S01]  /*9d90*/  LDL.LU.64 R88, [R1+0x1c0] ;  /* 0x0001c00001587983 */ /* 0x004ea20000300a00 */
[----:B------:R-:W-:Y:S02]  /*9da0*/  ISETP.GE.U32.AND P5, PT, R4, 0x7fffff68, PT ;  /* 0x7fffff680400780c */ /* 0x000fe40003fa6070 */
[----:B------:R-:W-:Y:S01]  /*9db0*/  IADD3 R4, R84, -0x5a, RZ ;  /* 0xffffffa654047810 */ /* 0x000fe20007ffe0ff */
[----:B------:R-:W-:Y:S01]  /*9dc0*/  LDGSTS.E [R248+0x28000], desc[UR16][R106.64], !P0 ;  /* 0x280000006af87fae */ /* 0x000fe2000c121850 */
[----:B------:R-:W1:Y:S01]  /*9dd0*/  LDC R84, c[0x0][0x230] ;  /* 0x00008c00ff547b82 */ /* 0x000e620000000800 */
[----:B---3--:R-:W-:Y:S01]  /*9de0*/  IMAD.WIDE R104, R2, 0x4, R104 ;  /* 0x0000000402687825 */ /* 0x008fe200078e0268 */
[----:B------:R-:W-:Y:S01]  /*9df0*/  ISETP.GE.U32.AND P6, PT, R4, 0x7fffff67, PT ;  /* 0x7fffff670400780c */ /* 0x000fe20003fc6070 */
[----:B------:R1:W-:Y:S02]  /*9e00*/  LDGSTS.E [R248+0x2c000], desc[UR16][R86.64], !P0 ;  /* 0x2c00000056f87fae */ /* 0x0003e4000c121850 */
[----:B------:R-:W-:-:S02]  /*9e10*/  VIADD R4, R5, 0xffffffa5 ;  /* 0xffffffa505047836 */ /* 0x000fc40000000000 */
[C---:B------:R-:W-:Y:S01]  /*9e20*/  IMAD.WIDE R102, R2.reuse, 0x4, R102 ;  /* 0x0000000402667825 */ /* 0x040fe200078e0266 */
[----:B------:R-:W3:Y:S03]  /*9e30*/  LDC R5, c[0x0][0x230] ;  /* 0x00008c00ff057b82 */ /* 0x000ee60000000800 */
[----:B------:R-:W-:Y:S01]  /*9e40*/  IMAD.WIDE R100, R2, 0x4, R100 ;  /* 0x0000000402647825 */ /* 0x000fe200078e0264 */
[----:B------:R-:W-:Y:S01]  /*9e50*/  ISETP.GE.U32.AND P0, PT, R4, 0x7fffff66, PT ;  /* 0x7fffff660400780c */ /* 0x000fe20003f06070 */
[----:B------:R-:W-:Y:S02]  /*9e60*/  STL.64 [R1+0x2f8], R104 ;  /* 0x0002f86801007387 */ /* 0x000fe40000100a00 */
[----:B-1----:R-:W-:Y:S02]  /*9e70*/  IMAD.WIDE R86, R2, 0x4, R110 ;  /* 0x0000000402567825 */ /* 0x002fe400078e026e */
[----:B------:R-:W-:Y:S02]  /*9e80*/  LDGSTS.E [R248+0x20004], desc[UR16][R104.64], !P2 ;  /* 0x2000400068f87fae */ /* 0x000fe4000d121850 */
[----:B------:R-:W-:-:S02]  /*9e90*/  VIADD R4, R85, 0xffffffa4 ;  /* 0xffffffa455047836 */ /* 0x000fc40000000000 */
[----:B------:R-:W-:Y:S01]  /*9ea0*/  STL.64 [R1+0x300], R102 ;  /* 0x0003006601007387 */ /* 0x000fe20000100a00 */
[----:B------:R-:W1:Y:S03]  /*9eb0*/  LDC R85, c[0x0][0x230] ;  /* 0x00008c00ff557b82 */ /* 0x000e660000000800 */
[----:B------:R-:W-:Y:S04]  /*9ec0*/  LDGSTS.E [R248+0x24004], desc[UR16][R102.64], !P2 ;  /* 0x2400400066f87fae */ /* 0x000fe8000d121850 */
[----:B------:R3:W-:Y:S04]  /*9ed0*/  STL.64 [R1+0x308], R100 ;  /* 0x0003086401007387 */ /* 0x0007e80000100a00 */
[----:B------:R3:W-:Y:S04]  /*9ee0*/  LDGSTS.E [R248+0x28004], desc[UR16][R100.64], !P2 ;  /* 0x2800400064f87fae */ /* 0x0007e8000d121850 */
[----:B------:R3:W-:Y:S04]  /*9ef0*/  STL.64 [R1+0x310], R86 ;  /* 0x0003105601007387 */ /* 0x0007e80000100a00 */
[----:B------:R3:W-:Y:S01]  /*9f00*/  LDGSTS.E [R248+0x2c004], desc[UR16][R86.64], !P2 ;  /* 0x2c00400056f87fae */ /* 0x0007e2000d121850 */
[----:B------:R-:W-:Y:S01]  /*9f10*/  ISETP.GE.U32.AND P2, PT, R4, 0x7fffff65, PT ;  /* 0x7fffff650400780c */ /* 0x000fe20003f46070 */
[----:B---3--:R-:W-:-:S04]  /*9f20*/  IMAD.WIDE R100, R2, 0x4, R98 ;  /* 0x0000000402647825 */ /* 0x008fc800078e0262 */
[----:B------:R-:W-:Y:S01]  /*9f30*/  VIADD R4, R84, 0xffffff8b ;  /* 0xffffff8b54047836 */ /* 0x000fe20000000000 */
[----:B------:R-:W-:Y:S01]  /*9f40*/  LDGSTS.E [R248+0x20008], desc[UR16][R100.64], !P1 ;  /* 0x2000800064f87fae */ /* 0x000fe2000c921850 */
[C---:B------:R-:W-:Y:S01]  /*9f50*/  IMAD.WIDE R94, R2.reuse, 0x4, R94 ;  /* 0x00000004025e7825 */ /* 0x040fe200078e025e */
[----:B------:R-:W3:Y:S03]  /*9f60*/  LDC R86, c[0x0][0x230] ;  /* 0x00008c00ff567b82 */ /* 0x000ee60000000800 */
[----:B------:R-:W-:-:S04]  /*9f70*/  IMAD.WIDE R98, R2, 0x4, R96 ;  /* 0x0000000402627825 */ /* 0x000fc800078e0260 */
[----:B------:R-:W-:Y:S01]  /*9f80*/  IMAD.WIDE R96, R2, 0x4, R108 ;  /* 0x0000000402607825 */ /* 0x000fe200078e026c */
[----:B------:R-:W-:Y:S01]  /*9f90*/  LDGSTS.E [R248+0x24008], desc[UR16][R98.64], !P1 ;  /* 0x2400800062f87fae */ /* 0x000fe2000c921850 */
[----:B------:R-:W1:Y:S03]  /*9fa0*/  LDC R84, c[0x0][0x230] ;  /* 0x00008c00ff547b82 */ /* 0x000e660000000800 */
[----:B------:R-:W-:Y:S04]  /*9fb0*/  STL.64 [R1+0x348], R100 ;  /* 0x0003486401007387 */ /* 0x000fe80000100a00 */
[----:B------:R-:W-:Y:S04]  /*9fc0*/  LDGSTS.E [R248+0x28008], desc[UR16][R96.64], !P1 ;  /* 0x2800800060f87fae */ /* 0x000fe8000c921850 */
[----:B------:R-:W-:Y:S04]  /*9fd0*/  STL.64 [R1+0x468], R98 ;  /* 0x0004686201007387 */ /* 0x000fe80000100a00 */
[----:B------:R4:W-:Y:S01]  /*9fe0*/  LDGSTS.E [R248+0x2c008], desc[UR16][R94.64], !P1 ;  /* 0x2c0080005ef87fae */ /* 0x0009e2000c921850 */
[----:B------:R-:W-:-:S03]  /*9ff0*/  ISETP.GE.U32.AND P1, PT, R4, 0x7fffff4c, PT ;  /* 0x7fffff4c0400780c */ /* 0x000fc60003f26070 */
[----:B------:R-:W-:Y:S04]  /*a000*/  STL.64 [R1+0x490], R96 ;  /* 0x0004906001007387 */ /* 0x000fe80000100a00 */
[----:B------:R4:W-:Y:S01]  /*a010*/  STL.64 [R1+0x518], R94 ;  /* 0x0005185e01007387 */ /* 0x0009e20000100a00 */
[----:B------:R-:W-:Y:S01]  /*a020*/  IADD3 R4, R5, -0x76, RZ ;  /* 0xffffff8a05047810 */ /* 0x000fe20007ffe0ff */
[C---:B--2---:R-:W-:Y:S01]  /*a030*/  IMAD.WIDE R88, R2.reuse, 0x4, R88 ;  /* 0x0000000402587825 */ /* 0x044fe200078e0258 */
[----:B------:R-:W2:Y:S03]  /*a040*/  LDC R5, c[0x0][0x230] ;  /* 0x00008c00ff057b82 */ /* 0x000ea60000000800 */
[----:B----4-:R-:W-:-:S04]  /*a050*/  IMAD.WIDE R94, R2, 0x4, R92 ;  /* 0x00000004025e7825 */ /* 0x010fc800078e025c */
[C---:B------:R-:W-:Y:S01]  /*a060*/  IMAD.WIDE R92, R2.reuse, 0x4, R90 ;  /* 0x00000004025c7825 */ /* 0x040fe200078e025a */
[----:B------:R4:W-:Y:S03]  /*a070*/  STL.64 [R1+0x540], R94 ;  /* 0x0005405e01007387 */ /* 0x0009e60000100a00 */
[C---:B------:R-:W-:Y:S01]  /*a080*/  IMAD.WIDE R90, R2.reuse, 0x4, R250 ;  /* 0x00000004025a7825 */ /* 0x040fe200078e02fa */
[----:B------:R4:W-:Y:S04]  /*a090*/  LDGSTS.E [R248+0x2000c], desc[UR16][R94.64], !P4 ;  /* 0x2000c0005ef87fae */ /* 0x0009e8000e121850 */
[----:B------:R3:W-:Y:S04]  /*a0a0*/  STL.64 [R1+0x568], R92 ;  /* 0x0005685c01007387 */ /* 0x0007e80000100a00 */
[----:B------:R3:W-:Y:S01]  /*a0b0*/  LDGSTS.E [R248+0x2400c], desc[UR16][R92.64], !P4 ;  /* 0x2400c0005cf87fae */ /* 0x0007e2000e121850 */
[----:B----4-:R-:W-:-:S03]  /*a0c0*/  IMAD.WIDE R94, R2, 0x4, R202 ;  /* 0x00000004025e7825 */ /* 0x010fc600078e02ca */
[----:B------:R4:W-:Y:S04]  /*a0d0*/  STL.64 [R1+0x5a0], R90 ;  /* 0x0005a05a01007387 */ /* 0x0009e80000100a00 */
[----:B------:R4:W-:Y:S01]  /*a0e0*/  LDGSTS.E [R248+0x2800c], desc[UR16][R90.64], !P4 ;  /* 0x2800c0005af87fae */ /* 0x0009e2000e121850 */
[----:B---3--:R-:W-:-:S03]  /*a0f0*/  IMAD.WIDE R92, R2, 0x4, R176 ;  /* 0x00000004025c7825 */ /* 0x008fc600078e02b0 */
[----:B------:R3:W-:Y:S04]  /*a100*/  STL.64 [R1+0x5d0], R88 ;  /* 0x0005d05801007387 */ /* 0x0007e80000100a00 */
[----:B------:R3:W-:Y:S01]  /*a110*/  LDGSTS.E [R248+0x2c00c], desc[UR16][R88.64], !P4 ;  /* 0x2c00c00058f87fae */ /* 0x0007e2000e121850 */
[----:B----4-:R-:W-:-:S03]  /*a120*/  IMAD.WIDE R90, R2, 0x4, R178 ;  /* 0x00000004025a7825 */ /* 0x010fc600078e02b2 */
[----:B------:R-:W-:Y:S01]  /*a130*/  STL.64 [R1+0x700], R94 ;  /* 0x0007005e01007387 */ /* 0x000fe20000100a00 */
[----:B------:R-:W-:-:S03]  /*a140*/  ISETP.GE.U32.AND P4, PT, R4, 0x7fffff4b, PT ;  /* 0x7fffff4b0400780c */ /* 0x000fc60003f86070 */
[----:B------:R-:W-:Y:S01]  /*a150*/  LDGSTS.E [R248+0x30000], desc[UR16][R94.64], !P1 ;  /* 0x300000005ef87fae */ /* 0x000fe2000c921850 */
[----:B---3--:R-:W-:-:S03]  /*a160*/  IMAD.WIDE R88, R2, 0x4, R180 ;  /* 0x0000000402587825 */ /* 0x008fc600078e02b4 */
[----:B------:R3:W-:Y:S04]  /*a170*/  STL.64 [R1+0x708], R92 ;  /* 0x0007085c01007387 */ /* 0x0007e80000100a00 */
[----:B------:R3:W-:Y:S01]  /*a180*/  LDGSTS.E [R248+0x34000], desc[UR16][R92.64], !P1 ;  /* 0x340000005cf87fae */ /* 0x0007e2000c921850 */
[----:B------:R-:W-:-:S03]  /*a190*/  VIADD R4, R86, 0xffffff89 ;  /* 0xffffff8956047836 */ /* 0x000fc60000000000 */
[----:B------:R4:W-:Y:S01]  /*a1a0*/  STL.64 [R1+0x718], R90 ;  /* 0x0007185a01007387 */ /* 0x0009e20000100a00 */
[----:B------:R-:W-:-:S03]  /*a1b0*/  IMAD.WIDE R86, R2, 0x4, R186 ;  /* 0x0000000402567825 */ /* 0x000fc600078e02ba */
[----:B------:R4:W-:Y:S01]  /*a1c0*/  LDGSTS.E [R248+0x38000], desc[UR16][R90.64], !P1 ;  /* 0x380000005af87fae */ /* 0x0009e2000c921850 */
[----:B---3--:R-:W-:-:S03]  /*a1d0*/  IMAD.WIDE R92, R2, 0x4, R204 ;  /* 0x00000004025c7825 */ /* 0x008fc600078e02cc */
[----:B------:R3:W-:Y:S04]  /*a1e0*/  STL.64 [R1+0x730], R88 ;  /* 0x0007305801007387 */ /* 0x0007e80000100a00 */
[----:B------:R3:W-:Y:S01]  /*a1f0*/  LDGSTS.E [R248+0x3c000], desc[UR16][R88.64], !P1 ;  /* 0x3c00000058f87fae */ /* 0x0007e2000c921850 */
[----:B----4-:R-:W-:-:S03]  /*a200*/  IMAD.WIDE R90, R2, 0x4, R182 ;  /* 0x00000004025a7825 */ /* 0x010fc600078e02b6 */
[----:B------:R4:W-:Y:S04]  /*a210*/  STL.64 [R1+0x750], R92 ;  /* 0x0007505c01007387 */ /* 0x0009e80000100a00 */
[----:B------:R1:W-:Y:S01]  /*a220*/  STL.64 [R1+0x7b0], R90 ;  /* 0x0007b05a01007387 */ /* 0x0003e20000100a00 */
[----:B---3--:R-:W-:-:S03]  /*a230*/  IMAD.WIDE R88, R2, 0x4, R184 ;  /* 0x0000000402587825 */ /* 0x008fc600078e02b8 */
[----:B------:R-:W-:Y:S04]  /*a240*/  LDGSTS.E [R248+0x30004], desc[UR16][R92.64], !P4 ;  /* 0x300040005cf87fae */ /* 0x000fe8000e121850 */
[----:B------:R3:W-:Y:S04]  /*a250*/  STL.64 [R1+0x818], R88 ;  /* 0x0008185801007387 */ /* 0x0007e80000100a00 */
[----:B------:R2:W-:Y:S04]  /*a260*/  STL.64 [R1+0x868], R86 ;  /* 0x0008685601007387 */ /* 0x0005e80000100a00 */
[----:B------:R-:W2:Y:S04]  /*a270*/  LDL.LU.64 R98, [R1+0x1b8] ;  /* 0x0001b80001627983 */ /* 0x000ea80000300a00 */
[----:B------:R-:W2:Y:S04]  /*a280*/  LDL.LU.64 R96, [R1+0x1b0] ;  /* 0x0001b00001607983 */ /* 0x000ea80000300a00 */
[----:B------:R-:W2:Y:S04]  /*a290*/  LDL.LU.64 R108, [R1+0x1a8] ;  /* 0x0001a800016c7983 */ /* 0x000ea80000300a00 */
[----:B------:R-:W2:Y:S04]  /*a2a0*/  LDL.LU.64 R94, [R1+0x1a0] ;  /* 0x0001a000015e7983 */ /* 0x000ea80000300a00 */
[----:B------:R-:W-:Y:S04]  /*a2b0*/  LDGSTS.E [R248+0x34004], desc[UR16][R90.64], !P4 ;  /* 0x340040005af87fae */ /* 0x000fe8000e121850 */
[----:B----4-:R-:W4:Y:S04]  /*a2c0*/  LDL.LU.64 R92, [R1+0x198] ;  /* 0x00019800015c7983 */ /* 0x010f280000300a00 */
[----:B------:R-:W-:Y:S04]  /*a2d0*/  LDGSTS.E [R248+0x38004], desc[UR16][R88.64], !P4 ;  /* 0x3800400058f87fae */ /* 0x000fe8000e121850 */
[----:B-1----:R-:W4:Y:S04]  /*a2e0*/  LDL.LU.64 R90, [R1+0x190] ;  /* 0x00019000015a7983 */ /* 0x002f280000300a00 */
[----:B------:R-:W4:Y:S04]  /*a2f0*/  LDL.LU.64 R250, [R1+0x188] ;  /* 0x0001880001fa7983 */ /* 0x000f280000300a00 */
[----:B---3--:R-:W3:Y:S01]  /*a300*/  LDL.LU.64 R88, [R1+0x180] ;  /* 0x0001800001587983 */ /* 0x008ee20000300a00 */
[----:B------:R-:W-:Y:S01]  /*a310*/  ISETP.GE.U32.AND P1, PT, R4, 0x7fffff4a, PT ;  /* 0x7fffff4a0400780c */ /* 0x000fe20003f26070 */
[----:B------:R-:W-:-:S02]  /*a320*/  VIADD R4, R85, 0xffffff88 ;  /* 0xffffff8855047836 */ /* 0x000fc40000000000 */
[----:B------:R2:W-:Y:S01]  /*a330*/  LDGSTS.E [R248+0x3c004], desc[UR16][R86.64], !P4 ;  /* 0x3c00400056f87fae */ /* 0x0005e2000e121850 */
[----:B------:R-:W-:Y:S01]  /*a340*/  IMAD.WIDE R116, R2, 0x4, R240 ;  /* 0x0000000402747825 */ /* 0x000fe200078e02f0 */
[----:B------:R-:W1:Y:S01]  /*a350*/  LDC R85, c[0x0][0x230] ;  /* 0x00008c00ff557b82 */ /* 0x000e620000000800 */
[----:B------:R-:W-:Y:S02]  /*a360*/  ISETP.GE.U32.AND P4, PT, R4, 0x7fffff49, PT ;  /* 0x7fffff490400780c */ /* 0x000fe40003f86070 */
[----:B------:R-:W-:-:S04]  /*a370*/  IMAD.WIDE R106, R2, 0x4, R188 ;  /* 0x00000004026a7825 */ /* 0x000fc800078e02bc */
[C---:B------:R-:W-:Y:S01]  /*a380*/  IMAD.WIDE R114, R2.reuse, 0x4, R190 ;  /* 0x0000000402727825 */ /* 0x040fe200078e02be */
[----:B------:R-:W-:Y:S01]  /*a390*/  STL.64 [R1+0x8a8], R116 ;  /* 0x0008a87401007387 */ /* 0x000fe20000100a00 */
[----:B--2---:R-:W2:Y:S02]  /*a3a0*/  LDC R86, c[0x0][0x230] ;  /* 0x00008c00ff567b82 */ /* 0x004ea40000000800 */
[C---:B------:R-:W-:Y:S01]  /*a3b0*/  IMAD.WIDE R112, R2.reuse, 0x4, R192 ;  /* 0x0000000402707825 */ /* 0x040fe200078e02c0 */
[----:B------:R-:W-:Y:S03]  /*a3c0*/  LDGSTS.E [R248+0x30008], desc[UR16][R116.64], !P1 ;  /* 0x3000800074f87fae */ /* 0x000fe6000c921850 */
[C---:B------:R-:W-:Y:S01]  /*a3d0*/  IMAD.WIDE R110, R2.reuse, 0x4, R194 ;  /* 0x00000004026e7825 */ /* 0x040fe200078e02c2 */
[----:B------:R-:W-:Y:S01]  /*a3e0*/  STL.64 [R1+0xa40], R106 ;  /* 0x000a406a01007387 */ /* 0x000fe20000100a00 */
[----:B------:R-:W2:Y:S02]  /*a3f0*/  LDC R87, c[0x0][0x230] ;  /* 0x00008c00ff577b82 */ /* 0x000ea40000000800 */
[C---:B------:R-:W-:Y:S01]  /*a400*/  IMAD.WIDE R104, R2.reuse, 0x4, R196 ;  /* 0x0000000402687825 */ /* 0x040fe200078e02c4 */
[----:B------:R-:W-:Y:S03]  /*a410*/  LDGSTS.E [R248+0x34008], desc[UR16][R114.64], !P1 ;  /* 0x3400800072f87fae */ /* 0x000fe6000c921850 */
[C---:B------:R-:W-:Y:S01]  /*a420*/  IMAD.WIDE R102, R2.reuse, 0x4, R198 ;  /* 0x0000000402667825 */ /* 0x040fe200078e02c6 */
[----:B------:R-:W-:Y:S04]  /*a430*/  STL.64 [R1+0x8a0], R114 ;  /* 0x0008a07201007387 */ /* 0x000fe80000100a00 */
[----:B------:R-:W-:Y:S01]  /*a440*/  LDGSTS.E [R248+0x38008], desc[UR16][R112.64], !P1 ;  /* 0x3800800070f87fae */ /* 0x000fe2000c921850 */
[----:B------:R-:W-:-:S03]  /*a450*/  IMAD.WIDE R100, R2, 0x4, R200 ;  /* 0x0000000402647825 */ /* 0x000fc600078e02c8 */
[----:B------:R-:W-:Y:S04]  /*a460*/  STL.64 [R1+0x8e0], R112 ;  /* 0x0008e07001007387 */ /* 0x000fe80000100a00 */
[----:B------:R-:W-:Y:S04]  /*a470*/  LDGSTS.E [R248+0x3c008], desc[UR16][R110.64], !P1 ;  /* 0x3c0080006ef87fae */ /* 0x000fe8000c921850 */
[----:B------:R-:W-:Y:S04]  /*a480*/  STL.64 [R1+0x920], R110 ;  /* 0x0009206e01007387 */ /* 0x000fe80000100a00 */
[----:B------:R-:W-:Y:S04]  /*a490*/  LDGSTS.E [R248+0x3000c], desc[UR16][R106.64], !P4 ;  /* 0x3000c0006af87fae */ /* 0x000fe8000e121850 */
[----:B------:R-:W-:Y:S04]  /*a4a0*/  STL.64 [R1+0x9d0], R104 ;  /* 0x0009d06801007387 */ /* 0x000fe80000100a00 */
[----:B------:R-:W-:Y:S04]  /*a4b0*/  LDGSTS.E [R248+0x3400c], desc[UR16][R104.64], !P4 ;  /* 0x3400c00068f87fae */ /* 0x000fe8000e121850 */
[----:B------:R1:W-:Y:S04]  /*a4c0*/  STL.64 [R1+0xa08], R102 ;  /* 0x000a086601007387 */ /* 0x0003e80000100a00 */
[----:B------:R1:W-:Y:S04]  /*a4d0*/  LDGSTS.E [R248+0x3800c], desc[UR16][R102.64], !P4 ;  /* 0x3800c00066f87fae */ /* 0x0003e8000e121850 */
[----:B------:R1:W-:Y:S04]  /*a4e0*/  STL.64 [R1+0xa38], R100 ;  /* 0x000a386401007387 */ /* 0x0003e80000100a00 */
[----:B------:R-:W-:Y:S01]  /*a4f0*/  LDGSTS.E [R248+0x3c00c], desc[UR16][R100.64], !P4 ;  /* 0x3c00c00064f87fae */ /* 0x000fe2000e121850 */
[----:B-1----:R-:W-:-:S04]  /*a500*/  IMAD.WIDE R102, R2, 0x4, R98 ;  /* 0x0000000402667825 */ /* 0x002fc800078e0262 */
[C---:B------:R-:W-:Y:S01]  /*a510*/  IMAD.WIDE R98, R2.reuse, 0x4, R96 ;  /* 0x0000000402627825 */ /* 0x040fe200078e0260 */
[----:B------:R1:W-:Y:S03]  /*a520*/  STL.64 [R1+0x358], R102 ;  /* 0x0003586601007387 */ /* 0x0003e60000100a00 */
[C---:B------:R-:W-:Y:S01]  /*a530*/  IMAD.WIDE R96, R2.reuse, 0x4, R108 ;  /* 0x0000000402607825 */ /* 0x040fe200078e026c */
[----:B------:R-:W2:Y:S03]  /*a540*/  LDL.LU.64 R110, [R1+0x178] ;  /* 0x00017800016e7983 */ /* 0x000ea60000300a00 */
[C---:B------:R-:W-:Y:S01]  /*a550*/  IMAD.WIDE R94, R2.reuse, 0x4, R94 ;  /* 0x00000004025e7825 */ /* 0x040fe200078e025e */
[----:B------:R3:W-:Y:S04]  /*a560*/  STL.64 [R1+0x360], R98 ;  /* 0x0003606201007387 */ /* 0x0007e80000100a00 */
[----:B------:R-:W2:Y:S01]  /*a570*/  LDL.LU.64 R100, [R1+0x158] ;  /* 0x0001580001647983 */ /* 0x000ea20000300a00 */
[----:B----4-:R-:W-:-:S03]  /*a580*/  IMAD.WIDE R92, R2, 0x4, R92 ;  /* 0x00000004025c7825 */ /* 0x010fc600078e025c */
[----:B------:R1:W-:Y:S04]  /*a590*/  LDGSTS.E [R249+0x20000], desc[UR16][R102.64], !P5 ;  /* 0x2000000066f97fae */ /* 0x0003e8000e921850 */
[----:B------:R4:W-:Y:S04]  /*a5a0*/  STL.64 [R1+0x368], R96 ;  /* 0x0003686001007387 */ /* 0x0009e80000100a00 */
[----:B------:R4:W-:Y:S01]  /*a5b0*/  STL.64 [R1+0x370], R94 ;  /* 0x0003705e01007387 */ /* 0x0009e20000100a00 */
[----:B-1----:R-:W-:-:S03]  /*a5c0*/  IMAD.WIDE R102, R2, 0x4, R90 ;  /* 0x0000000402667825 */ /* 0x002fc600078e025a */
[----:B------:R-:W-:Y:S01]  /*a5d0*/  LDGSTS.E [R249+0x24000], desc[UR16][R98.64], !P5 ;  /* 0x2400000062f97fae */ /* 0x000fe2000e921850 */
[----:B------:R-:W-:-:S03]  /*a5e0*/  IMAD.WIDE R90, R2, 0x4, R250 ;  /* 0x00000004025a7825 */ /* 0x000fc600078e02fa */
[----:B------:R-:W-:Y:S01]  /*a5f0*/  LDGSTS.E [R249+0x28000], desc[UR16][R96.64], !P5 ;  /* 0x2800000060f97fae */ /* 0x000fe2000e921850 */
[----:B---3--:R-:W-:-:S03]  /*a600*/  IMAD.WIDE R88, R2, 0x4, R88 ;  /* 0x0000000402587825 */ /* 0x008fc600078e0258 */
[----:B------:R-:W-:Y:S04]  /*a610*/  LDGSTS.E [R249+0x2c000], desc[UR16][R94.64], !P5 ;  /* 0x2c0000005ef97fae */ /* 0x000fe8000e921850 */
[----:B------:R-:W3:Y:S04]  /*a620*/  LDL.LU.64 R98, [R1+0x170] ;  /* 0x0001700001627983 */ /* 0x000ee80000300a00 */
[----:B----4-:R-:W4:Y:S04]  /*a630*/  LDL.LU.64 R96, [R1+0x168] ;  /* 0x0001680001607983 */ /* 0x010f280000300a00 */
[----:B------:R1:W-:Y:S04]  /*a640*/  STL.64 [R1+0x378], R92 ;  /* 0x0003785c01007387 */ /* 0x0003e80000100a00 */
[----:B------:R1:W-:Y:S04]  /*a650*/  STL.64 [R1+0x380], R102 ;  /* 0x0003806601007387 */ /* 0x0003e80000100a00 */
[----:B------:R-:W4:Y:S04]  /*a660*/  LDL.LU.64 R108, [R1+0x160] ;  /* 0x00016000016c7983 */ /* 0x000f280000300a00 */
[----:B------:R-:W-:Y:S04]  /*a670*/  STL.64 [R1+0x388], R90 ;  /* 0x0003885a01007387 */ /* 0x000fe80000100a00 */
[----:B------:R1:W-:Y:S04]  /*a680*/  STL.64 [R1+0x390], R88 ;  /* 0x0003905801007387 */ /* 0x0003e80000100a00 */
[----:B------:R-:W-:Y:S04]  /*a690*/  LDGSTS.E [R249+0x20004], desc[UR16][R92.64], !P6 ;  /* 0x200040005cf97fae */ /* 0x000fe8000f121850 */
[----:B------:R-:W4:Y:S01]  /*a6a0*/  LDL.LU.64 R94, [R1+0x150] ;  /* 0x00015000015e7983 */ /* 0x000f220000300a00 */
[----:B------:R-:W-:-:S03]  /*a6b0*/  IMAD.WIDE R122, R2, 0x4, R206 ;  /* 0x00000004027a7825 */ /* 0x000fc600078e02ce */
[----:B------:R1:W-:Y:S04]  /*a6c0*/  LDGSTS.E [R249+0x24004], desc[UR16][R102.64], !P6 ;  /* 0x2400400066f97fae */ /* 0x0003e8000f121850 */
[----:B-1----:R-:W4:Y:S04]  /*a6d0*/  LDL.LU.64 R92, [R1+0x148] ;  /* 0x00014800015c7983 */ /* 0x002f280000300a00 */
[----:B------:R-:W4:Y:S01]  /*a6e0*/  LDL.LU.64 R250, [R1+0x140] ;  /* 0x0001400001fa7983 */ /* 0x000f220000300a00 */
[----:B------:R-:W-:-:S04]  /*a6f0*/  IMAD.WIDE R120, R2, 0x4, R208 ;  /* 0x0000000402787825 */ /* 0x000fc800078e02d0 */
[----:B------:R-:W-:Y:S01]  /*a700*/  VIADD R5, R5, 0xffffff87 ;  /* 0xffffff8705057836 */ /* 0x000fe20000000000 */
[----:B------:R-:W-:Y:S01]  /*a710*/  LDGSTS.E [R249+0x28004], desc[UR16][R90.64], !P6 ;  /* 0x280040005af97fae */ /* 0x000fe2000f121850 */
[----:B------:R-:W-:-:S04]  /*a720*/  IMAD.WIDE R114, R2, 0x4, R210 ;  /* 0x0000000402727825 */ /* 0x000fc800078e02d2 */
[C---:B------:R-:W-:Y:S01]  /*a730*/  IMAD.WIDE R106, R2.reuse, 0x4, R212 ;  /* 0x00000004026a7825 */ /* 0x040fe200078e02d4 */
[----:B------:R-:W-:Y:S01]  /*a740*/  ISETP.GE.U32.AND P4, PT, R5, 0x7fffff48, PT ;  /* 0x7fffff480500780c */ /* 0x000fe20003f86070 */
[----:B------:R1:W-:Y:S02]  /*a750*/  LDGSTS.E [R249+0x2c004], desc[UR16][R88.64], !P6 ;  /* 0x2c00400058f97fae */ /* 0x0003e4000f121850 */
[----:B------:R-:W-:Y:S01]  /*a760*/  IMAD.WIDE R118, R2, 0x4, R222 ;  /* 0x0000000402767825 */ /* 0x000fe200078e02de */
[----:B------:R-:W-:Y:S01]  /*a770*/  IADD3 R4, R84, -0x7a, RZ ;  /* 0xffffff8654047810 */ /* 0x000fe20007ffe0ff */
[----:B------:R-:W4:Y:S02]  /*a780*/  LDC R5, c[0x0][0x230] ;  /* 0x00008c00ff057b82 */ /* 0x000f240000000800 */
[----:B------:R-:W-:-:S04]  /*a790*/  IMAD.WIDE R116, R2, 0x4, R224 ;  /* 0x0000000402747825 */ /* 0x000fc800078e02e0 */
[----:B------:R-:W-:Y:S01]  /*a7a0*/  IMAD.WIDE R112, R2, 0x4, R226 ;  /* 0x0000000402707825 */ /* 0x000fe200078e02e2 */
[----:B------:R-:W-:Y:S01]  /*a7b0*/  ISETP.GE.U32.AND P1, PT, R4, 0x7fffff47, PT ;  /* 0x7fffff470400780c */ /* 0x000fe20003f26070 */
[----:B------:R-:W4:Y:S02]  /*a7c0*/  LDC R84, c[0x0][0x230] ;  /* 0x00008c00ff547b82 */ /* 0x000f240000000800 */
[----:B------:R-:W-:-:S04]  /*a7d0*/  IMAD.WIDE R104, R2, 0x4, R232 ;  /* 0x0000000402687825 */ /* 0x000fc800078e02e8 */
[C---:B------:R-:W-:Y:S02]  /*a7e0*/  IMAD.WIDE R102, R2.reuse, 0x4, R236 ;  /* 0x0000000402667825 */ /* 0x040fe400078e02ec */
[----:B-1----:R-:W1:Y:S02]  /*a7f0*/  LDC R88, c[0x0][0x230] ;  /* 0x00008c00ff587b82 */ /* 0x002e640000000800 */
[----:B--2---:R-:W-:-:S06]  /*a800*/  IMAD.WIDE R138, R2, 0x4, R110 ;  /* 0x00000004028a7825 */ /* 0x004fcc00078e026e */
[----:B------:R-:W2:Y:S01]  /*a810*/  LDC R89, c[0x0][0x230] ;  /* 0x00008c00ff597b82 */ /* 0x000ea20000000800 */
[C---:B------:R-:W-:Y:S01]  /*a820*/  IMAD.WIDE R130, R2.reuse, 0x4, R100 ;  /* 0x0000000402827825 */ /* 0x040fe200078e0264 */
[----:B------:R-:W-:Y:S06]  /*a830*/  STL.64 [R1+0x398], R138 ;  /* 0x0003988a01007387 */ /* 0x000fec0000100a00 */
[----:B------:R-:W2:Y:S01]  /*a840*/  LDC R90, c[0x0][0x230] ;  /* 0x00008c00ff5a7b82 */ /* 0x000ea20000000800 */
[----:B------:R-:W-:Y:S04]  /*a850*/  STL.64 [R1+0x598], R130 ;  /* 0x0005988201007387 */ /* 0x000fe80000100a00 */
[----:B------:R-:W-:Y:S04]  /*a860*/  STL.64 [R1+0x7a8], R122 ;  /* 0x0007a87a01007387 */ /* 0x000fe80000100a00 */
[----:B------:R-:W-:Y:S04]  /*a870*/  STL.64 [R1+0x998], R120 ;  /* 0x0009987801007387 */ /* 0x000fe80000100a00 */
[----:B------:R-:W-:Y:S01]  /*a880*/  STL.64 [R1+0xad8], R114 ;  /* 0x000ad87201007387 */ /* 0x000fe20000100a00 */
[----:B---3--:R-:W-:-:S03]  /*a890*/  IMAD.WIDE R136, R2, 0x4, R98 ;  /* 0x0000000402887825 */ /* 0x008fc600078e0262 */
[----:B------:R-:W-:Y:S01]  /*a8a0*/  LDGSTS.E [R249+0x20008], desc[UR16][R138.64], !P0 ;  /* 0x200080008af97fae */ /* 0x000fe2000c121850 */
[----:B----4-:R-:W-:-:S03]  /*a8b0*/  IMAD.WIDE R134, R2, 0x4, R96 ;  /* 0x0000000402867825 */ /* 0x010fc600078e0260 */
[----:B------:R-:W-:Y:S01]  /*a8c0*/  STL.64 [R1+0x3a0], R136 ;  /* 0x0003a08801007387 */ /* 0x000fe20000100a00 */
[----:B------:R-:W-:-:S03]  /*a8d0*/  IMAD.WIDE R98, R2, 0x4, R214 ;  /* 0x0000000402627825 */ /* 0x000fc600078e02d6 */
[----:B------:R-:W-:Y:S01]  /*a8e0*/  STL.64 [R1+0xb00], R106 ;  /* 0x000b006a01007387 */ /* 0x000fe20000100a00 */
[----:B------:R-:W-:-:S03]  /*a8f0*/  IMAD.WIDE R132, R2, 0x4, R108 ;  /* 0x0000000402847825 */ /* 0x000fc600078e026c */
[----:B------:R-:W-:Y:S01]  /*a900*/  STL.64 [R1+0x3a8], R134 ;  /* 0x0003a88601007387 */ /* 0x000fe20000100a00 */
[----:B------:R-:W-:-:S03]  /*a910*/  IMAD.WIDE R96, R2, 0x4, R216 ;  /* 0x0000000402607825 */ /* 0x000fc600078e02d8 */
[----:B------:R-:W-:Y:S01]  /*a920*/  STL.64 [R1+0x3c0], R132 ;  /* 0x0003c08401007387 */ /* 0x000fe20000100a00 */
[----:B------:R-:W-:-:S03]  /*a930*/  IMAD.WIDE R128, R2, 0x4, R94 ;  /* 0x0000000402807825 */ /* 0x000fc600078e025e */
[----:B------:R-:W-:Y:S01]  /*a940*/  LDGSTS.E [R249+0x24008], desc[UR16][R136.64], !P0 ;  /* 0x2400800088f97fae */ /* 0x000fe2000c121850 */
[----:B------:R-:W-:-:S04]  /*a950*/  IMAD.WIDE R94, R2, 0x4, R218 ;  /* 0x00000004025e7825 */ /* 0x000fc800078e02da */
[C---:B------:R-:W-:Y:S01]  /*a960*/  IMAD.WIDE R126, R2.reuse, 0x4, R92 ;  /* 0x00000004027e7825 */ /* 0x040fe200078e025c */
[----:B------:R-:W-:Y:S03]  /*a970*/  STL.64 [R1+0x450], R128 ;  /* 0x0004508001007387 */ /* 0x000fe60000100a00 */
[C---:B------:R-:W-:Y:S01]  /*a980*/  IMAD.WIDE R124, R2.reuse, 0x4, R250 ;  /* 0x00000004027c7825 */ /* 0x040fe200078e02fa */
[----:B------:R-:W-:Y:S03]  /*a990*/  STL.64 [R1+0x460], R126 ;  /* 0x0004607e01007387 */ /* 0x000fe60000100a00 */
[C---:B------:R-:W-:Y:S01]  /*a9a0*/  IMAD.WIDE R92, R2.reuse, 0x4, R220 ;  /* 0x00000004025c7825 */ /* 0x040fe200078e02dc */
[----:B------:R-:W-:Y:S04]  /*a9b0*/  STL.64 [R1+0x488], R124 ;  /* 0x0004887c01007387 */ /* 0x000fe80000100a00 */
[----:B------:R3:W-:Y:S01]  /*a9c0*/  STL.64 [R1+0x760], R98 ;  /* 0x0007606201007387 */ /* 0x0007e20000100a00 */
[----:B------:R-:W-:-:S03]  /*a9d0*/  IMAD.WIDE R110, R2, 0x4, R228 ;  /* 0x00000004026e7825 */ /* 0x000fc600078e02e4 */
[----:B------:R4:W-:Y:S01]  /*a9e0*/  STL.64 [R1+0x768], R96 ;  /* 0x0007686001007387 */ /* 0x0009e20000100a00 */
[----:B------:R-:W-:-:S03]  /*a9f0*/  IMAD.WIDE R108, R2, 0x4, R230 ;  /* 0x00000004026c7825 */ /* 0x000fc600078e02e6 */
[----:B------:R1:W-:Y:S01]  /*aa00*/  STL.64 [R1+0x770], R94 ;  /* 0x0007705e01007387 */ /* 0x0003e20000100a00 */
[----:B------:R-:W-:-:S03]  /*aa10*/  IMAD.WIDE R100, R2, 0x4, R234 ;  /* 0x0000000402647825 */ /* 0x000fc600078e02ea */
[----:B------:R2:W-:Y:S04]  /*aa20*/  STL.64 [R1+0x780], R92 ;  /* 0x0007805c01007387 */ /* 0x0005e80000100a00 */
[----:B------:R-:W-:Y:S04]  /*aa30*/  STL.64 [R1+0x788], R118 ;  /* 0x0007887601007387 */ /* 0x000fe80000100a00 */
[----:B------:R-:W-:Y:S04]  /*aa40*/  LDGSTS.E [R249+0x28008], desc[UR16][R134.64], !P0 ;  /* 0x2800800086f97fae */ /* 0x000fe8000c121850 */
[----:B------:R-:W-:Y:S04]  /*aa50*/  STL.64 [R1+0x790], R116 ;  /* 0x0007907401007387 */ /* 0x000fe80000100a00 */
[----:B------:R-:W-:Y:S04]  /*aa60*/  LDGSTS.E [R249+0x2c008], desc[UR16][R132.64], !P0 ;  /* 0x2c00800084f97fae */ /* 0x000fe8000c121850 */
[----:B------:R-:W-:Y:S04]  /*aa70*/  STL.64 [R1+0x860], R112 ;  /* 0x0008607001007387 */ /* 0x000fe80000100a00 */
[----:B------:R-:W-:Y:S04]  /*aa80*/  LDGSTS.E [R249+0x2000c], desc[UR16][R130.64], !P2 ;  /* 0x2000c00082f97fae */ /* 0x000fe8000d121850 */
[----:B------:R2:W-:Y:S04]  /*aa90*/  STL.64 [R1+0x898], R110 ;  /* 0x0008986e01007387 */ /* 0x0005e80000100a00 */
[----:B------:R-:W-:Y:S04]  /*aaa0*/  LDGSTS.E [R249+0x2400c], desc[UR16][R128.64], !P2 ;  /* 0x2400c00080f97fae */ /* 0x000fe8000d121850 */
[----:B------:R-:W-:Y:S04]  /*aab0*/  STL.64 [R1+0x8d8], R108 ;  /* 0x0008d86c01007387 */ /* 0x000fe80000100a00 */
[----:B------:R-:W-:Y:S04]  /*aac0*/  LDGSTS.E [R249+0x2800c], desc[UR16][R126.64], !P2 ;  /* 0x2800c0007ef97fae */ /* 0x000fe8000d121850 */
[----:B------:R-:W-:Y:S04]  /*aad0*/  STL.64 [R1+0x990], R104 ;  /* 0x0009906801007387 */ /* 0x000fe80000100a00 */
[----:B------:R-:W-:Y:S04]  /*aae0*/  LDGSTS.E [R249+0x2c00c], desc[UR16][R124.64], !P2 ;  /* 0x2c00c0007cf97fae */ /* 0x000fe8000d121850 */
[----:B------:R2:W-:Y:S04]  /*aaf0*/  STL.64 [R1+0x9c8], R100 ;  /* 0x0009c86401007387 */ /* 0x0005e80000100a00 */
[----:B------:R-:W-:Y:S04]  /*ab00*/  LDGSTS.E [R249+0x30000], desc[UR16][R122.64], !P4 ;  /* 0x300000007af97fae */ /* 0x000fe8000e121850 */
[----:B------:R2:W-:Y:S04]  /*ab10*/  STL.64 [R1+0xa00], R102 ;  /* 0x000a006601007387 */ /* 0x0005e80000100a00 */
[----:B------:R-:W-:Y:S04]  /*ab20*/  LDGSTS.E [R249+0x34000], desc[UR16][R98.64], !P4 ;  /* 0x3400000062f97fae */ /* 0x000fe8000e121850 */
[----:B------:R-:W-:Y:S04]  /*ab30*/  LDGSTS.E [R249+0x38000], desc[UR16][R96.64], !P4 ;  /* 0x3800000060f97fae */ /* 0x000fe8000e121850 */
[----:B------:R-:W-:Y:S04]  /*ab40*/  LDGSTS.E [R249+0x3c000], desc[UR16][R94.64], !P4 ;  /* 0x3c0000005ef97fae */ /* 0x000fe8000e121850 */
[----:B---3--:R-:W3:Y:S04]  /*ab50*/  LDL.LU.64 R98, [R1+0x138] ;  /* 0x0001380001627983 */ /* 0x008ee80000300a00 */
[----:B----4-:R-:W4:Y:S04]  /*ab60*/  LDL.LU.64 R96, [R1+0x130] ;  /* 0x0001300001607983 */ /* 0x010f280000300a00 */
[----:B-1----:R-:W4:Y:S04]  /*ab70*/  LDL.LU.64 R94, [R1+0x128] ;  /* 0x00012800015e7983 */ /* 0x002f280000300a00 */
[----:B------:R-:W-:Y:S04]  /*ab80*/  LDGSTS.E [R249+0x30004], desc[UR16][R120.64], !P1 ;  /* 0x3000400078f97fae */ /* 0x000fe8000c921850 */
[----:B------:R-:W-:Y:S01]  /*ab90*/  LDGSTS.E [R249+0x34004], desc[UR16][R92.64], !P1 ;  /* 0x340040005cf97fae */ /* 0x000fe2000c921850 */
[----:B------:R-:W-:-:S02]  /*aba0*/  VIADD R4, R85, 0xffffff85 ;  /* 0xffffff8555047836 */ /* 0x000fc40000000000 */
[----:B------:R-:W1:Y:S01]  /*abb0*/  LDC R85, c[0x0][0x230] ;  /* 0x00008c00ff557b82 */ /* 0x000e620000000800 */
[----:B------:R-:W-:Y:S04]  /*abc0*/  LDGSTS.E [R249+0x38004], desc[UR16][R118.64], !P1 ;  /* 0x3800400076f97fae */ /* 0x000fe8000c921850 */
[----:B--2---:R-:W2:Y:S01]  /*abd0*/  LDL.LU.64 R92, [R1+0x120] ;  /* 0x00012000015c7983 */ /* 0x004ea20000300a00 */
[----:B------:R-:W-:Y:S01]  /*abe0*/  ISETP.GE.U32.AND P5, PT, R4, 0x7fffff46, PT ;  /* 0x7fffff460400780c */ /* 0x000fe20003fa6070 */
[----:B------:R-:W-:Y:S02]  /*abf0*/  VIADD R4, R86, 0xffffff84 ;  /* 0xffffff8456047836 */ /* 0x000fe40000000000 */
[----:B------:R-:W-:Y:S01]  /*ac00*/  LDGSTS.E [R249+0x3c004], desc[UR16][R116.64], !P1 ;  /* 0x3c00400074f97fae */ /* 0x000fe2000c921850 */
[----:B------:R-:W-:Y:S01]  /*ac10*/  VIADD R5, R5, 0xffffffa3 ;  /* 0xffffffa305057836 */ /* 0x000fe20000000000 */
[----:B------:R-:W2:Y:S01]  /*ac20*/  LDC R86, c[0x0][0x230] ;  /* 0x00008c00ff567b82 */ /* 0x000ea20000000800 */
[----:B------:R-:W-:-:S07]  /*ac30*/  ISETP.GE.U32.AND P6, PT, R4, 0x7fffff45, PT ;  /* 0x7fffff450400780c */ /* 0x000fce0003fc6070 */
[----:B------:R-:W-:Y:S04]  /*ac40*/  LDGSTS.E [R249+0x30008], desc[UR16][R114.64], !P5 ;  /* 0x3000800072f97fae */ /* 0x000fe8000e921850 */
[----:B------:R-:W-:Y:S04]  /*ac50*/  LDGSTS.E [R249+0x34008], desc[UR16][R112.64], !P5 ;  /* 0x3400800070f97fae */ /* 0x000fe8000e921850 */
[----:B------:R-:W-:Y:S04]  /*ac60*/  LDGSTS.E [R249+0x38008], desc[UR16][R110.64], !P5 ;  /* 0x380080006ef97fae */ /* 0x000fe8000e921850 */
[----:B------:R-:W-:Y:S04]  /*ac70*/  LDGSTS.E [R249+0x3c008], desc[UR16][R108.64], !P5 ;  /* 0x3c0080006cf97fae */ /* 0x000fe8000e921850 */
[----:B------:R-:W-:Y:S04]  /*ac80*/  LDGSTS.E [R249+0x3000c], desc[UR16][R106.64], !P6 ;  /* 0x3000c0006af97fae */ /* 0x000fe8000f121850 */
[----:B------:R3:W-:Y:S04]  /*ac90*/  LDGSTS.E [R249+0x3400c], desc[UR16][R104.64], !P6 ;  /* 0x3400c00068f97fae */ /* 0x0007e8000f121850 */
[----:B------:R-:W2:Y:S04]  /*aca0*/  LDL.LU.64 R110, [R1+0x4f8] ;  /* 0x0004f800016e7983 */ /* 0x000ea80000300a00 */
[----:B------:R-:W-:Y:S01]  /*acb0*/  LDGSTS.E [R249+0x3800c], desc[UR16][R100.64], !P6 ;  /* 0x3800c00064f97fae */ /* 0x000fe2000f121850 */
[----:B------:R-:W-:-:S03]  /*acc0*/  IADD3 R4, R84, -0x5e, RZ ;  /* 0xffffffa254047810 */ /* 0x000fc60007ffe0ff */
[----:B------:R4:W-:Y:S04]  /*acd0*/  LDGSTS.E [R249+0x3c00c], desc[UR16][R102.64], !P6 ;  /* 0x3c00c00066f97fae */ /* 0x0009e8000f121850 */
[----:B------:R-:W2:Y:S04]  /*ace0*/  LDL.LU.64 R100, [R1+0x4f0] ;  /* 0x0004f00001647983 */ /* 0x000ea80000300a00 */
[----:B------:R-:W2:Y:S01]  /*acf0*/  LDL.LU.64 R108, [R1+0x4e8] ;  /* 0x0004e800016c7983 */ /* 0x000ea20000300a00 */
[----:B------:R-:W-:Y:S01]  /*ad00*/  ISETP.GE.U32.AND P6, PT, R5, 0x7fffff64, PT ;  /* 0x7fffff640500780c */ /* 0x000fe20003fc6070 */
[----:B------:R-:W-:Y:S01]  /*ad10*/  VIADD R5, R88, 0xffffff83 ;  /* 0xffffff8358057836 */ /* 0x000fe20000000000 */
[----:B------:R-:W-:Y:S01]  /*ad20*/  ISETP.GE.U32.AND P0, PT, R4, 0x7fffff63, PT ;  /* 0x7fffff630400780c */ /* 0x000fe20003f06070 */
[----:B------:R-:W2:Y:S01]  /*ad30*/  LDL.LU.64 R250, [R1+0x4e0] ;  /* 0x0004e00001fa7983 */ /* 0x000ea20000300a00 */
[----:B------:R-:W-:Y:S01]  /*ad40*/  IADD3 R4, R89, -0x7e, RZ ;  /* 0xffffff8259047810 */ /* 0x000fe20007ffe0ff */
[----:B-1----:R-:W-:-:S02]  /*ad50*/  VIADD R85, R85, 0xffffffa1 ;  /* 0xffffffa155557836 */ /* 0x002fc40000000000 */
[----:B------:R-:W-:-:S03]  /*ad60*/  VIADD R84, R87, 0xffffffa0 ;  /* 0xffffffa057547836 */ /* 0x000fc60000000000 */
[----:B------:R-:W-:Y:S02]  /*ad70*/  ISETP.GE.U32.AND P1, PT, R85, 0x7fffff62, PT ;  /* 0x7fffff625500780c */ /* 0x000fe40003f26070 */
[----:B------:R-:W-:Y:S01]  /*ad80*/  ISETP.GE.U32.AND P2, PT, R84, 0x7fffff61, PT ;  /* 0x7fffff615400780c */ /* 0x000fe20003f46070 */
[C---:B---3--:R-:W-:Y:S02]  /*ad90*/  IMAD.WIDE R104, R2.reuse, 0x4, R98 ;  /* 0x0000000402687825 */ /* 0x048fe400078e0262 */
[----:B------:R-:W3:Y:S02]  /*ada0*/  LDL.LU.64 R98, [R1+0x4d8] ;  /* 0x0004d80001627983 */ /* 0x000ee40000300a00 */
[C---:B----4-:R-:W-:Y:S02]  /*adb0*/  IMAD.WIDE R102, R2.reuse, 0x4, R96 ;  /* 0x0000000402667825 */ /* 0x050fe400078e0260 */
[----:B------:R-:W-:Y:S02]  /*adc0*/  STL.64 [R1+0x3d8], R104 ;  /* 0x0003d86801007387 */ /* 0x000fe40000100a00 */
[----:B------:R-:W-:-:S02]  /*add0*/  IMAD.WIDE R88, R2, 0x4, R94 ;  /* 0x0000000402587825 */ /* 0x000fc400078e025e */
[----:B------:R-:W-:Y:S04]  /*ade0*/  STL.64 [R1+0x3e0], R102 ;  /* 0x0003e06601007387 */ /* 0x000fe80000100a00 */
[----:B------:R-:W4:Y:S04]  /*adf0*/  LDL.LU.64 R96, [R1+0x4b8] ;  /* 0x0004b80001607983 */ /* 0x000f280000300a00 */
[----:B------:R1:W-:Y:S04]  /*ae00*/  STL.64 [R1+0x3e8], R88 ;  /* 0x0003e85801007387 */ /* 0x0003e80000100a00 */
[----:B------:R-:W4:Y:S01]  /*ae10*/  LDL.LU.64 R94, [R1+0x4a8] ;  /* 0x0004a800015e7983 */ /* 0x000f220000300a00 */
[----:B------:R-:W-:Y:S01]  /*ae20*/  ISETP.GE.U32.AND P5, PT, R4, 0x7fffff43, PT ;  /* 0x7fffff430400780c */ /* 0x000fe20003fa6070 */
[----:B--2---:R-:W-:-:S02]  /*ae30*/  IMAD.WIDE R84, R2, 0x4, R92 ;  /* 0x0000000402547825 */ /* 0x004fc400078e025c */
[----:B------:R-:W-:Y:S04]  /*ae40*/  LDGSTS.E [R242+0x20000], desc[UR16][R104.64], !P6 ;  /* 0x2000000068f27fae */ /* 0x000fe8000f121850 */
[----:B------:R-:W2:Y:S01]  /*ae50*/  LDL.LU.64 R92, [R1+0x4a0] ;  /* 0x0004a000015c7983 */ /* 0x000ea20000300a00 */
[----:B------:R-:W-:-:S03]  /*ae60*/  VIADD R4, R90, 0xffffff81 ;  /* 0xffffff815a047836 */ /* 0x000fc60000000000 */
[----:B------:R-:W-:Y:S04]  /*ae70*/  LDGSTS.E [R242+0x24000], desc[UR16][R102.64], !P6 ;  /* 0x2400000066f27fae */ /* 0x000fe8000f121850 */
[----:B------:R1:W-:Y:S04]  /*ae80*/  LDGSTS.E [R242+0x28000], desc[UR16][R88.64], !P6 ;  /* 0x2800000058f27fae */ /* 0x0003e8000f121850 */
[----:B------:R1:W-:Y:S04]  /*ae90*/  STL.64 [R1+0x3f0], R84 ;  /* 0x0003f05401007387 */ /* 0x0003e80000100a00 */
[----:B------:R1:W-:Y:S01]  /*aea0*/  LDGSTS.E [R242+0x2c000], desc[UR16][R84.64], !P6 ;  /* 0x2c00000054f27fae */ /* 0x0003e2000f121850 */
[----:B------:R-:W-:-:S05]  /*aeb0*/  IMAD.WIDE R90, R2, 0x4, R110 ;  /* 0x00000004025a7825 */ /* 0x000fca00078e026e */
[----:B------:R-:W-:Y:S04]  /*aec0*/  STL.64 [R1+0x3f8], R90 ;  /* 0x0003f85a01007387 */ /* 0x000fe80000100a00 */
[----:B------:R-:W2:Y:S01]  /*aed0*/  LDL.LU.64 R122, [R1+0x4d0] ;  /* 0x0004d000017a7983 */ /* 0x000ea20000300a00 */
[C---:B-1----:R-:W-:Y:S01]  /*aee0*/  IMAD.WIDE R88, R2.reuse, 0x4, R100 ;  /* 0x0000000402587825 */ /* 0x042fe200078e0264 */
[----:B------:R-:W-:Y:S02]  /*aef0*/  ISETP.GE.U32.AND P4, PT, R5, 0x7fffff44, PT ;  /* 0x7fffff440500780c */ /* 0x000fe40003f86070 */
[----:B------:R-:W-:Y:S01]  /*af00*/  LDGSTS.E [R242+0x20004], desc[UR16][R90.64], !P0 ;  /* 0x200040005af27fae */ /* 0x000fe2000c121850 */
[----:B------:R-:W-:-:S03]  /*af10*/  IMAD.WIDE R84, R2, 0x4, R108 ;  /* 0x0000000402547825 */ /* 0x000fc600078e026c */
[----:B------:R-:W-:Y:S04]  /*af20*/  STL.64 [R1+0x400], R88 ;  /* 0x0004005801007387 */ /* 0x000fe80000100a00 */
[----:B------:R-:W2:Y:S04]  /*af30*/  LDL.LU.64 R120, [R1+0x4c8] ;  /* 0x0004c80001787983 */ /* 0x000ea80000300a00 */
[----:B------:R1:W-:Y:S04]  /*af40*/  STL.64 [R1+0x408], R84 ;  /* 0x0004085401007387 */ /* 0x0003e80000100a00 */
[----:B------:R-:W2:Y:S04]  /*af50*/  LDL.LU.64 R118, [R1+0x4c0] ;  /* 0x0004c00001767983 */ /* 0x000ea80000300a00 */
[----:B------:R-:W2:Y:S04]  /*af60*/  LDL.LU.64 R114, [R1+0x4b0] ;  /* 0x0004b00001727983 */ /* 0x000ea80000300a00 */
[----:B------:R-:W2:Y:S04]  /*af70*/  LDL.LU.64 R112, [R1+0x690] ;  /* 0x0006900001707983 */ /* 0x000ea80000300a00 */
[----:B------:R-:W2:Y:S04]  /*af80*/  LDL.LU.64 R138, [R1+0x6a8] ;  /* 0x0006a800018a7983 */ /* 0x000ea80000300a00 */
[----:B------:R-:W2:Y:S04]  /*af90*/  LDL.LU.64 R108, [R1+0x6d8] ;  /* 0x0006d800016c7983 */ /* 0x000ea80000300a00 */
[----:B------:R-:W2:Y:S04]  /*afa0*/  LDL.LU.64 R106, [R1+0x6d0] ;  /* 0x0006d000016a7983 */ /* 0x000ea80000300a00 */
[----:B------:R-:W2:Y:S04]  /*afb0*/  LDL.LU.64 R104, [R1+0x6c8] ;  /* 0x0006c80001687983 */ /* 0x000ea80000300a00 */
[----:B------:R-:W2:Y:S01]  /*afc0*/  LDL.LU.64 R100, [R1+0x6c0] ;  /* 0x0006c00001647983 */ /* 0x000ea20000300a00 */
[----:B---3--:R-:W-:-:S04]  /*afd0*/  IMAD.WIDE R124, R2, 0x4, R98 ;  /* 0x00000004027c7825 */ /* 0x008fc800078e0262 */
[C---:B----4-:R-:W-:Y:S01]  /*afe0*/  IMAD.WIDE R116, R2.reuse, 0x4, R96 ;  /* 0x0000000402747825 */ /* 0x050fe200078e0260 */
[----:B------:R-:W3:Y:S04]  /*aff0*/  LDL.LU.64 R98, [R1+0x6b8] ;  /* 0x0006b80001627983 */ /* 0x000ee80000300a00 */
[----:B------:R-:W4:Y:S01]  /*b000*/  LDL.LU.64 R96, [R1+0x6b0] ;  /* 0x0006b00001607983 */ /* 0x000f220000300a00 */
[----:B--2---:R-:W-:Y:S01]  /*b010*/  IMAD.WIDE R102, R2, 0x4, R92 ;  /* 0x0000000402667825 */ /* 0x004fe200078e025c */
[----:B------:R-:W-:Y:S02]  /*b020*/  ISETP.GE.U32.AND P6, PT, R4, 0x7fffff42, PT ;  /* 0x7fffff420400780c */ /* 0x000fe40003fc6070 */
[----:B------:R-:W2:Y:S04]  /*b030*/  LDL.LU.64 R92, [R1+0x6a0] ;  /* 0x0006a000015c7983 */ /* 0x000ea80000300a00 */
[----:B------:R-:W2:Y:S04]  /*b040*/  LDL.LU.64 R130, [R1+0x698] ;  /* 0x0006980001827983 */ /* 0x000ea80000300a00 */
[----:B------:R-:W2:Y:S01]  /*b050*/  LDL.LU.64 R244, [R1+0x680] ;  /* 0x0006800001f47983 */ /* 0x000ea20000300a00 */
[----:B------:R-:W-:-:S03]  /*b060*/  IMAD.WIDE R250, R2, 0x4, R250 ;  /* 0x0000000402fa7825 */ /* 0x000fc600078e02fa */
[----:B------:R-:W-:Y:S01]  /*b070*/  LDGSTS.E [R242+0x24004], desc[UR16][R88.64], !P0 ;  /* 0x2400400058f27fae */ /* 0x000fe2000c121850 */
[----:B------:R-:W-:-:S03]  /*b080*/  IMAD.WIDE R110, R2, 0x4, R94 ;  /* 0x00000004026e7825 */ /* 0x000fc600078e025e */
[----:B------:R1:W-:Y:S01]  /*b090*/  LDGSTS.E [R242+0x28004], desc[UR16][R84.64], !P0 ;  /* 0x2800400054f27fae */ /* 0x0003e2000c121850 */
[----:B------:R-:W-:-:S03]  /*b0a0*/  IMAD.WIDE R94, R2, 0x4, R78 ;  /* 0x00000004025e7825 */ /* 0x000fc600078e024e */
[----:B------:R-:W-:Y:S01]  /*b0b0*/  STL.64 [R1+0x418], R124 ;  /* 0x0004187c01007387 */ /* 0x000fe20000100a00 */
[----:B------:R-:W-:Y:S02]  /*b0c0*/  VIADD R4, R86, 0xffffff80 ;  /* 0xffffff8056047836 */ /* 0x000fe40000000000 */
[C---:B------:R-:W-:Y:S01]  /*b0d0*/  IMAD.WIDE R86, R2.reuse, 0x4, R80 ;  /* 0x0000000402567825 */ /* 0x040fe200078e0250 */
[----:B------:R-:W-:Y:S04]  /*b0e0*/  LDGSTS.E [R242+0x2c004], desc[UR16][R250.64], !P0 ;  /* 0x2c004000faf27fae */ /* 0x000fe8000c121850 */
[----:B------:R-:W-:Y:S04]  /*b0f0*/  STL.64 [R1+0x4b8], R116 ;  /* 0x0004b87401007387 */ /* 0x000fe80000100a00 */
[----:B------:R-:W-:Y:S04]  /*b100*/  STL.64 [R1+0x7d8], R110 ;  /* 0x0007d86e01007387 */ /* 0x000fe80000100a00 */
[----:B------:R-:W-:Y:S01]  /*b110*/  LDGSTS.E [R242+0x20008], desc[UR16][R124.64], !P1 ;  /* 0x200080007cf27fae */ /* 0x000fe2000c921850 */
[----:B------:R-:W-:-:S03]  /*b120*/  IMAD.WIDE R122, R2, 0x4, R122 ;  /* 0x00000004027a7825 */ /* 0x000fc600078e027a */
[----:B------:R-:W-:Y:S04]  /*b130*/  STL.64 [R1+0x918], R102 ;  /* 0x0009186601007387 */ /* 0x000fe80000100a00 */
[----:B------:R-:W-:Y:S04]  /*b140*/  LDGSTS.E [R242+0x24008], desc[UR16][R122.64], !P1 ;  /* 0x240080007af27fae */ /* 0x000fe8000c921850 */
[----:B------:R-:W-:Y:S01]  /*b150*/  STL.64 [R1+0xa98], R94 ;  /* 0x000a985e01007387 */ /* 0x000fe20000100a00 */
[----:B------:R-:W-:-:S03]  /*b160*/  IMAD.WIDE R120, R2, 0x4, R120 ;  /* 0x0000000402787825 */ /* 0x000fc600078e0278 */
[----:B------:R-:W-:Y:S04]  /*b170*/  STL.64 [R1+0x420], R122 ;  /* 0x0004207a01007387 */ /* 0x000fe80000100a00 */
[----:B------:R-:W-:Y:S01]  /*b180*/  LDGSTS.E [R242+0x28008], desc[UR16][R120.64], !P1 ;  /* 0x2800800078f27fae */ /* 0x000fe2000c921850 */
[----:B------:R-:W-:-:S04]  /*b190*/  IMAD.WIDE R118, R2, 0x4, R118 ;  /* 0x0000000402767825 */ /* 0x000fc800078e0276 */
[C---:B------:R-:W-:Y:S01]  /*b1a0*/  IMAD.WIDE R114, R2.reuse, 0x4, R114 ;  /* 0x0000000402727825 */ /* 0x040fe200078e0272 */
[----:B------:R-:W-:Y:S03]  /*b1b0*/  LDGSTS.E [R242+0x2c008], desc[UR16][R118.64], !P1 ;  /* 0x2c00800076f27fae */ /* 0x000fe6000c921850 */
[C---:B------:R-:W-:Y:S01]  /*b1c0*/  IMAD.WIDE R112, R2.reuse, 0x4, R112 ;  /* 0x0000000402707825 */ /* 0x040fe200078e0270 */
[----:B------:R-:W-:Y:S03]  /*b1d0*/  STL.64 [R1+0xaf8], R86 ;  /* 0x000af85601007387 */ /* 0x000fe60000100a00 */
[C---:B------:R-:W-:Y:S01]  /*b1e0*/  IMAD.WIDE R248, R2.reuse, 0x4, R138 ;  /* 0x0000000402f87825 */ /* 0x040fe200078e028a */
[----:B------:R-:W-:Y:S03]  /*b1f0*/  LDGSTS.E [R242+0x2000c], desc[UR16][R116.64], !P2 ;  /* 0x2000c00074f27fae */ /* 0x000fe6000d121850 */
[----:B------:R-:W-:Y:S01]  /*b200*/  IMAD.WIDE R108, R2, 0x4, R108 ;  /* 0x00000004026c7825 */ /* 0x000fe200078e026c */
[----:B------:R-:W-:Y:S01]  /*b210*/  STL.64 [R1+0x428], R120 ;  /* 0x0004287801007387 */ /* 0x000fe20000100a00 */
[----:B------:R-:W-:-:S02]  /*b220*/  ISETP.GE.U32.AND P0, PT, R4, 0x7fffff41, PT ;  /* 0x7fffff410400780c */ /* 0x000fc40003f06070 */
[C---:B------:R-:W-:Y:S01]  /*b230*/  IMAD.WIDE R106, R2.reuse, 0x4, R106 ;  /* 0x00000004026a7825 */ /* 0x040fe200078e026a */
[----:B------:R-:W-:Y:S01]  /*b240*/  LDGSTS.E [R242+0x2400c], desc[UR16][R114.64], !P2 ;  /* 0x2400c00072f27fae */ /* 0x000fe2000d121850 */
[----:B------:R-:W1:Y:S02]  /*b250*/  LDC R4, c[0x0][0x230] ;  /* 0x00008c00ff047b82 */ /* 0x000e640000000800 */
[C---:B------:R-:W-:Y:S01]  /*b260*/  IMAD.WIDE R104, R2.reuse, 0x4, R104 ;  /* 0x0000000402687825 */ /* 0x040fe200078e0268 */
[----:B------:R-:W-:Y:S03]  /*b270*/  STL.64 [R1+0x430], R118 ;  /* 0x0004307601007387 */ /* 0x000fe60000100a00 */
[C---:B------:R-:W-:Y:S01]  /*b280*/  IMAD.WIDE R100, R2.reuse, 0x4, R100 ;  /* 0x0000000402647825 */ /* 0x040fe200078e0264 */
[----:B------:R-:W-:Y:S04]  /*b290*/  LDGSTS.E [R242+0x2800c], desc[UR16][R112.64], !P2 ;  /* 0x2800c00070f27fae */ /* 0x000fe8000d121850 */
[----:B------:R-:W-:Y:S04]  /*b2a0*/  STL.64 [R1+0x440], R114 ;  /* 0x0004407201007387 */ /* 0x000fe80000100a00 */
[----:B------:R-:W-:Y:S04]  /*b2b0*/  LDGSTS.E [R242+0x2c00c], desc[UR16][R248.64], !P2 ;  /* 0x2c00c000f8f27fae */ /* 0x000fe8000d121850 */
[----:B------:R-:W-:Y:S04]  /*b2c0*/  STL.64 [R1+0x448], R112 ;  /* 0x0004487001007387 */ /* 0x000fe80000100a00 */
[----:B------:R-:W-:Y:S04]  /*b2d0*/  LDGSTS.E [R242+0x30000], desc[UR16][R110.64], !P4 ;  /* 0x300000006ef27fae */ /* 0x000fe8000e121850 */
[----:B------:R-:W-:Y:S04]  /*b2e0*/  STL.64 [R1+0x7e0], R108 ;  /* 0x0007e06c01007387 */ /* 0x000fe80000100a00 */
[----:B------:R-:W-:Y:S04]  /*b2f0*/  LDGSTS.E [R242+0x34000], desc[UR16][R108.64], !P4 ;  /* 0x340000006cf27fae */ /* 0x000fe8000e121850 */
[----:B------:R-:W-:Y:S04]  /*b300*/  STL.64 [R1+0x7e8], R106 ;  /* 0x0007e86a01007387 */ /* 0x000fe80000100a00 */
[----:B------:R-:W-:Y:S01]  /*b310*/  LDGSTS.E [R242+0x38000], desc[UR16][R106.64], !P4 ;  /* 0x380000006af27fae */ /* 0x000fe2000e121850 */
[----:B-1----:R-:W-:-:S03]  /*b320*/  IMAD.WIDE R84, R2, 0x4, R16 ;  /* 0x0000000402547825 */ /* 0x002fc600078e0210 */
[----:B------:R-:W-:Y:S04]  /*b330*/  STL.64 [R1+0x7f0], R104 ;  /* 0x0007f06801007387 */ /* 0x000fe80000100a00 */
[----:B------:R-:W-:Y:S04]  /*b340*/  LDGSTS.E [R242+0x3c000], desc[UR16][R104.64], !P4 ;  /* 0x3c00000068f27fae */ /* 0x000fe8000e121850 */
[----:B------:R-:W-:Y:S04]  /*b350*/  STL.64 [R1+0x800], R100 ;  /* 0x0008006401007387 */ /* 0x000fe80000100a00 */
[----:B------:R-:W-:Y:S01]  /*b360*/  LDGSTS.E [R242+0x30004], desc[UR16][R102.64], !P5 ;  /* 0x3000400066f27fae */ /* 0x000fe2000e921850 */
[----:B------:R-:W-:-:S03]  /*b370*/  IMAD.SHL.U32 R5, R239, 0x40, RZ ;  /* 0x00000040ef057824 */ /* 0x000fc600078e00ff */
[----:B------:R-:W-:Y:S01]  /*b380*/  LDGSTS.E [R242+0x34004], desc[UR16][R100.64], !P5 ;  /* 0x3400400064f27fae */ /* 0x000fe2000e921850 */
[----:B------:R-:W-:-:S04]  /*b390*/  IMAD.WIDE R80, R2, 0x4, R12 ;  /* 0x0000000402507825 */ /* 0x000fc800078e020c */
        /* <DEDUP_REMOVED lines=10> */
[----:B------:R-:W-:Y:S01]  /*b440*/  IMAD.WIDE R8, R5, 0x4, R8 ;  /* 0x0000000405087825 */ /* 0x000fe200078e0208 */
[----:B------:R-:W-:-:S03]  /*b450*/  IADD3 R4, R4, 0x3f, RZ ;  /* 0x0000003f04047810 */ /* 0x000fc60007ffe0ff */
[----:B------:R-:W-:-:S04]  /*b460*/  IMAD.WIDE R6, R5, 0x4, R6 ;  /* 0x0000000405067825 */ /* 0x000fc800078e0206 */
[----:B---3--:R-:W-:-:S04]  /*b470*/  IMAD.WIDE R98, R2, 0x4, R98 ;  /* 0x0000000402627825 */ /* 0x008fc800078e0262 */
[C---:B----4-:R-:W-:Y:S01]  /*b480*/  IMAD.WIDE R96, R2.reuse, 0x4, R96 ;  /* 0x0000000402607825 */ /* 0x050fe200078e0260 */
[----:B------:R-:W-:Y:S04]  /*b490*/  STL.64 [R1+0x808], R98 ;  /* 0x0008086201007387 */ /* 0x000fe80000100a00 */
[----:B------:R-:W-:Y:S04]  /*b4a0*/  STL.64 [R1+0x810], R96 ;  /* 0x0008106001007387 */ /* 0x000fe80000100a00 */
[----:B------:R-:W-:Y:S04]  /*b4b0*/  LDGSTS.E [R242+0x38004], desc[UR16][R98.64], !P5 ;  /* 0x3800400062f27fae */ /* 0x000fe8000e921850 */
[----:B------:R-:W5:Y:S01]  /*b4c0*/  LDL.LU.64 R16, [R1+0xc08] ;  /* 0x000c080001107983 */ /* 0x000f620000300a00 */
[----:B--2---:R-:W-:-:S03]  /*b4d0*/  IMAD.WIDE R92, R2, 0x4, R92 ;  /* 0x00000004025c7825 */ /* 0x004fc600078e025c */
[----:B------:R-:W-:Y:S01]  /*b4e0*/  LDGSTS.E [R242+0x3c004], desc[UR16][R96.64], !P5 ;  /* 0x3c00400060f27fae */ /* 0x000fe2000e921850 */
[----:B------:R-:W-:-:S03]  /*b4f0*/  IMAD.WIDE R90, R2, 0x4, R130 ;  /* 0x00000004025a7825 */ /* 0x000fc600078e0282 */
[----:B------:R-:W-:Y:S01]  /*b500*/  STL.64 [R1+0x820], R92 ;  /* 0x0008205c01007387 */ /* 0x000fe20000100a00 */
[----:B------:R-:W-:-:S03]  /*b510*/  IMAD.WIDE R88, R2, 0x4, R244 ;  /* 0x0000000402587825 */ /* 0x000fc600078e02f4 */
[----:B------:R-:W-:Y:S04]  /*b520*/  LDGSTS.E [R242+0x30008], desc[UR16][R94.64], !P6 ;  /* 0x300080005ef27fae */ /* 0x000fe8000f121850 */
[----:B------:R-:W5:Y:S04]  /*b530*/  LDL.LU.64 R12, [R1+0xc00] ;  /* 0x000c0000010c7983 */ /* 0x000f680000300a00 */
        /* <DEDUP_REMOVED lines=11> */
[----:B------:R-:W-:Y:S04]  /*b5f0*/  LDGSTS.E [R242+0x3c00c], desc[UR16][R78.64], !P0 ;  /* 0x3c00c0004ef27fae */ /* 0x000fe8000c121850 */
[----:B------:R-:W-:Y:S04]  /*b600*/  STL [R1], RZ ;  /* 0x000000ff01007387 */ /* 0x000fe80000100800 */
[----:B------:R-:W-:Y:S04]  /*b610*/  STL [R1+0x4], RZ ;  /* 0x000004ff01007387 */ /* 0x000fe80000100800 */
[----:B------:R-:W0:Y:S04]  /*b620*/  LDGDEPBAR ;  /* 0x00000000000079af */ /* 0x000e280000000000 */
[----:B------:R-:W-:Y:S04]  /*b630*/  STL.64 [R1+0xb40], R20 ;  /* 0x000b401401007387 */ /* 0x000fe80000100a00 */
[----:B------:R-:W-:Y:S04]  /*b640*/  LDGSTS.E [R0+0x64000], desc[UR16][R20.64], P3 ;  /* 0x6400000014007fae */ /* 0x000fe80009921850 */
[----:B------:R-:W-:Y:S04]  /*b650*/  STL.64 [R1+0xb60], R22 ;  /* 0x000b601601007387 */ /* 0x000fe80000100a00 */
[----:B------:R-:W-:Y:S04]  /*b660*/  LDGSTS.E [R0+0x64400], desc[UR16][R22.64], P3 ;  /* 0x6440000016007fae */ /* 0x000fe80009921850 */
[----:B------:R-:W-:Y:S04]  /*b670*/  STL.64 [R1+0xb80], R24 ;  /* 0x000b801801007387 */ /* 0x000fe80000100a00 */
[----:B------:R-:W-:Y:S04]  /*b680*/  LDGSTS.E [R0+0x64800], desc[UR16][R24.64], P3 ;  /* 0x6480000018007fae */ /* 0x000fe80009921850 */
[----:B------:R-:W-:Y:S04]  /*b690*/  STL.64 [R1+0xba0], R26 ;  /* 0x000ba01a01007387 */ /* 0x000fe80000100a00 */
[----:B------:R-:W-:Y:S04]  /*b6a0*/  LDGSTS.E [R0+0x64c00], desc[UR16][R26.64], P3 ;  /* 0x64c000001a007fae */ /* 0x000fe80009921850 */
[----:B------:R1:W-:Y:S04]  /*b6b0*/  STL.64 [R1+0xbc0], R28 ;  /* 0x000bc01c01007387 */ /* 0x0003e80000100a00 */
[----:B------:R1:W-:Y:S04]  /*b6c0*/  LDGSTS.E [R0+0x65000], desc[UR16][R28.64], P3 ;  /* 0x650000001c007fae */ /* 0x0003e80009921850 */
[----:B------:R2:W-:Y:S04]  /*b6d0*/  STL.64 [R1+0xbd8], R30 ;  /* 0x000bd81e01007387 */ /* 0x0005e80000100a00 */
[----:B------:R2:W-:Y:S04]  /*b6e0*/  LDGSTS.E [R0+0x65400], desc[UR16][R30.64], P3 ;  /* 0x654000001e007fae */ /* 0x0005e80009921850 */
[----:B------:R3:W-:Y:S01]  /*b6f0*/  STL.64 [R1+0xbe8], R32 ;  /* 0x000be82001007387 */ /* 0x0007e20000100a00 */
[----:B-1----:R-:W-:-:S03]  /*b700*/  IMAD.WIDE R28, R5, 0x4, R40 ;  /* 0x00000004051c7825 */ /* 0x002fc600078e0228 */
[----:B------:R3:W-:Y:S01]  /*b710*/  LDGSTS.E [R0+0x65800], desc[UR16][R32.64], P3 ;  /* 0x6580000020007fae */ /* 0x0007e20009921850 */
[----:B------:R-:W-:-:S04]  /*b720*/  IMAD.WIDE R26, R5, 0x4, R42 ;  /* 0x00000004051a7825 */ /* 0x000fc800078e022a */
[C---:B--2---:R-:W-:Y:S01]  /*b730*/  IMAD.WIDE R30, R5.reuse, 0x4, R38 ;  /* 0x00000004051e7825 */ /* 0x044fe200078e0226 */
[----:B------:R-:W-:Y:S03]  /*b740*/  STL.64 [R1+0xbf0], R34 ;  /* 0x000bf02201007387 */ /* 0x000fe60000100a00 */
[C---:B------:R-:W-:Y:S01]  /*b750*/  IMAD.WIDE R24, R5.reuse, 0x4, R44 ;  /* 0x0000000405187825 */ /* 0x040fe200078e022c */
[----:B------:R-:W-:Y:S03]  /*b760*/  LDGSTS.E [R0+0x65c00], desc[UR16][R34.64], P3 ;  /* 0x65c0000022007fae */ /* 0x000fe60009921850 */
[C---:B---3--:R-:W-:Y:S01]  /*b770*/  IMAD.WIDE R32, R5.reuse, 0x4, R36 ;  /* 0x0000000405207825 */ /* 0x048fe200078e0224 */
[----:B------:R-:W-:Y:S03]  /*b780*/  STL.64 [R1+0xb20], R18 ;  /* 0x000b201201007387 */ /* 0x000fe60000100a00 */
[C---:B------:R-:W-:Y:S01]  /*b790*/  IMAD.WIDE R22, R5.reuse, 0x4, R46 ;  /* 0x0000000405167825 */ /* 0x040fe200078e022e */
[----:B------:R-:W-:Y:S03]  /*b7a0*/  LDGSTS.E [R3+0x64100], desc[UR16][R18.64], P3 ;  /* 0x6410000012037fae */ /* 0x000fe60009921850 */
[C---:B------:R-:W-:Y:S01]  /*b7b0*/  IMAD.WIDE R20, R5.reuse, 0x4, R48 ;  /* 0x0000000405147825 */ /* 0x040fe200078e0230 */
        /* <DEDUP_REMOVED lines=8> */
[----:B------:R3:W-:Y:S04]  /*b840*/  LDGSTS.E [R3+0x65100], desc[UR16][R26.64], P3 ;  /* 0x651000001a037fae */ /* 0x0007e80009921850 */
[----:B------:R1:W-:Y:S01]  /*b850*/  STL.64 [R1+0xbb8], R24 ;  /* 0x000bb81801007387 */ /* 0x0003e20000100a00 */
[----:B--2---:R-:W-:-:S03]  /*b860*/  IMAD.WIDE R28, R5, 0x4, R52 ;  /* 0x00000004051c7825 */ /* 0x004fc600078e0234 */
[----:B------:R1:W-:Y:S04]  /*b870*/  LDGSTS.E [R3+0x65500], desc[UR16][R24.64], P3 ;  /* 0x6550000018037fae */ /* 0x0003e80009921850 */
[----:B------:R2:W-:Y:S01]  /*b880*/  STL.64 [R1+0xbd0], R22 ;  /* 0x000bd01601007387 */ /* 0x0005e20000100a00 */
[----:B---3--:R-:W-:-:S03]  /*b890*/  IMAD.WIDE R26, R5, 0x4, R54 ;  /* 0x00000004051a7825 */ /* 0x008fc600078e0236 */
[----:B------:R2:W-:Y:S01]  /*b8a0*/  LDGSTS.E [R3+0x65900], desc[UR16][R22.64], P3 ;  /* 0x6590000016037fae */ /* 0x0005e20009921850 */
[----:B------:R-:W-:-:S03]  /*b8b0*/  IMAD.WIDE R18, R5, 0x4, R62 ;  /* 0x0000000405127825 */ /* 0x000fc600078e023e */
[----:B------:R3:W-:Y:S01]  /*b8c0*/  STL.64 [R1+0xbe0], R20 ;  /* 0x000be01401007387 */ /* 0x0007e20000100a00 */
[----:B-1----:R-:W-:-:S03]  /*b8d0*/  IMAD.WIDE R24, R5, 0x4, R56 ;  /* 0x0000000405187825 */ /* 0x002fc600078e0238 */
[----:B------:R3:W-:Y:S04]  /*b8e0*/  LDGSTS.E [R3+0x65d00], desc[UR16][R20.64], P3 ;  /* 0x65d0000014037fae */ /* 0x0007e80009921850 */
[----:B------:R-:W-:Y:S01]  /*b8f0*/  STL.64 [R1+0xb08], R8 ;  /* 0x000b080801007387 */ /* 0x000fe20000100a00 */
[----:B--2---:R-:W-:-:S03]  /*b900*/  IMAD.WIDE R22, R5, 0x4, R58 ;  /* 0x0000000405167825 */ /* 0x004fc600078e023a */
[----:B------:R-:W-:Y:S04]  /*b910*/  LDGSTS.E [R11+0x64200], desc[UR16][R8.64], P3 ;  /* 0x64200000080b7fae */ /* 0x000fe80009921850 */
[----:B------:R-:W-:Y:S01]  /*b920*/  STL.64 [R1+0xb18], R30 ;  /* 0x000b181e01007387 */ /* 0x000fe20000100a00 */
[----:B---3--:R-:W-:-:S03]  /*b930*/  IMAD.WIDE R20, R5, 0x4, R60 ;  /* 0x0000000405147825 */ /* 0x008fc600078e023c */
[----:B------:R-:W-:Y:S04]  /*b940*/  LDGSTS.E [R11+0x64600], desc[UR16][R30.64], P3 ;  /* 0x646000001e0b7fae */ /* 0x000fe80009921850 */
[----:B------:R1:W-:Y:S04]  /*b950*/  STL.64 [R1+0xb30], R28 ;  /* 0x000b301c01007387 */ /* 0x0003e80000100a00 */
[----:B------:R1:W-:Y:S04]  /*b960*/  LDGSTS.E [R11+0x64a00], desc[UR16][R28.64], P3 ;  /* 0x64a000001c0b7fae */ /* 0x0003e80009921850 */
[----:B------:R2:W-:Y:S04]  /*b970*/  STL.64 [R1+0xb50], R26 ;  /* 0x000b501a01007387 */ /* 0x0005e80000100a00 */
[----:B------:R2:W-:Y:S01]  /*b980*/  LDGSTS.E [R11+0x64e00], desc[UR16][R26.64], P3 ;  /* 0x64e000001a0b7fae */ /* 0x0005e20009921850 */
[----:B-1----:R-:W-:-:S03]  /*b990*/  IMAD.WIDE R28, R5, 0x4, R66 ;  /* 0x00000004051c7825 */ /* 0x002fc600078e0242 */
[----:B------:R1:W-:Y:S04]  /*b9a0*/  STL.64 [R1+0xb70], R24 ;  /* 0x000b701801007387 */ /* 0x0003e80000100a00 */
[----:B------:R1:W-:Y:S01]  /*b9b0*/  LDGSTS.E [R11+0x65200], desc[UR16][R24.64], P3 ;  /* 0x65200000180b7fae */ /* 0x0003e20009921850 */
[----:B--2---:R-:W-:-:S03]  /*b9c0*/  IMAD.WIDE R26, R5, 0x4, R68 ;  /* 0x00000004051a7825 */ /* 0x004fc600078e0244 */
        /* <DEDUP_REMOVED lines=9> */
[----:B------:R-:W-:Y:S04]  /*ba60*/  STL.64 [R1+0xb10], R28 ;  /* 0x000b101c01007387 */ /* 0x000fe80000100a00 */
[----:B------:R-:W-:Y:S01]  /*ba70*/  STL.64 [R1+0xb28], R26 ;  /* 0x000b281a01007387 */ /* 0x000fe20000100a00 */
[----:B--2---:R-:W-:-:S03]  /*ba80*/  IMAD.WIDE R18, R5, 0x4, R76 ;  /* 0x0000000405127825 */ /* 0x004fc600078e024c */
[----:B------:R1:W-:Y:S04]  /*ba90*/  STL.64 [R1+0xb48], R24 ;  /* 0x000b481801007387 */ /* 0x0003e80000100a00 */
[----:B------:R2:W-:Y:S04]  /*baa0*/  STL.64 [R1+0xb68], R22 ;  /* 0x000b681601007387 */ /* 0x0005e80000100a00 */
[----:B------:R2:W-:Y:S04]  /*bab0*/  STL.64 [R1+0xb88], R20 ;  /* 0x000b881401007387 */ /* 0x0005e80000100a00 */
[----:B------:R2:W-:Y:S04]  /*bac0*/  STL.64 [R1+0xba8], R18 ;  /* 0x000ba81201007387 */ /* 0x0005e80000100a00 */
[----:B------:R2:W-:Y:S04]  /*bad0*/  STL [R1+0x8], RZ ;  /* 0x000008ff01007387 */ /* 0x0005e80000100800 */
        /* <DEDUP_REMOVED lines=28> */
[----:B------:R2:W-:Y:S01]  /*bca0*/  STL [R1+0x7c], RZ ;  /* 0x00007cff01007387 */ /* 0x0005e20000100800 */
[----:B------:R-:W-:Y:S01]  /*bcb0*/  IMAD.WIDE R8, R5, 0x4, R64 ;  /* 0x0000000405087825 */ /* 0x000fe200078e0240 */
[----:B------:R-:W-:-:S02]  /*bcc0*/  ISETP.GE.AND P0, PT, R4, 0x40, PT ;  /* 0x000000400400780c */ /* 0x000fc40003f06270 */
[----:B------:R-:W-:Y:S04]  /*bcd0*/  LDGSTS.E [R238+0x64300], desc[UR16][R6.64], P3 ;  /* 0x6430000006ee7fae */ /* 0x000fe80009921850 */
[----:B------:R-:W-:Y:S04]  /*bce0*/  LDGSTS.E [R238+0x64700], desc[UR16][R8.64], P3 ;  /* 0x6470000008ee7fae */ /* 0x000fe80009921850 */
[----:B------:R-:W-:Y:S04]  /*bcf0*/  LDGSTS.E [R238+0x64b00], desc[UR16][R28.64], P3 ;  /* 0x64b000001cee7fae */ /* 0x000fe80009921850 */
[----:B------:R-:W-:Y:S04]  /*bd00*/  LDGSTS.E [R238+0x64f00], desc[UR16][R26.64], P3 ;  /* 0x64f000001aee7fae */ /* 0x000fe80009921850 */
[----:B------:R-:W-:Y:S04]  /*bd10*/  LDGSTS.E [R238+0x65300], desc[UR16][R24.64], P3 ;  /* 0x6530000018ee7fae */ /* 0x000fe80009921850 */
[----:B------:R-:W-:Y:S04]  /*bd20*/  LDGSTS.E [R238+0x65700], desc[UR16][R22.64], P3 ;  /* 0x6570000016ee7fae */ /* 0x000fe80009921850 */
[----:B------:R-:W-:Y:S04]  /*bd30*/  LDGSTS.E [R238+0x65b00], desc[UR16][R20.64], P3 ;  /* 0x65b0000014ee7fae */ /* 0x000fe80009921850 */
[----:B------:R3:W-:Y:S01]  /*bd40*/  LDGSTS.E [R238+0x65f00], desc[UR16][R18.64], P3 ;  /* 0x65f0000012ee7fae */ /* 0x0007e20009921850 */
[----:B------:R-:W-:-:S03]  /*bd50*/  CS2R R216, SRZ ;  /* 0x0000000000d87805 */ /* 0x000fc6000001ff00 */
[----:B------:R-:W0:Y:S01]  /*bd60*/  LDGDEPBAR ;  /* 0x00000000000079af */ /* 0x000e220000000000 */
[----:B------:R-:W-:Y:S02]  /*bd70*/  CS2R R218, SRZ ;  /* 0x0000000000da7805 */ /* 0x000fe4000001ff00 */
[----:B------:R-:W-:Y:S02]  /*bd80*/  CS2R R220, SRZ ;  /* 0x0000000000dc7805 */ /* 0x000fe4000001ff00 */
[----:B------:R-:W-:Y:S02]  /*bd90*/  CS2R R222, SRZ ;  /* 0x0000000000de7805 */ /* 0x000fe4000001ff00 */
[----:B------:R-:W-:Y:S02]  /*bda0*/  CS2R R224, SRZ ;  /* 0x0000000000e07805 */ /* 0x000fe4000001ff00 */
[----:B------:R-:W-:Y:S02]  /*bdb0*/  CS2R R226, SRZ ;  /* 0x0000000000e27805 */ /* 0x000fe4000001ff00 */
[----:B------:R-:W-:-:S02]  /*bdc0*/  CS2R R228, SRZ ;  /* 0x0000000000e47805 */ /* 0x000fc4000001ff00 */
[----:B------:R-:W-:Y:S02]  /*bdd0*/  CS2R R230, SRZ ;  /* 0x0000000000e67805 */ /* 0x000fe4000001ff00 */
[----:B------:R-:W-:Y:S02]  /*bde0*/  CS2R R232, SRZ ;  /* 0x0000000000e87805 */ /* 0x000fe4000001ff00 */
[----:B------:R-:W-:Y:S02]  /*bdf0*/  CS2R R234, SRZ ;  /* 0x0000000000ea7805 */ /* 0x000fe4000001ff00 */
[----:B------:R-:W-:Y:S02]  /*be00*/  CS2R R236, SRZ ;  /* 0x0000000000ec7805 */ /* 0x000fe4000001ff00 */
[----:B---3--:R-:W-:Y:S02]  /*be10*/  CS2R R238, SRZ ;  /* 0x0000000000ee7805 */ /* 0x008fe4000001ff00 */
[----:B------:R-:W-:-:S02]  /*be20*/  CS2R R240, SRZ ;  /* 0x0000000000f07805 */ /* 0x000fc4000001ff00 */
        /* <DEDUP_REMOVED lines=83> */
[----:B-1----:R-:W-:-:S02]  /*c360*/  CS2R R24, SRZ ;  /* 0x0000000000187805 */ /* 0x002fc4000001ff00 */
        /* <DEDUP_REMOVED lines=14> */
[----:B------:R-:W-:Y:S01]  /*c450*/  CS2R R54, SRZ ;  /* 0x0000000000367805 */ /* 0x000fe2000001ff00 */
[----:B--2---:R-:W-:Y:S06]  /*c460*/  @!P0 BRA `(.L_x_0) ;  /* 0x00000120004c8947 */ /* 0x004fec0003800000 */
[----:B------:R-:W2:Y:S04]  /*c470*/  LDL.LU.64 R54, [R1+0x4b8] ;  /* 0x0004b80001367983 */ /* 0x000ea80000300a00 */
[----:B------:R-:W3:Y:S04]  /*c480*/  LDL.LU.64 R20, [R1+0x440] ;  /* 0x0004400001147983 */ /* 0x000ee80000300a00 */
[----:B------:R-:W4:Y:S04]  /*c490*/  LDL.LU.64 R22, [R1+0x448] ;  /* 0x0004480001167983 */ /* 0x000f280000300a00 */
[----:B------:R-:W3:Y:S04]  /*c4a0*/  LDL.LU.64 R44, [R1+0x408] ;  /* 0x00040800012c7983 */ /* 0x000ee80000300a00 */
[----:B------:R-:W4:Y:S04]  /*c4b0*/  LDL.LU.64 R46, [R1+0x418] ;  /* 0x00041800012e7983 */ /* 0x000f280000300a00 */
[----:B------:R-:W4:Y:S04]  /*c4c0*/  LDL.LU.64 R48, [R1+0x420] ;  /* 0x0004200001307983 */ /* 0x000f280000300a00 */
[----:B------:R-:W4:Y:S04]  /*c4d0*/  LDL.LU.64 R50, [R1+0x428] ;  /* 0x0004280001327983 */ /* 0x000f280000300a00 */
[----:B------:R-:W4:Y:S04]  /*c4e0*/  LDL.LU.64 R18, [R1+0x430] ;  /* 0x0004300001127983 */ /* 0x000f280000300a00 */
[----:B------:R-:W4:Y:S04]  /*c4f0*/  LDL.LU.64 R36, [R1+0x6e0] ;  /* 0x0006e00001247983 */ /* 0x000f280000300a00 */
[----:B------:R-:W4:Y:S01]  /*c500*/  LDL.LU.64 R52, [R1+0x6e8] ;  /* 0x0006e80001347983 */ /* 0x000f220000300a00 */
[----:B--2---:R-:W-:-:S02]  /*c510*/  IMAD.MOV.U32 R38, RZ, RZ, R54 ;  /* 0x000000ffff267224 */ /* 0x004fc400078e0036 */
[----:B------:R-:W-:Y:S02]  /*c520*/  IMAD.MOV.U32 R39, RZ, RZ, R55 ;  /* 0x000000ffff277224 */ /* 0x000fe400078e0037 */
        /* <DEDUP_REMOVED lines=8> */
[----:B---3--:R-:W-:Y:S01]  /*c5b0*/  IMAD.MOV.U32 R42, RZ, RZ, R44 ;  /* 0x000000ffff2a7224 */ /* 0x008fe200078e002c */
[----:B------:R-:W-:-:S02]  /*c5c0*/  MOV R43, R45 ;  /* 0x0000002d002b7202 */ /* 0x000fc40000000f00 */
[----:B------:R-:W3:Y:S01]  /*c5d0*/  LDL.LU.64 R28, [R1+0x5f8] ;  /* 0x0005f800011c7983 */ /* 0x000ee20000300a00 */
[----:B----4-:R-:W-:Y:S02]  /*c5e0*/  IMAD.MOV.U32 R44, RZ, RZ, R46 ;  /* 0x000000ffff2c7224 */ /* 0x010fe400078e002e */
[----:B------:R-:W-:Y:S01]  /*c5f0*/  IMAD.MOV.U32 R45, RZ, RZ, R47 ;  /* 0x000000ffff2d7224 */ /* 0x000fe200078e002f */
[----:B------:R-:W-:Y:S01]  /*c600*/  MOV R47, R49 ;  /* 0x00000031002f7202 */ /* 0x000fe20000000f00 */
[----:B------:R-:W-:Y:S01]  /*c610*/  IMAD.MOV.U32 R46, RZ, RZ, R48 ;  /* 0x000000ffff2e7224 */ /* 0x000fe200078e0030 */
[----:B------:R-:W4:Y:S01]  /*c620*/  LDL.LU.64 R82, [R1+0x620] ;  /* 0x0006200001527983 */ /* 0x000f220000300a00 */
[----:B------:R-:W-:Y:S02]  /*c630*/  IMAD.MOV.U32 R48, RZ, RZ, R50 ;  /* 0x000000ffff307224 */ /* 0x000fe400078e0032 */
[----:B------:R-:W-:Y:S01]  /*c640*/  IMAD.MOV.U32 R49, RZ, RZ, R51 ;  /* 0x000000ffff317224 */ /* 0x000fe200078e0033 */
[----:B------:R-:W-:Y:S01]  /*c650*/  MOV R51, R19 ;  /* 0x0000001300337202 */ /* 0x000fe20000000f00 */
[----:B------:R-:W-:-:S02]  /*c660*/  IMAD.MOV.U32 R50, RZ, RZ, R18 ;  /* 0x000000ffff327224 */ /* 0x000fc400078e0012 */
[----:B------:R-:W-:Y:S02]  /*c670*/  IMAD.MOV.U32 R19, RZ, RZ, R36 ;  /* 0x000000ffff137224 */ /* 0x000fe400078e0024 */
[----:B------:R-:W-:Y:S01]  /*c680*/  IMAD.MOV.U32 R18, RZ, RZ, R37 ;  /* 0x000000ffff127224 */ /* 0x000fe200078e0025 */
[----:B------:R-:W-:Y:S01]  /*c690*/  MOV R37, R39 ;  /* 0x0000002700257202 */ /* 0x000fe20000000f00 */
[----:B------:R-:W-:Y:S02]  /*c6a0*/  IMAD.MOV.U32 R36, RZ, RZ, R38 ;  /* 0x000000ffff247224 */ /* 0x000fe400078e0026 */
[----:B------:R-:W-:Y:S01]  /*c6b0*/  IMAD.MOV.U32 R38, RZ, RZ, R20 ;  /* 0x000000ffff267224 */ /* 0x000fe200078e0014 */
[----:B------:R-:W-:Y:S01]  /*c6c0*/  MOV R20, R53 ;  /* 0x0000003500147202 */ /* 0x000fe20000000f00 */
[----:B------:R-:W-:Y:S02]  /*c6d0*/  IMAD.MOV.U32 R39, RZ, RZ, R21 ;  /* 0x000000ffff277224 */ /* 0x000fe400078e0015 */
[----:B------:R-:W-:-:S02]  /*c6e0*/  IMAD.MOV.U32 R21, RZ, RZ, R52 ;  /* 0x000000ffff157224 */ /* 0x000fc400078e0034 */
[----:B------:R-:W-:Y:S02]  /*c6f0*/  IMAD.MOV.U32 R52, RZ, RZ, R22 ;  /* 0x000000ffff347224 */ /* 0x000fe400078e0016 */
[----:B------:R-:W-:Y:S02]  /*c700*/  IMAD.MOV.U32 R53, RZ, RZ, R23 ;  /* 0x000000ffff357224 */ /* 0x000fe400078e0017 */
[----:B--2---:R-:W-:Y:S01]  /*c710*/  IMAD.MOV.U32 R23, RZ, RZ, R54 ;  /* 0x000000ffff177224 */ /* 0x004fe200078e0036 */
[----:B------:R-:W-:Y:S01]  /*c720*/  MOV R22, R55 ;  /* 0x0000003700167202 */ /* 0x000fe20000000f00 */
[----:B------:R-:W-:Y:S02]  /*c730*/  IMAD.MOV.U32 R54, RZ, RZ, R248 ;  /* 0x000000ffff367224 */ /* 0x000fe400078e00f8 */
[----:B------:R-:W-:Y:S01]  /*c740*/  IMAD.MOV.U32 R55, RZ, RZ, R249 ;  /* 0x000000ffff377224 */ /* 0x000fe200078e00f9 */
[----:B------:R-:W-:Y:S01]  /*c750*/  MOV R248, R41 ;  /* 0x0000002900f87202 */ /* 0x000fe20000000f00 */
[----:B------:R-:W-:-:S02]  /*c760*/  IMAD.MOV.U32 R249, RZ, RZ, R40 ;  /* 0x000000fffff97224 */ /* 0x000fc400078e0028 */
[----:B------:R-:W-:Y:S02]  /*c770*/  IMAD.MOV.U32 R40, RZ, RZ, R42 ;  /* 0x000000ffff287224 */ /* 0x000fe400078e002a */
[----:B------:R-:W-:Y:S01]  /*c780*/  IMAD.MOV.U32 R41, RZ, RZ, R43 ;  /* 0x000000ffff297224 */ /* 0x000fe200078e002b */
[----:B------:R-:W-:Y:S01]  /*c790*/  MOV R43, R251 ;  /* 0x000000fb002b7202 */ /* 0x000fe20000000f00 */
[----:B------:R-:W-:Y:S01]  /*c7a0*/  IMAD.MOV.U32 R42, RZ, RZ, R250 ;  /* 0x000000ffff2a7224 */ /* 0x000fe200078e00fa */
[----:B------:R1:W-:Y:S01]  /*c7b0*/  STL [R1+0x80], R32 ;  /* 0x0000802001007387 */ /* 0x0003e20000100800 */
[----:B------:R-:W-:Y:S02]  /*c7c0*/  IMAD.MOV.U32 R251, RZ, RZ, R30 ;  /* 0x000000fffffb7224 */ /* 0x000fe400078e001e */
[----:B------:R-:W-:Y:S02]  /*c7d0*/  IMAD.MOV.U32 R250, RZ, RZ, R31 ;  /* 0x000000fffffa7224 */ /* 0x000fe400078e001f */
[----:B------:R-:W2:Y:S01]  /*c7e0*/  LDL.LU.64 R30, [R1+0x640] ;  /* 0x00064000011e7983 */ /* 0x000ea20000300a00 */
[----:B------:R-:W-:-:S03]  /*c7f0*/  IMAD.MOV.U32 R252, RZ, RZ, R33 ;  /* 0x000000fffffc7224 */ /* 0x000fc600078e0021 */
[----:B-1----:R-:W2:Y:S04]  /*c800*/  LDL.LU.64 R32, [R1+0x658] ;  /* 0x0006580001207983 */ /* 0x002ea80000300a00 */
[----:B------:R1:W-:Y:S04]  /*c810*/  STL [R1+0x88], R24 ;  /* 0x0000881801007387 */ /* 0x0003e80000100800 */
[----:B------:R-:W2:Y:S01]  /*c820*/  LDL.LU.64 R84, [R1+0x678] ;  /* 0x0006780001547983 */ /* 0x000ea20000300a00 */
[----:B------:R-:W-:-:S05]  /*c830*/  MOV R0, R25 ;  /* 0x0000001900007202 */ /* 0x000fca0000000f00 */
[----:B------:R3:W-:Y:S04]  /*c840*/  STL [R1+0x84], R0 ;  /* 0x0000840001007387 */ /* 0x0007e80000100800 */
[----:B------:R4:W-:Y:S04]  /*c850*/  STL [R1+0x90], R34 ;  /* 0x0000902201007387 */ /* 0x0009e80000100800 */
[----:B-1----:R-:W2:Y:S01]  /*c860*/  LDL.LU.64 R24, [R1+0x688] ;  /* 0x0006880001187983 */ /* 0x002ea20000300a00 */
[----:B---3--:R-:W-:-:S05]  /*c870*/  IMAD.MOV.U32 R0, RZ, RZ, R35 ;  /* 0x000000ffff007224 */ /* 0x008fca00078e0023 */
[----:B------:R1:W-:Y:S04]  /*c880*/  STL [R1+0x8c], R0 ;  /* 0x00008c0001007387 */ /* 0x0003e80000100800 */
[----:B------:R3:W-:Y:S04]  /*c890*/  STL [R1+0x98], R86 ;  /* 0x0000985601007387 */ /* 0x0007e80000100800 */
[----:B----4-:R-:W4:Y:S01]  /*c8a0*/  LDL.LU.64 R34, [R1+0xd8] ;  /* 0x0000d80001227983 */ /* 0x010f220000300a00 */
[----:B-1----:R-:W-:-:S05]  /*c8b0*/  IMAD.MOV.U32 R0, RZ, RZ, R87 ;  /* 0x000000ffff007224 */ /* 0x002fca00078e0057 */
[----:B------:R1:W-:Y:S04]  /*c8c0*/  STL [R1+0x94], R0 ;  /* 0x0000940001007387 */ /* 0x0003e80000100800 */
[----:B------:R1:W-:Y:S04]  /*c8d0*/  STL [R1+0xa0], R26 ;  /* 0x0000a01a01007387 */ /* 0x0003e80000100800 */
[----:B---3--:R-:W3:Y:S01]  /*c8e0*/  LDL.LU.64 R86, [R1+0xe0] ;  /* 0x0000e00001567983 */ /* 0x008ee20000300a00 */
[----:B-1----:R-:W-:-:S05]  /*c8f0*/  IMAD.MOV.U32 R0, RZ, RZ, R27 ;  /* 0x000000ffff007224 */ /* 0x002fca00078e001b */
[----:B------:R1:W-:Y:S04]  /*c900*/  STL [R1+0x9c], R0 ;  /* 0x00009c0001007387 */ /* 0x0003e80000100800 */
[----:B------:R1:W-:Y:S04]  /*c910*/  STL [R1+0xa8], R28 ;  /* 0x0000a81c01007387 */ /* 0x0003e80000100800 */
[----:B------:R-:W3:Y:S01]  /*c920*/  LDL.LU.64 R26, [R1+0xe8] ;  /* 0x0000e800011a7983 */ /* 0x000ee20000300a00 */
[----:B-1----:R-:W-:-:S05]  /*c930*/  MOV R0, R29 ;  /* 0x0000001d00007202 */ /* 0x002fca0000000f00 */
[----:B------:R1:W-:Y:S04]  /*c940*/  STL [R1+0xa4], R0 ;  /* 0x0000a40001007387 */ /* 0x0003e80000100800 */
[----:B------:R-:W-:Y:S04]  /*c950*/  STL [R1+0xb0], R82 ;  /* 0x0000b05201007387 */ /* 0x000fe80000100800 */
[----:B------:R-:W3:Y:S01]  /*c960*/  LDL.LU.64 R28, [R1+0xf0] ;  /* 0x0000f000011c7983 */ /* 0x000ee20000300a00 */
[----:B-1----:R-:W-:-:S05]  /*c970*/  IMAD.MOV.U32 R0, RZ, RZ, R83 ;  /* 0x000000ffff007224 */ /* 0x002fca00078e0053 */
[----:B------:R1:W-:Y:S04]  /*c980*/  STL [R1+0xac], R0 ;  /* 0x0000ac0001007387 */ /* 0x0003e80000100800 */
[----:B--2---:R2:W-:Y:S01]  /*c990*/  STL [R1+0xb8], R30 ;  /* 0x0000b81e01007387 */ /* 0x0045e20000100800 */
[----:B-1----:R-:W-:-:S03]  /*c9a0*/  IMAD.MOV.U32 R0, RZ, RZ, R31 ;  /* 0x000000ffff007224 */ /* 0x002fc600078e001f */
[----:B--2---:R-:W2:Y:S04]  /*c9b0*/  LDL.LU.64 R30, [R1+0xf8] ;  /* 0x0000f800011e7983 */ /* 0x004ea80000300a00 */
[----:B------:R1:W-:Y:S04]  /*c9c0*/  STL [R1+0xb4], R0 ;  /* 0x0000b40001007387 */ /* 0x0003e80000100800 */
[----:B------:R1:W-:Y:S02]  /*c9d0*/  STL [R1+0xc0], R32 ;  /* 0x0000c02001007387 */ /* 0x0003e40000100800 */
[----:B-1----:R-:W-:-:S02]  /*c9e0*/  IMAD.MOV.U32 R0, RZ, RZ, R33 ;  /* 0x000000ffff007224 */ /* 0x002fc400078e0021 */
[----:B------:R-:W-:Y:S04]  /*c9f0*/  STL [R1+0xc8], R84 ;  /* 0x0000c85401007387 */ /* 0x000fe80000100800 */
[----:B------:R1:W-:Y:S04]  /*ca00*/  STL [R1+0xbc], R0 ;  /* 0x0000bc0001007387 */ /* 0x0003e80000100800 */
[----:B------:R-:W2:Y:S01]  /*ca10*/  LDL.LU.64 R32, [R1+0x100] ;  /* 0x0001000001207983 */ /* 0x000ea20000300a00 */
[----:B-1----:R-:W-:-:S03]  /*ca20*/  MOV R0, R85 ;  /* 0x0000005500007202 */ /* 0x002fc60000000f00 */
[----:B------:R-:W2:Y:S04]  /*ca30*/  LDL.LU.64 R84, [R1+0x108] ;  /* 0x0001080001547983 */ /* 0x000ea80000300a00 */
[----:B------:R1:W-:Y:S04]  /*ca40*/  STL [R1+0xc4], R0 ;  /* 0x0000c40001007387 */ /* 0x0003e80000100800 */
[----:B------:R4:W-:Y:S01]  /*ca50*/  STL [R1+0xd0], R24 ;  /* 0x0000d01801007387 */ /* 0x0009e20000100800 */
[----:B-1----:R-:W-:-:S03]  /*ca60*/  IMAD.MOV.U32 R0, RZ, RZ, R25 ;  /* 0x000000ffff007224 */ /* 0x002fc600078e0019 */
[----:B----4-:R-:W-:Y:S04]  /*ca70*/  STL [R1+0xd8], R34 ;  /* 0x0000d82201007387 */ /* 0x010fe80000100800 */
[----:B------:R1:W-:Y:S04]  /*ca80*/  STL [R1+0xcc], R0 ;  /* 0x0000cc0001007387 */ /* 0x0003e80000100800 */
[----:B------:R-:W4:Y:S01]  /*ca90*/  LDL.LU.64 R24, [R1+0x110] ;  /* 0x0001100001187983 */ /* 0x000f220000300a00 */
[----:B-1----:R-:W-:-:S05]  /*caa0*/  IMAD.MOV.U32 R0, RZ, RZ, R35 ;  /* 0x000000ffff007224 */ /* 0x002fca00078e0023 */
[----:B------:R1:W-:Y:S04]  /*cab0*/  STL [R1+0xd4], R0 ;  /* 0x0000d40001007387 */ /* 0x0003e80000100800 */
[----:B---3--:R-:W-:Y:S04]  /*cac0*/  STL [R1+0xe0], R86 ;  /* 0x0000e05601007387 */ /* 0x008fe80000100800 */
[----:B------:R-:W3:Y:S01]  /*cad0*/  LDL.LU.64 R34, [R1+0x118] ;  /* 0x0001180001227983 */ /* 0x000ee20000300a00 */
[----:B-1----:R-:W-:-:S03]  /*cae0*/  IMAD.MOV.U32 R0, RZ, RZ, R87 ;  /* 0x000000ffff007224 */ /* 0x002fc600078e0057 */
[----:B------:R-:W3:Y:S04]  /*caf0*/  LDL.LU.64 R82, [R1+0x588] ;  /* 0x0005880001527983 */ /* 0x000ee80000300a00 */
[----:B------:R1:W-:Y:S04]  /*cb00*/  STL [R1+0xdc], R0 ;  /* 0x0000dc0001007387 */ /* 0x0003e80000100800 */
[----:B------:R1:W-:Y:S02]  /*cb10*/  STL [R1+0xe8], R26 ;  /* 0x0000e81a01007387 */ /* 0x0003e40000100800 */
[----:B-1----:R-:W-:-:S02]  /*cb20*/  MOV R0, R27 ;  /* 0x0000001b00007202 */ /* 0x002fc40000000f00 */
[----:B------:R-:W-:Y:S04]  /*cb30*/  STL [R1+0xf0], R28 ;  /* 0x0000f01c01007387 */ /* 0x000fe80000100800 */
[----:B------:R1:W-:Y:S04]  /*cb40*/  STL [R1+0xe4], R0 ;  /* 0x0000e40001007387 */ /* 0x0003e80000100800 */
[----:B------:R-:W3:Y:S01]  /*cb50*/  LDL.LU.64 R26, [R1+0x5c0] ;  /* 0x0005c000011a7983 */ /* 0x000ee20000300a00 */
[----:B-1----:R-:W-:-:S03]  /*cb60*/  IMAD.MOV.U32 R0, RZ, RZ, R29 ;  /* 0x000000ffff007224 */ /* 0x002fc600078e001d */
[----:B------:R-:W3:Y:S04]  /*cb70*/  LDL.LU.64 R28, [R1+0x5f0] ;  /* 0x0005f000011c7983 */ /* 0x000ee80000300a00 */
[----:B------:R1:W-:Y:S04]  /*cb80*/  STL [R1+0xec], R0 ;  /* 0x0000ec0001007387 */ /* 0x0003e80000100800 */
[----:B--2---:R-:W-:Y:S04]  /*cb90*/  STL [R1+0xf8], R30 ;  /* 0x0000f81e01007387 */ /* 0x004fe80000100800 */
[----:B------:R-:W2:Y:S01]  /*cba0*/  LDL.LU.64 R86, [R1+0x618] ;  /* 0x0006180001567983 */ /* 0x000ea20000300a00 */
[----:B-1----:R-:W-:-:S05]  /*cbb0*/  IMAD.MOV.U32 R0, RZ, RZ, R31 ;  /* 0x000000ffff007224 */ /* 0x002fca00078e001f */
[----:B------:R1:W-:Y:S02]  /*cbc0*/  STL [R1+0xf4], R0 ;  /* 0x0000f40001007387 */ /* 0x0003e40000100800 */
[----:B-1----:R-:W-:Y:S02]  /*cbd0*/  IMAD.MOV.U32 R0, RZ, RZ, R33 ;  /* 0x000000ffff007224 */ /* 0x002fe400078e0021 */
[----:B------:R1:W-:Y:S04]  /*cbe0*/  STL [R1+0x100], R32 ;  /* 0x0001002001007387 */ /* 0x0003e80000100800 */
[----:B------:R-:W2:Y:S04]  /*cbf0*/  LDL.LU.64 R30, [R1+0x638] ;  /* 0x00063800011e7983 */ /* 0x000ea80000300a00 */
[----:B------:R1:W-:Y:S04]  /*cc00*/  STL [R1+0xfc], R0 ;  /* 0x0000fc0001007387 */ /* 0x0003e80000100800 */
[----:B------:R4:W-:Y:S04]  /*cc10*/  STL [R1+0x108], R84 ;  /* 0x0001085401007387 */ /* 0x0009e80000100800 */
[----:B-1----:R-:W2:Y:S01]  /*cc20*/  LDL.LU.64 R32, [R1+0x650] ;  /* 0x0006500001207983 */ /* 0x002ea20000300a00 */
[----:B------:R-:W-:-:S05]  /*cc30*/  MOV R0, R85 ;  /* 0x0000005500007202 */ /* 0x000fca0000000f00 */
[----:B------:R1:W-:Y:S04]  /*cc40*/  STL [R1+0x104], R0 ;  /* 0x0001040001007387 */ /* 0x0003e80000100800 */
[----:B----4-:R-:W-:Y:S04]  /*cc50*/  STL [R1+0x110], R24 ;  /* 0x0001101801007387 */ /* 0x010fe80000100800 */
[----:B------:R-:W4:Y:S01]  /*cc60*/  LDL.LU.64 R84, [R1+0x668] ;  /* 0x0006680001547983 */ /* 0x000f220000300a00 */
[----:B-1----:R-:W-:-:S05]  /*cc70*/  IMAD.MOV.U32 R0, RZ, RZ, R25 ;  /* 0x000000ffff007224 */ /* 0x002fca00078e0019 */
[----:B------:R3:W-:Y:S02]  /*cc80*/  STL [R1+0x10c], R0 ;  /* 0x00010c0001007387 */ /* 0x0007e40000100800 */
[----:B---3--:R-:W-:Y:S02]  /*cc90*/  IMAD.MOV.U32 R0, RZ, RZ, R35 ;  /* 0x000000ffff007224 */ /* 0x008fe400078e0023 */
[----:B------:R1:W-:Y:S04]  /*cca0*/  STL [R1+0x118], R34 ;  /* 0x0001182201007387 */ /* 0x0003e80000100800 */
[----:B------:R-:W3:Y:S04]  /*ccb0*/  LDL.LU.64 R24, [R1+0x3b8] ;  /* 0x0003b80001187983 */ /* 0x000ee80000300a00 */
[----:B------:R1:W-:Y:S04]  /*ccc0*/  STL [R1+0x114], R0 ;  /* 0x0001140001007387 */ /* 0x0003e80000100800 */
[----:B------:R-:W-:Y:S04]  /*ccd0*/  STL [R1+0x120], R82 ;  /* 0x0001205201007387 */ /* 0x000fe80000100800 */
[----:B-1----:R-:W3:Y:S01]  /*cce0*/  LDL.LU.64 R34, [R1+0x3b0] ;  /* 0x0003b00001227983 */ /* 0x002ee20000300a00 */
[----:B------:R-:W-:-:S05]  /*ccf0*/  IMAD.MOV.U32 R0, RZ, RZ, R83 ;  /* 0x000000ffff007224 */ /* 0x000fca00078e0053 */
[----:B------:R1:W-:Y:S04]  /*cd00*/  STL [R1+0x11c], R0 ;  /* 0x00011c0001007387 */ /* 0x0003e80000100800 */
[----:B------:R1:W-:Y:S02]  /*cd10*/  STL [R1+0x128], R26 ;  /* 0x0001281a01007387 */ /* 0x0003e40000100800 */
[----:B-1----:R-:W-:Y:S02]  /*cd20*/  MOV R0, R27 ;  /* 0x0000001b00007202 */ /* 0x002fe40000000f00 */
[----:B------:R-:W3:Y:S04]  /*cd30*/  LDL.LU.64 R26, [R1+0x3c8] ;  /* 0x0003c800011a7983 */ /* 0x000ee80000300a00 */
[----:B------:R1:W-:Y:S04]  /*cd40*/  STL [R1+0x124], R0 ;  /* 0x0001240001007387 */ /* 0x0003e80000100800 */
[----:B------:R2:W-:Y:S01]  /*cd50*/  STL [R1+0x130], R28 ;  /* 0x0001301c01007387 */ /* 0x0005e20000100800 */
[----:B-1----:R-:W-:-:S03]  /*cd60*/  IMAD.MOV.U32 R0, RZ, RZ, R29 ;  /* 0x000000ffff007224 */ /* 0x002fc600078e001d */
[----:B--2---:R-:W-:Y:S04]  /*cd70*/  STL [R1+0x138], R86 ;  /* 0x0001385601007387 */ /* 0x004fe80000100800 */
[----:B------:R1:W-:Y:S04]  /*cd80*/  STL [R1+0x12c], R0 ;  /* 0x00012c0001007387 */ /* 0x0003e80000100800 */
[----:B------:R-:W2:Y:S01]  /*cd90*/  LDL.LU.64 R28, [R1+0x3d0] ;  /* 0x0003d000011c7983 */ /* 0x000ea20000300a00 */
[----:B-1----:R-:W-:-:S03]  /*cda0*/  IMAD.MOV.U32 R0, RZ, RZ, R87 ;  /* 0x000000ffff007224 */ /* 0x002fc600078e0057 */
[----:B------:R-:W2:Y:S04]  /*cdb0*/  LDL.LU.64 R86, [R1+0x438] ;  /* 0x0004380001567983 */ /* 0x000ea80000300a00 */
[----:B------:R1:W-:Y:S04]  /*cdc0*/  STL [R1+0x134], R0 ;  /* 0x0001340001007387 */ /* 0x0003e80000100800 */
[----:B------:R1:W-:Y:S02]  /*cdd0*/  STL [R1+0x140], R30 ;  /* 0x0001401e01007387 */ /* 0x0003e40000100800 */
[----:B-1----:R-:W-:-:S02]  /*cde0*/  IMAD.MOV.U32 R0, RZ, RZ, R31 ;  /* 0x000000ffff007224 */ /* 0x002fc400078e001f */
[----:B------:R-:W-:Y:S04]  /*cdf0*/  STL [R1+0x148], R32 ;  /* 0x0001482001007387 */ /* 0x000fe80000100800 */
[----:B------:R1:W-:Y:S04]  /*ce00*/  STL [R1+0x13c], R0 ;  /* 0x00013c0001007387 */ /* 0x0003e80000100800 */
[----:B------:R-:W2:Y:S01]  /*ce10*/  LDL.LU.64 R30, [R1+0x458] ;  /* 0x00045800011e7983 */ /* 0x000ea20000300a00 */
[----:B-1----:R-:W-:-:S05]  /*ce20*/  MOV R0, R33 ;  /* 0x0000002100007202 */ /* 0x002fca0000000f00 */
[----:B------:R1:W-:Y:S04]  /*ce30*/  STL [R1+0x144], R0 ;  /* 0x0001440001007387 */ /* 0x0003e80000100800 */
[----:B----4-:R-:W-:Y:S04]  /*ce40*/  STL [R1+0x150], R84 ;  /* 0x0001505401007387 */ /* 0x010fe80000100800 */
[----:B------:R-:W4:Y:S01]  /*ce50*/  LDL.LU.64 R32, [R1+0x478] ;  /* 0x0004780001207983 */ /* 0x000f220000300a00 */
[----:B-1----:R-:W-:-:S03]  /*ce60*/  IMAD.MOV.U32 R0, RZ, RZ, R85 ;  /* 0x000000ffff007224 */ /* 0x002fc600078e0055 */
[----:B------:R-:W4:Y:S04]  /*ce70*/  LDL.LU.64 R82, [R1+0x508] ;  /* 0x0005080001527983 */ /* 0x000f280000300a00 */
[----:B------:R1:W-:Y:S04]  /*ce80*/  STL [R1+0x14c], R0 ;  /* 0x00014c0001007387 */ /* 0x0003e80000100800 */
[----:B---3--:R3:W-:Y:S01]  /*ce90*/  STL [R1+0x158], R24 ;  /* 0x0001581801007387 */ /* 0x0087e20000100800 */
[----:B-1----:R-:W-:-:S03]  /*cea0*/  IMAD.MOV.U32 R0, RZ, RZ, R25 ;  /* 0x000000ffff007224 */ /* 0x002fc600078e0019 */
[----:B------:R-:W-:Y:S04]  /*ceb0*/  STL [R1+0x160], R34 ;  /* 0x0001602201007387 */ /* 0x000fe80000100800 */
[----:B------:R1:W-:Y:S04]  /*cec0*/  STL [R1+0x154], R0 ;  /* 0x0001540001007387 */ /* 0x0003e80000100800 */
[----:B---3--:R-:W3:Y:S01]  /*ced0*/  LDL.LU.64 R24, [R1+0x530] ;  /* 0x0005300001187983 */ /* 0x008ee20000300a00 */
[----:B-1----:R-:W-:-:S03]  /*cee0*/  IMAD.MOV.U32 R0, RZ, RZ, R35 ;  /* 0x000000ffff007224 */ /* 0x002fc600078e0023 */
[----:B------:R-:W3:Y:S04]  /*cef0*/  LDL.LU.64 R34, [R1+0x558] ;  /* 0x0005580001227983 */ /* 0x000ee80000300a00 */
[----:B------:R1:W-:Y:S04]  /*cf00*/  STL [R1+0x15c], R0 ;  /* 0x00015c0001007387 */ /* 0x0003e80000100800 */
[----:B------:R-:W-:Y:S04]  /*cf10*/  STL [R1+0x168], R26 ;  /* 0x0001681a01007387 */ /* 0x000fe80000100800 */
[----:B------:R-:W3:Y:S01]  /*cf20*/  LDL.LU.64 R84, [R1+0x580] ;  /* 0x0005800001547983 */ /* 0x000ee20000300a00 */
[----:B-1----:R-:W-:-:S05]  /*cf30*/  MOV R0, R27 ;  /* 0x0000001b00007202 */ /* 0x002fca0000000f00 */
[----:B------:R2:W-:Y:S02]  /*cf40*/  STL [R1+0x164], R0 ;  /* 0x0001640001007387 */ /* 0x0005e40000100800 */
[----:B--2---:R-:W-:Y:S02]  /*cf50*/  IMAD.MOV.U32 R0, RZ, RZ, R29 ;  /* 0x000000ffff007224 */ /* 0x004fe400078e001d */
[----:B------:R1:W-:Y:S04]  /*cf60*/  STL [R1+0x170], R28 ;  /* 0x0001701c01007387 */ /* 0x0003e80000100800 */
[----:B------:R-:W2:Y:S04]  /*cf70*/  LDL.LU.64 R26, [R1+0x5b8] ;  /* 0x0005b800011a7983 */ /* 0x000ea80000300a00 */
[----:B------:R1:W-:Y:S04]  /*cf80*/  STL [R1+0x16c], R0 ;  /* 0x00016c0001007387 */ /* 0x0003e80000100800 */
[----:B------:R1:W-:Y:S04]  /*cf90*/  STL [R1+0x178], R86 ;  /* 0x0001785601007387 */ /* 0x0003e80000100800 */
[----:B-1----:R-:W2:Y:S01]  /*cfa0*/  LDL.LU.64 R28, [R1+0x5e8] ;  /* 0x0005e800011c7983 */ /* 0x002ea20000300a00 */
[----:B------:R-:W-:-:S05]  /*cfb0*/  IMAD.MOV.U32 R0, RZ, RZ, R87 ;  /* 0x000000ffff007224 */ /* 0x000fca00078e0057 */
[----:B------:R1:W-:Y:S04]  /*cfc0*/  STL [R1+0x174], R0 ;  /* 0x0001740001007387 */ /* 0x0003e80000100800 */
[----:B------:R-:W-:Y:S04]  /*cfd0*/  STL [R1+0x180], R30 ;  /* 0x0001801e01007387 */ /* 0x000fe80000100800 */
[----:B------:R-:W2:Y:S01]  /*cfe0*/  LDL.LU.64 R86, [R1+0x610] ;  /* 0x0006100001567983 */ /* 0x000ea20000300a00 */
[----:B-1----:R-:W-:-:S05]  /*cff0*/  IMAD.MOV.U32 R0, RZ, RZ, R31 ;  /* 0x000000ffff007224 */ /* 0x002fca00078e001f */
[----:B------:R4:W-:Y:S02]  /*d000*/  STL [R1+0x17c], R0 ;  /* 0x00017c0001007387 */ /* 0x0009e40000100800 */
[----:B----4-:R-:W-:Y:S02]  /*d010*/  MOV R0, R33 ;  /* 0x0000002100007202 */ /* 0x010fe40000000f00 */
[----:B------:R1:W-:Y:S04]  /*d020*/  STL [R1+0x188], R32 ;  /* 0x0001882001007387 */ /* 0x0003e80000100800 */
[----:B------:R-:W4:Y:S04]  /*d030*/  LDL.LU.64 R30, [R1+0x630] ;  /* 0x00063000011e7983 */ /* 0x000f280000300a00 */
[----:B------:R1:W-:Y:S04]  /*d040*/  STL [R1+0x184], R0 ;  /* 0x0001840001007387 */ /* 0x0003e80000100800 */
[----:B------:R-:W-:Y:S04]  /*d050*/  STL [R1+0x190], R82 ;  /* 0x0001905201007387 */ /* 0x000fe80000100800 */
[----:B-1----:R-:W4:Y:S01]  /*d060*/  LDL.LU.64 R32, [R1+0x648] ;  /* 0x0006480001207983 */ /* 0x002f220000300a00 */
[----:B------:R-:W-:-:S05]  /*d070*/  IMAD.MOV.U32 R0, RZ, RZ, R83 ;  /* 0x000000ffff007224 */ /* 0x000fca00078e0053 */
[----:B------:R1:W-:Y:S04]  /*d080*/  STL [R1+0x18c], R0 ;  /* 0x00018c0001007387 */ /* 0x0003e80000100800 */
[----:B---3--:R3:W-:Y:S01]  /*d090*/  STL [R1+0x198], R24 ;  /* 0x0001981801007387 */ /* 0x0087e20000100800 */
[----:B-1----:R-:W-:-:S03]  /*d0a0*/  IMAD.MOV.U32 R0, RZ, RZ, R25 ;  /* 0x000000ffff007224 */ /* 0x002fc600078e0019 */
[----:B---3--:R-:W3:Y:S04]  /*d0b0*/  LDL.LU.64 R24, [R1+0x338] ;  /* 0x0003380001187983 */ /* 0x008ee80000300a00 */
[----:B------:R1:W-:Y:S04]  /*d0c0*/  STL [R1+0x194], R0 ;  /* 0x0001940001007387 */ /* 0x0003e80000100800 */
[----:B------:R1:W-:Y:S02]  /*d0d0*/  STL [R1+0x1a0], R34 ;  /* 0x0001a02201007387 */ /* 0x0003e40000100800 */
[----:B-1----:R-:W-:-:S02]  /*d0e0*/  IMAD.MOV.U32 R0, RZ, RZ, R35 ;  /* 0x000000ffff007224 */ /* 0x002fc400078e0023 */
[----:B------:R-:W-:Y:S04]  /*d0f0*/  STL [R1+0x1a8], R84 ;  /* 0x0001a85401007387 */ /* 0x000fe80000100800 */
[----:B------:R1:W-:Y:S04]  /*d100*/  STL [R1+0x19c], R0 ;  /* 0x00019c0001007387 */ /* 0x0003e80000100800 */
[----:B------:R-:W3:Y:S01]  /*d110*/  LDL.LU.64 R34, [R1+0x330] ;  /* 0x0003300001227983 */ /* 0x000ee20000300a00 */
[----:B-1----:R-:W-:-:S03]  /*d120*/  MOV R0, R85 ;  /* 0x0000005500007202 */ /* 0x002fc60000000f00 */
[----:B------:R-:W3:Y:S04]  /*d130*/  LDL.LU.64 R84, [R1+0x328] ;  /* 0x0003280001547983 */ /* 0x000ee80000300a00 */
[----:B------:R2:W-:Y:S02]  /*d140*/  STL [R1+0x1a4], R0 ;  /* 0x0001a40001007387 */ /* 0x0005e40000100800 */
[----:B--2---:R-:W-:Y:S02]  /*d150*/  IMAD.MOV.U32 R0, RZ, RZ, R27 ;  /* 0x000000ffff007224 */ /* 0x004fe400078e001b */
[----:B------:R1:W-:Y:S04]  /*d160*/  STL [R1+0x1b0], R26 ;  /* 0x0001b01a01007387 */ /* 0x0003e80000100800 */
[----:B------:R-:W-:Y:S04]  /*d170*/  STL [R1+0x1b8], R28 ;  /* 0x0001b81c01007387 */ /* 0x000fe80000100800 */
[----:B------:R2:W-:Y:S04]  /*d180*/  STL [R1+0x1ac], R0 ;  /* 0x0001ac0001007387 */ /* 0x0005e80000100800 */
[----:B-1----:R-:W3:Y:S01]  /*d190*/  LDL.LU.64 R26, [R1+0x320] ;  /* 0x00032000011a7983 */ /* 0x002ee20000300a00 */
[----:B--2---:R-:W-:-:S05]  /*d1a0*/  IMAD.MOV.U32 R0, RZ, RZ, R29 ;  /* 0x000000ffff007224 */ /* 0x004fca00078e001d */
[----:B------:R1:W-:Y:S04]  /*d1b0*/  STL [R1+0x1b4], R0 ;  /* 0x0001b40001007387 */ /* 0x0003e80000100800 */
[----:B------:R-:W-:Y:S04]  /*d1c0*/  STL [R1+0x1c0], R86 ;  /* 0x0001c05601007387 */ /* 0x000fe80000100800 */
[----:B------:R-:W2:Y:S04]  /*d1d0*/  LDL.LU.64 R28, [R1+0x318] ;  /* 0x00031800011c7983 */ /* 0x000ea80000300a00 */
[----:B------:R-:W2:Y:S01]  /*d1e0*/  LDL.LU.64 R82, [R1+0x340] ;  /* 0x0003400001527983 */ /* 0x000ea20000300a00 */
[----:B-1----:R-:W-:-:S05]  /*d1f0*/  IMAD.MOV.U32 R0, RZ, RZ, R87 ;  /* 0x000000ffff007224 */ /* 0x002fca00078e0057 */
[----:B------:R1:W-:Y:S04]  /*d200*/  STL [R1+0x1bc], R0 ;  /* 0x0001bc0001007387 */ /* 0x0003e80000100800 */
[----:B----4-:R4:W-:Y:S01]  /*d210*/  STL [R1+0x1c8], R30 ;  /* 0x0001c81e01007387 */ /* 0x0109e20000100800 */
[----:B-1----:R-:W-:-:S03]  /*d220*/  MOV R0, R31 ;  /* 0x0000001f00007202 */ /* 0x002fc60000000f00 */
[----:B------:R-:W-:Y:S04]  /*d230*/  STL [R1+0x1d0], R32 ;  /* 0x0001d02001007387 */ /* 0x000fe80000100800 */
[----:B------:R1:W-:Y:S04]  /*d240*/  STL [R1+0x1c4], R0 ;  /* 0x0001c40001007387 */ /* 0x0003e80000100800 */
[----:B----4-:R-:W4:Y:S01]  /*d250*/  LDL.LU.64 R30, [R1+0x350] ;  /* 0x00035000011e7983 */ /* 0x010f220000300a00 */
[----:B-1----:R-:W-:-:S03]  /*d260*/  IMAD.MOV.U32 R0, RZ, RZ, R33 ;  /* 0x000000ffff007224 */ /* 0x002fc600078e0021 */
[----:B------:R-:W4:Y:S04]  /*d270*/  LDL.LU.64 R32, [R1+0x470] ;  /* 0x0004700001207983 */ /* 0x000f280000300a00 */
[----:B------:R1:W-:Y:S04]  /*d280*/  STL [R1+0x1cc], R0 ;  /* 0x0001cc0001007387 */ /* 0x0003e80000100800 */
[----:B---3--:R-:W-:Y:S04]  /*d290*/  STL [R1+0x1d8], R24 ;  /* 0x0001d81801007387 */ /* 0x008fe80000100800 */
[----:B------:R-:W3:Y:S01]  /*d2a0*/  LDL.LU.64 R86, [R1+0x500] ;  /* 0x0005000001567983 */ /* 0x000ee20000300a00 */
[----:B-1----:R-:W-:-:S05]  /*d2b0*/  IMAD.MOV.U32 R0, RZ, RZ, R25 ;  /* 0x000000ffff007224 */ /* 0x002fca00078e0019 */
[----:B------:R1:W-:Y:S02]  /*d2c0*/  STL [R1+0x1d4], R0 ;  /* 0x0001d40001007387 */ /* 0x0003e40000100800 */
[----:B-1----:R-:W-:Y:S02]  /*d2d0*/  IMAD.MOV.U32 R0, RZ, RZ, R35 ;  /* 0x000000ffff007224 */ /* 0x002fe400078e0023 */
[----:B------:R1:W-:Y:S04]  /*d2e0*/  STL [R1+0x1e0], R34 ;  /* 0x0001e02201007387 */ /* 0x0003e80000100800 */
[----:B------:R-:W3:Y:S04]  /*d2f0*/  LDL.LU.64 R24, [R1+0x528] ;  /* 0x0005280001187983 */ /* 0x000ee80000300a00 */
[----:B------:R1:W-:Y:S04]  /*d300*/  STL [R1+0x1dc], R0 ;  /* 0x0001dc0001007387 */ /* 0x0003e80000100800 */
[----:B------:R1:W-:Y:S04]  /*d310*/  STL [R1+0x1e8], R84 ;  /* 0x0001e85401007387 */ /* 0x0003e80000100800 */
[----:B-1----:R-:W3:Y:S01]  /*d320*/  LDL.LU.64 R34, [R1+0x550] ;  /* 0x0005500001227983 */ /* 0x002ee20000300a00 */
[----:B------:R-:W-:-:S05]  /*d330*/  MOV R0, R85 ;  /* 0x0000005500007202 */ /* 0x000fca0000000f00 */
[----:B------:R1:W-:Y:S04]  /*d340*/  STL [R1+0x1e4], R0 ;  /* 0x0001e40001007387 */ /* 0x0003e80000100800 */
[----:B------:R-:W-:Y:S04]  /*d350*/  STL [R1+0x1f0], R26 ;  /* 0x0001f01a01007387 */ /* 0x000fe80000100800 */
[----:B------:R-:W3:Y:S01]  /*d360*/  LDL.LU.64 R84, [R1+0x578] ;  /* 0x0005780001547983 */ /* 0x000ee20000300a00 */
[----:B-1----:R-:W-:-:S05]  /*d370*/  IMAD.MOV.U32 R0, RZ, RZ, R27 ;  /* 0x000000ffff007224 */ /* 0x002fca00078e001b */
[----:B------:R2:W-:Y:S02]  /*d380*/  STL [R1+0x1ec], R0 ;  /* 0x0001ec0001007387 */ /* 0x0005e40000100800 */
[----:B--2---:R-:W-:Y:S02]  /*d390*/  IMAD.MOV.U32 R0, RZ, RZ, R29 ;  /* 0x000000ffff007224 */ /* 0x004fe400078e001d */
[----:B------:R1:W-:Y:S04]  /*d3a0*/  STL [R1+0x1f8], R28 ;  /* 0x0001f81c01007387 */ /* 0x0003e80000100800 */
[----:B------:R-:W2:Y:S04]  /*d3b0*/  LDL.LU.64 R26, [R1+0x5b0] ;  /* 0x0005b000011a7983 */ /* 0x000ea80000300a00 */
[----:B------:R1:W-:Y:S04]  /*d3c0*/  STL [R1+0x1f4], R0 ;  /* 0x0001f40001007387 */ /* 0x0003e80000100800 */
[----:B------:R-:W-:Y:S04]  /*d3d0*/  STL [R1+0x200], R82 ;  /* 0x0002005201007387 */ /* 0x000fe80000100800 */
[----:B-1----:R-:W2:Y:S01]  /*d3e0*/  LDL.LU.64 R28, [R1+0x5e0] ;  /* 0x0005e000011c7983 */ /* 0x002ea20000300a00 */
[----:B------:R-:W-:-:S05]  /*d3f0*/  IMAD.MOV.U32 R0, RZ, RZ, R83 ;  /* 0x000000ffff007224 */ /* 0x000fca00078e0053 */
[----:B------:R4:W-:Y:S02]  /*d400*/  STL [R1+0x1fc], R0 ;  /* 0x0001fc0001007387 */ /* 0x0009e40000100800 */
[----:B----4-:R-:W-:Y:S02]  /*d410*/  MOV R0, R31 ;  /* 0x0000001f00007202 */ /* 0x010fe40000000f00 */
[----:B------:R1:W-:Y:S04]  /*d420*/  STL [R1+0x208], R30 ;  /* 0x0002081e01007387 */ /* 0x0003e80000100800 */
[----:B-1----:R-:W4:Y:S04]  /*d430*/  LDL.LU.64 R30, [R1+0x608] ;  /* 0x00060800011e7983 */ /* 0x002f280000300a00 */
[----:B------:R1:W-:Y:S04]  /*d440*/  STL [R1+0x204], R0 ;  /* 0x0002040001007387 */ /* 0x0003e80000100800 */
[----:B------:R3:W-:Y:S01]  /*d450*/  STL [R1+0x210], R32 ;  /* 0x0002102001007387 */ /* 0x0007e20000100800 */
[----:B-1----:R-:W-:-:S03]  /*d460*/  IMAD.MOV.U32 R0, RZ, RZ, R33 ;  /* 0x000000ffff007224 */ /* 0x002fc600078e0021 */
[----:B---3--:R-:W-:Y:S04]  /*d470*/  STL [R1+0x218], R86 ;  /* 0x0002185601007387 */ /* 0x008fe80000100800 */
[----:B------:R1:W-:Y:S04]  /*d480*/  STL [R1+0x20c], R0 ;  /* 0x00020c0001007387 */ /* 0x0003e80000100800 */
[----:B------:R-:W3:Y:S01]  /*d490*/  LDL.LU.64 R32, [R1+0x628] ;  /* 0x0006280001207983 */ /* 0x000ee20000300a00 */
[----:B-1----:R-:W-:-:S03]  /*d4a0*/  IMAD.MOV.U32 R0, RZ, RZ, R87 ;  /* 0x000000ffff007224 */ /* 0x002fc600078e0057 */
[----:B------:R-:W3:Y:S04]  /*d4b0*/  LDL.LU.64 R86, [R1+0x2b8] ;  /* 0x0002b80001567983 */ /* 0x000ee80000300a00 */
[----:B------:R1:W-:Y:S04]  /*d4c0*/  STL [R1+0x214], R0 ;  /* 0x0002140001007387 */ /* 0x0003e80000100800 */
[----:B------:R1:W-:Y:S02]  /*d4d0*/  STL [R1+0x220], R24 ;  /* 0x0002201801007387 */ /* 0x0003e40000100800 */
[----:B-1----:R-:W-:-:S02]  /*d4e0*/  IMAD.MOV.U32 R0, RZ, RZ, R25 ;  /* 0x000000ffff007224 */ /* 0x002fc400078e0019 */
[----:B------:R-:W-:Y:S04]  /*d4f0*/  STL [R1+0x228], R34 ;  /* 0x0002282201007387 */ /* 0x000fe80000100800 */
[----:B------:R1:W-:Y:S04]  /*d500*/  STL [R1+0x21c], R0 ;  /* 0x00021c0001007387 */ /* 0x0003e80000100800 */
[----:B------:R-:W3:Y:S01]  /*d510*/  LDL.LU.64 R24, [R1+0x2b0] ;  /* 0x0002b00001187983 */ /* 0x000ee20000300a00 */
[----:B-1----:R-:W-:-:S05]  /*d520*/  MOV R0, R35 ;  /* 0x0000002300007202 */ /* 0x002fca0000000f00 */
[----:B------:R1:W-:Y:S04]  /*d530*/  STL [R1+0x224], R0 ;  /* 0x0002240001007387 */ /* 0x0003e80000100800 */
[----:B------:R-:W-:Y:S04]  /*d540*/  STL [R1+0x230], R84 ;  /* 0x0002305401007387 */ /* 0x000fe80000100800 */
[----:B------:R-:W3:Y:S01]  /*d550*/  LDL.LU.64 R34, [R1+0x2a8] ;  /* 0x0002a80001227983 */ /* 0x000ee20000300a00 */
[----:B-1----:R-:W-:-:S03]  /*d560*/  IMAD.MOV.U32 R0, RZ, RZ, R85 ;  /* 0x000000ffff007224 */ /* 0x002fc600078e0055 */
[----:B------:R-:W3:Y:S04]  /*d570*/  LDL.LU.64 R82, [R1+0x2a0] ;  /* 0x0002a00001527983 */ /* 0x000ee80000300a00 */
[----:B------:R2:W-:Y:S02]  /*d580*/  STL [R1+0x22c], R0 ;  /* 0x00022c0001007387 */ /* 0x0005e40000100800 */
[----:B--2---:R-:W-:Y:S02]  /*d590*/  IMAD.MOV.U32 R0, RZ, RZ, R27 ;  /* 0x000000ffff007224 */ /* 0x004fe400078e001b */
[----:B------:R1:W-:Y:S04]  /*d5a0*/  STL [R1+0x238], R26 ;  /* 0x0002381a01007387 */ /* 0x0003e80000100800 */
[----:B------:R-:W-:Y:S04]  /*d5b0*/  STL [R1+0x240], R28 ;  /* 0x0002401c01007387 */ /* 0x000fe80000100800 */
[----:B------:R2:W-:Y:S04]  /*d5c0*/  STL [R1+0x234], R0 ;  /* 0x0002340001007387 */ /* 0x0005e80000100800 */
[----:B-1----:R-:W3:Y:S01]  /*d5d0*/  LDL.LU.64 R26, [R1+0x298] ;  /* 0x00029800011a7983 */ /* 0x002ee20000300a00 */
[----:B--2---:R-:W-:-:S03]  /*d5e0*/  IMAD.MOV.U32 R0, RZ, RZ, R29 ;  /* 0x000000ffff007224 */ /* 0x004fc600078e001d */
[----:B------:R-:W2:Y:S04]  /*d5f0*/  LDL.LU.64 R28, [R1+0x290] ;  /* 0x00029000011c7983 */ /* 0x000ea80000300a00 */
[----:B------:R1:W-:Y:S04]  /*d600*/  STL [R1+0x23c], R0 ;  /* 0x00023c0001007387 */ /* 0x0003e80000100800 */
[----:B----4-:R-:W-:Y:S01]  /*d610*/  STL [R1+0x248], R30 ;  /* 0x0002481e01007387 */ /* 0x010fe20000100800 */
[----:B-1----:R-:W-:-:S03]  /*d620*/  MOV R0, R31 ;  /* 0x0000001f00007202 */ /* 0x002fc60000000f00 */
[----:B------:R-:W4:Y:S04]  /*d630*/  LDL.LU.64 R84, [R1+0x288] ;  /* 0x0002880001547983 */ /* 0x000f280000300a00 */
[----:B------:R3:W-:Y:S02]  /*d640*/  STL [R1+0x244], R0 ;  /* 0x0002440001007387 */ /* 0x0007e40000100800 */
[----:B---3--:R-:W-:Y:S02]  /*d650*/  IMAD.MOV.U32 R0, RZ, RZ, R33 ;  /* 0x000000ffff007224 */ /* 0x008fe400078e0021 */
[----:B------:R1:W-:Y:S04]  /*d660*/  STL [R1+0x250], R32 ;  /* 0x0002502001007387 */ /* 0x0003e80000100800 */
[----:B------:R-:W3:Y:S04]  /*d670*/  LDL.LU.64 R30, [R1+0x2c0] ;  /* 0x0002c000011e7983 */ /* 0x000ee80000300a00 */
[----:B------:R1:W-:Y:S04]  /*d680*/  STL [R1+0x24c], R0 ;  /* 0x00024c0001007387 */ /* 0x0003e80000100800 */
[----:B------:R1:W-:Y:S04]  /*d690*/  STL [R1+0x258], R86 ;  /* 0x0002585601007387 */ /* 0x0003e80000100800 */
[----:B-1----:R-:W3:Y:S01]  /*d6a0*/  LDL.LU.64 R32, [R1+0x2c8] ;  /* 0x0002c80001207983 */ /* 0x002ee20000300a00 */
[----:B------:R-:W-:-:S05]  /*d6b0*/  IMAD.MOV.U32 R0, RZ, RZ, R87 ;  /* 0x000000ffff007224 */ /* 0x000fca00078e0057 */
[----:B------:R1:W-:Y:S04]  /*d6c0*/  STL [R1+0x254], R0 ;  /* 0x0002540001007387 */ /* 0x0003e80000100800 */
[----:B------:R-:W-:Y:S04]  /*d6d0*/  STL [R1+0x260], R24 ;  /* 0x0002601801007387 */ /* 0x000fe80000100800 */
[----:B------:R-:W3:Y:S01]  /*d6e0*/  LDL.LU.64 R86, [R1+0x2d0] ;  /* 0x0002d00001567983 */ /* 0x000ee20000300a00 */
[----:B-1----:R-:W-:-:S05]  /*d6f0*/  IMAD.MOV.U32 R0, RZ, RZ, R25 ;  /* 0x000000ffff007224 */ /* 0x002fca00078e0019 */
[----:B------:R1:W-:Y:S02]  /*d700*/  STL [R1+0x25c], R0 ;  /* 0x00025c0001007387 */ /* 0x0003e40000100800 */
[----:B-1----:R-:W-:Y:S02]  /*d710*/  MOV R0, R35 ;  /* 0x0000002300007202 */ /* 0x002fe40000000f00 */
[----:B------:R1:W-:Y:S04]  /*d720*/  STL [R1+0x268], R34 ;  /* 0x0002682201007387 */ /* 0x0003e80000100800 */
[----:B------:R-:W3:Y:S04]  /*d730*/  LDL.LU.64 R24, [R1+0x520] ;  /* 0x0005200001187983 */ /* 0x000ee80000300a00 */
[----:B------:R1:W-:Y:S04]  /*d740*/  STL [R1+0x264], R0 ;  /* 0x0002640001007387 */ /* 0x0003e80000100800 */
[----:B------:R-:W-:Y:S04]  /*d750*/  STL [R1+0x270], R82 ;  /* 0x0002705201007387 */ /* 0x000fe80000100800 */
[----:B-1----:R-:W3:Y:S01]  /*d760*/  LDL.LU.64 R34, [R1+0x548] ;  /* 0x0005480001227983 */ /* 0x002ee20000300a00 */
[----:B------:R-:W-:-:S05]  /*d770*/  IMAD.MOV.U32 R0, RZ, RZ, R83 ;  /* 0x000000ffff007224 */ /* 0x000fca00078e0053 */
[----:B------:R1:W-:Y:S04]  /*d780*/  STL [R1+0x26c], R0 ;  /* 0x00026c0001007387 */ /* 0x0003e80000100800 */
[----:B------:R2:W-:Y:S01]  /*d790*/  STL [R1+0x278], R26 ;  /* 0x0002781a01007387 */ /* 0x0005e20000100800 */
[----:B-1----:R-:W-:-:S03]  /*d7a0*/  IMAD.MOV.U32 R0, RZ, RZ, R27 ;  /* 0x000000ffff007224 */ /* 0x002fc600078e001b */
[----:B--2---:R-:W2:Y:S04]  /*d7b0*/  LDL.LU.64 R26, [R1+0x570] ;  /* 0x00057000011a7983 */ /* 0x004ea80000300a00 */
[----:B------:R1:W-:Y:S04]  /*d7c0*/  STL [R1+0x274], R0 ;  /* 0x0002740001007387 */ /* 0x0003e80000100800 */
[----:B------:R4:W-:Y:S01]  /*d7d0*/  STL [R1+0x280], R28 ;  /* 0x0002801c01007387 */ /* 0x0009e20000100800 */
[----:B-1----:R-:W-:-:S03]  /*d7e0*/  IMAD.MOV.U32 R0, RZ, RZ, R29 ;  /* 0x000000ffff007224 */ /* 0x002fc600078e001d */
[----:B----4-:R-:W-:Y:S04]  /*d7f0*/  STL [R1+0x288], R84 ;  /* 0x0002885401007387 */ /* 0x010fe80000100800 */
[----:B------:R1:W-:Y:S04]  /*d800*/  STL [R1+0x27c], R0 ;  /* 0x00027c0001007387 */ /* 0x0003e80000100800 */
[----:B------:R-:W4:Y:S01]  /*d810*/  LDL.LU.64 R28, [R1+0x5a8] ;  /* 0x0005a800011c7983 */ /* 0x000f220000300a00 */
[----:B-1----:R-:W-:-:S03]  /*d820*/  MOV R0, R85 ;  /* 0x0000005500007202 */ /* 0x002fc60000000f00 */
[----:B------:R-:W4:Y:S04]  /*d830*/  LDL.LU.64 R84, [R1+0x5d8] ;  /* 0x0005d80001547983 */ /* 0x000f280000300a00 */
[----:B------:R1:W-:Y:S04]  /*d840*/  STL [R1+0x284], R0 ;  /* 0x0002840001007387 */ /* 0x0003e80000100800 */
[----:B---3--:R3:W-:Y:S01]  /*d850*/  STL [R1+0x290], R30 ;  /* 0x0002901e01007387 */ /* 0x0087e20000100800 */
[----:B-1----:R-:W-:-:S03]  /*d860*/  IMAD.MOV.U32 R0, RZ, RZ, R31 ;  /* 0x000000ffff007224 */ /* 0x002fc600078e001f */
[----:B------:R-:W-:Y:S04]  /*d870*/  STL [R1+0x298], R32 ;  /* 0x0002982001007387 */ /* 0x000fe80000100800 */
[----:B------:R1:W-:Y:S04]  /*d880*/  STL [R1+0x28c], R0 ;  /* 0x00028c0001007387 */ /* 0x0003e80000100800 */
[----:B---3--:R-:W3:Y:S01]  /*d890*/  LDL.LU.64 R30, [R1+0x600] ;  /* 0x00060000011e7983 */ /* 0x008ee20000300a00 */
[----:B-1----:R-:W-:-:S05]  /*d8a0*/  IMAD.MOV.U32 R0, RZ, RZ, R33 ;  /* 0x000000ffff007224 */ /* 0x002fca00078e0021 */
[----:B------:R1:W-:Y:S04]  /*d8b0*/  STL [R1+0x294], R0 ;  /* 0x0002940001007387 */ /* 0x0003e80000100800 */
[----:B------:R-:W-:Y:S04]  /*d8c0*/  STL [R1+0x2a0], R86 ;  /* 0x0002a05601007387 */ /* 0x000fe80000100800 */
[----:B------:R-:W3:Y:S01]  /*d8d0*/  LDL.LU.64 R32, [R1+0x2d8] ;  /* 0x0002d80001207983 */ /* 0x000ee20000300a00 */
[----:B-1----:R-:W-:-:S03]  /*d8e0*/  IMAD.MOV.U32 R0, RZ, RZ, R87 ;  /* 0x000000ffff007224 */ /* 0x002fc600078e0057 */
[----:B------:R-:W3:Y:S04]  /*d8f0*/  LDL.LU.64 R82, [R1+0x2e0] ;  /* 0x0002e00001527983 */ /* 0x000ee80000300a00 */
[----:B------:R1:W-:Y:S02]  /*d900*/  STL [R1+0x29c], R0 ;  /* 0x00029c0001007387 */ /* 0x0003e40000100800 */
[----:B-1----:R-:W-:Y:S02]  /*d910*/  MOV R0, R25 ;  /* 0x0000001900007202 */ /* 0x002fe40000000f00 */
[----:B------:R-:W-:Y:S04]  /*d920*/  STL [R1+0x2a8], R24 ;  /* 0x0002a81801007387 */ /* 0x000fe80000100800 */
        /* <DEDUP_REMOVED lines=10> */
[----:B----4-:R-:W-:Y:S02]  /*d9d0*/  IMAD.MOV.U32 R0, RZ, RZ, R29 ;  /* 0x000000ffff007224 */ /* 0x010fe400078e001d */
[----:B------:R1:W-:Y:S04]  /*d9e0*/  STL [R1+0x2c0], R28 ;  /* 0x0002c01c01007387 */ /* 0x0003e80000100800 */
[----:B------:R-:W4:Y:S04]  /*d9f0*/  LDL.LU.64 R26, [R1+0x300] ;  /* 0x00030000011a7983 */ /* 0x000f280000300a00 */
[----:B------:R1:W-:Y:S04]  /*da00*/  STL [R1+0x2bc], R0 ;  /* 0x0002bc0001007387 */ /* 0x0003e80000100800 */
[----:B------:R-:W-:Y:S04]  /*da10*/  STL [R1+0x2c8], R84 ;  /* 0x0002c85401007387 */ /* 0x000fe80000100800 */
[----:B-1----:R-:W4:Y:S01]  /*da20*/  LDL.LU.64 R28, [R1+0x308] ;  /* 0x00030800011c7983 */ /* 0x002f220000300a00 */
[----:B------:R-:W-:-:S05]  /*da30*/  MOV R0, R85 ;  /* 0x0000005500007202 */ /* 0x000fca0000000f00 */
[----:B------:R1:W-:Y:S04]  /*da40*/  STL [R1+0x2c4], R0 ;  /* 0x0002c40001007387 */ /* 0x0003e80000100800 */
[----:B---3--:R-:W-:Y:S01]  /*da50*/  STL [R1+0x2d0], R30 ;  /* 0x0002d01e01007387 */ /* 0x008fe20000100800 */
[----:B-1----:R-:W-:-:S03]  /*da60*/  IMAD.MOV.U32 R0, RZ, RZ, R31 ;  /* 0x000000ffff007224 */ /* 0x002fc600078e001f */
[----:B------:R-:W3:Y:S04]  /*da70*/  LDL.LU.64 R84, [R1+0x310] ;  /* 0x0003100001547983 */ /* 0x000ee80000300a00 */
[----:B------:R1:W-:Y:S02]  /*da80*/  STL [R1+0x2cc], R0 ;  /* 0x0002cc0001007387 */ /* 0x0003e40000100800 */
[----:B-1----:R-:W-:Y:S02]  /*da90*/  IMAD.MOV.U32 R0, RZ, RZ, R33 ;  /* 0x000000ffff007224 */ /* 0x002fe400078e0021 */
        /* <DEDUP_REMOVED lines=19> */
[----:B----4-:R4:W-:Y:S01]  /*dbd0*/  STL [R1+0x300], R26 ;  /* 0x0003001a01007387 */ /* 0x0109e20000100800 */
[----:B-1----:R-:W-:-:S03]  /*dbe0*/  IMAD.MOV.U32 R0, RZ, RZ, R27 ;  /* 0x000000ffff007224 */ /* 0x002fc600078e001b */
[----:B------:R-:W-:Y:S04]  /*dbf0*/  STL [R1+0x308], R28 ;  /* 0x0003081c01007387 */ /* 0x000fe80000100800 */
[----:B------:R1:W-:Y:S04]  /*dc00*/  STL [R1+0x2fc], R0 ;  /* 0x0002fc0001007387 */ /* 0x0003e80000100800 */
[----:B----4-:R-:W4:Y:S01]  /*dc10*/  LDL.LU.64 R26, [R1+0x568] ;  /* 0x00056800011a7983 */ /* 0x010f220000300a00 */
[----:B-1----:R-:W-:-:S05]  /*dc20*/  MOV R0, R29 ;  /* 0x0000001d00007202 */ /* 0x002fca0000000f00 */
[----:B------:R1:W-:Y:S04]  /*dc30*/  STL [R1+0x304], R0 ;  /* 0x0003040001007387 */ /* 0x0003e80000100800 */
[----:B---3--:R-:W-:Y:S04]  /*dc40*/  STL [R1+0x310], R84 ;  /* 0x0003105401007387 */ /* 0x008fe80000100800 */
[----:B------:R-:W3:Y:S01]  /*dc50*/  LDL.LU.64 R28, [R1+0x5a0] ;  /* 0x0005a000011c7983 */ /* 0x000ee20000300a00 */
[----:B-1----:R-:W-:-:S03]  /*dc60*/  IMAD.MOV.U32 R0, RZ, RZ, R85 ;  /* 0x000000ffff007224 */ /* 0x002fc600078e0055 */
[----:B------:R-:W3:Y:S04]  /*dc70*/  LDL.LU.64 R82, [R1+0x5d0] ;  /* 0x0005d00001527983 */ /* 0x000ee80000300a00 */
[----:B------:R1:W-:Y:S02]  /*dc80*/  STL [R1+0x30c], R0 ;  /* 0x00030c0001007387 */ /* 0x0003e40000100800 */
[----:B-1----:R-:W-:Y:S02]  /*dc90*/  IMAD.MOV.U32 R0, RZ, RZ, R31 ;  /* 0x000000ffff007224 */ /* 0x002fe400078e001f */
[----:B------:R1:W-:Y:S04]  /*dca0*/  STL [R1+0x318], R30 ;  /* 0x0003181e01007387 */ /* 0x0003e80000100800 */
[----:B------:R-:W-:Y:S04]  /*dcb0*/  STL [R1+0x320], R32 ;  /* 0x0003202001007387 */ /* 0x000fe80000100800 */
[----:B------:R1:W-:Y:S04]  /*dcc0*/  STL [R1+0x314], R0 ;  /* 0x0003140001007387 */ /* 0x0003e80000100800 */
[----:B-1----:R-:W3:Y:S01]  /*dcd0*/  LDL.LU.64 R30, [R1+0x358] ;  /* 0x00035800011e7983 */ /* 0x002ee20000300a00 */
[----:B------:R-:W-:-:S03]  /*dce0*/  IMAD.MOV.U32 R0, RZ, RZ, R33 ;  /* 0x000000ffff007224 */ /* 0x000fc600078e0021 */
[----:B------:R-:W3:Y:S04]  /*dcf0*/  LDL.LU.64 R32, [R1+0x360] ;  /* 0x0003600001207983 */ /* 0x000ee80000300a00 */
[----:B------:R1:W-:Y:S04]  /*dd00*/  STL [R1+0x31c], R0 ;  /* 0x00031c0001007387 */ /* 0x0003e80000100800 */
[----:B------:R-:W-:Y:S04]  /*dd10*/  STL [R1+0x328], R86 ;  /* 0x0003285601007387 */ /* 0x000fe80000100800 */
[----:B------:R-:W3:Y:S01]  /*dd20*/  LDL.LU.64 R84, [R1+0x368] ;  /* 0x0003680001547983 */ /* 0x000ee20000300a00 */
[----:B-1----:R-:W-:-:S05]  /*dd30*/  MOV R0, R87 ;  /* 0x0000005700007202 */ /* 0x002fca0000000f00 */
[----:B------:R1:W-:Y:S04]  /*dd40*/  STL [R1+0x324], R0 ;  /* 0x0003240001007387 */ /* 0x0003e80000100800 */
[----:B--2---:R2:W-:Y:S01]  /*dd50*/  STL [R1+0x330], R34 ;  /* 0x0003302201007387 */ /* 0x0045e20000100800 */
[----:B-1----:R-:W-:Y:S02]  /*dd60*/  IMAD.MOV.U32 R0, RZ, RZ, R35 ;  /* 0x000000ffff007224 */ /* 0x002fe400078e0023 */
[----:B--2---:R-:W-:Y:S02]  /*dd70*/  IMAD.MOV.U32 R34, RZ, RZ, R36 ;  /* 0x000000ffff227224 */ /* 0x004fe400078e0024 */
[----:B------:R-:W-:Y:S02]  /*dd80*/  IMAD.MOV.U32 R35, RZ, RZ, R37 ;  /* 0x000000ffff237224 */ /* 0x000fe400078e0025 */
[----:B------:R-:W2:Y:S04]  /*dd90*/  LDL.LU.64 R36, [R1+0x370] ;  /* 0x0003700001247983 */ /* 0x000ea80000300a00 */
[----:B------:R1:W-:Y:S04]  /*dda0*/  STL [R1+0x32c], R0 ;  /* 0x00032c0001007387 */ /* 0x0003e80000100800 */
[----:B------:R1:W-:Y:S04]  /*ddb0*/  STL [R1+0x338], R24 ;  /* 0x0003381801007387 */ /* 0x0003e80000100800 */
[----:B------:R-:W2:Y:S01]  /*ddc0*/  LDL.LU.64 R86, [R1+0x378] ;  /* 0x0003780001567983 */ /* 0x000ea20000300a00 */
[----:B-1----:R-:W-:-:S03]  /*ddd0*/  MOV R0, R25 ;  /* 0x0000001900007202 */ /* 0x002fc60000000f00 */
[----:B------:R-:W2:Y:S04]  /*dde0*/  LDL.LU.64 R24, [R1+0x380] ;  /* 0x0003800001187983 */ /* 0x000ea80000300a00 */
[----:B------:R1:W-:Y:S04]  /*ddf0*/  STL [R1+0x334], R0 ;  /* 0x0003340001007387 */ /* 0x0003e80000100800 */
[----:B----4-:R4:W-:Y:S01]  /*de00*/  STL [R1+0x340], R26 ;  /* 0x0003401a01007387 */ /* 0x0109e20000100800 */
[----:B-1----:R-:W-:-:S03]  /*de10*/  IMAD.MOV.U32 R0, RZ, RZ, R27 ;  /* 0x000000ffff007224 */ /* 0x002fc600078e001b */
[----:B----4-:R-:W4:Y:S04]  /*de20*/  LDL.LU.64 R26, [R1+0x388] ;  /* 0x00038800011a7983 */ /* 0x010f280000300a00 */
        /* <DEDUP_REMOVED lines=8> */
[----:B------:R1:W-:Y:S02]  /*deb0*/  STL [R1+0x358], R30 ;  /* 0x0003581e01007387 */ /* 0x0003e40000100800 */
[----:B-1----:R-:W-:Y:S02]  /*dec0*/  MOV R0, R31 ;  /* 0x0000001f00007202 */ /* 0x002fe40000000f00 */
[----:B------:R-:W3:Y:S04]  /*ded0*/  LDL.LU.64 R30, [R1+0x398] ;  /* 0x00039800011e7983 */ /* 0x000ee80000300a00 */
[----:B------:R1:W-:Y:S04]  /*dee0*/  STL [R1+0x354], R0 ;  /* 0x0003540001007387 */ /* 0x0003e80000100800 */
[----:B------:R1:W-:Y:S02]  /*def0*/  STL [R1+0x360], R32 ;  /* 0x0003602001007387 */ /* 0x0003e40000100800 */
[----:B-1----:R-:W-:-:S02]  /*df00*/  IMAD.MOV.U32 R0, RZ, RZ, R33 ;  /* 0x000000ffff007224 */ /* 0x002fc400078e0021 */
[----:B------:R-:W-:Y:S04]  /*df10*/  STL [R1+0x368], R84 ;  /* 0x0003685401007387 */ /* 0x000fe80000100800 */
[----:B------:R1:W-:Y:S04]  /*df20*/  STL [R1+0x35c], R0 ;  /* 0x00035c0001007387 */ /* 0x0003e80000100800 */
[----:B------:R-:W3:Y:S01]  /*df30*/  LDL.LU.64 R32, [R1+0x3a0] ;  /* 0x0003a00001207983 */ /* 0x000ee20000300a00 */
[----:B-1----:R-:W-:-:S05]  /*df40*/  IMAD.MOV.U32 R0, RZ, RZ, R85 ;  /* 0x000000ffff007224 */ /* 0x002fca00078e0055 */
[----:B------:R1:W-:Y:S04]  /*df50*/  STL [R1+0x364], R0 ;  /* 0x0003640001007387 */ /* 0x0003e80000100800 */
[----:B--2---:R2:W-:Y:S01]  /*df60*/  STL [R1+0x370], R36 ;  /* 0x0003702401007387 */ /* 0x0045e20000100800 */
[----:B-1----:R-:W-:-:S03]  /*df70*/  IMAD.MOV.U32 R0, RZ, RZ, R37 ;  /* 0x000000ffff007224 */ /* 0x002fc600078e0025 */
[----:B--2---:R-:W2:Y:S04]  /*df80*/  LDL.LU.64 R36, [R1+0x3a8] ;  /* 0x0003a80001247983 */ /* 0x004ea80000300a00 */
[----:B------:R1:W-:Y:S04]  /*df90*/  STL [R1+0x36c], R0 ;  /* 0x00036c0001007387 */ /* 0x0003e80000100800 */
[----:B------:R-:W-:Y:S01]  /*dfa0*/  STL [R1+0x378], R86 ;  /* 0x0003785601007387 */ /* 0x000fe20000100800 */
[----:B-1----:R-:W-:-:S03]  /*dfb0*/  MOV R0, R87 ;  /* 0x0000005700007202 */ /* 0x002fc60000000f00 */
[----:B------:R-:W-:Y:S04]  /*dfc0*/  STL [R1+0x380], R24 ;  /* 0x0003801801007387 */ /* 0x000fe80000100800 */
[----:B------:R1:W-:Y:S04]  /*dfd0*/  STL [R1+0x374], R0 ;  /* 0x0003740001007387 */ /* 0x0003e80000100800 */
[----:B------:R-:W2:Y:S01]  /*dfe0*/  LDL.LU.64 R78, [R1+0x3c0] ;  /* 0x0003c000014e7983 */ /* 0x000ea20000300a00 */
[----:B-1----:R-:W-:-:S05]  /*dff0*/  IMAD.MOV.U32 R0, RZ, RZ, R25 ;  /* 0x000000ffff007224 */ /* 0x002fca00078e0019 */
[----:B------:R1:W-:Y:S04]  /*e000*/  STL [R1+0x37c], R0 ;  /* 0x00037c0001007387 */ /* 0x0003e80000100800 */
[----:B----4-:R-:W-:Y:S04]  /*e010*/  STL [R1+0x388], R26 ;  /* 0x0003881a01007387 */ /* 0x010fe80000100800 */
[----:B------:R-:W4:Y:S01]  /*e020*/  LDL.LU.64 R80, [R1+0x598] ;  /* 0x0005980001507983 */ /* 0x000f220000300a00 */
[----:B-1----:R-:W-:-:S03]  /*e030*/  IMAD.MOV.U32 R0, RZ, RZ, R27 ;  /* 0x000000ffff007224 */ /* 0x002fc600078e001b */
[----:B------:R-:W4:Y:S04]  /*e040*/  LDL.LU.64 R82, [R1+0x450] ;  /* 0x0004500001527983 */ /* 0x000f280000300a00 */
[----:B------:R1:W-:Y:S04]  /*e050*/  STL [R1+0x384], R0 ;  /* 0x0003840001007387 */ /* 0x0003e80000100800 */
[----:B---3--:R-:W-:Y:S04]  /*e060*/  STL [R1+0x390], R28 ;  /* 0x0003901c01007387 */ /* 0x008fe80000100800 */
[----:B------:R-:W3:Y:S01]  /*e070*/  LDL.LU.64 R84, [R1+0x460] ;  /* 0x0004600001547983 */ /* 0x000ee20000300a00 */
[----:B-1----:R-:W-:-:S03]  /*e080*/  IMAD.MOV.U32 R0, RZ, RZ, R29 ;  /* 0x000000ffff007224 */ /* 0x002fc600078e001d */
[----:B------:R-:W3:Y:S04]  /*e090*/  LDL.LU.64 R86, [R1+0x488] ;  /* 0x0004880001567983 */ /* 0x000ee80000300a00 */
[----:B------:R1:W-:Y:S04]  /*e0a0*/  STL [R1+0x38c], R0 ;  /* 0x00038c0001007387 */ /* 0x0003e80000100800 */
[----:B------:R-:W-:Y:S04]  /*e0b0*/  STL [R1+0x398], R30 ;  /* 0x0003981e01007387 */ /* 0x000fe80000100800 */
[----:B------:R-:W3:Y:S01]  /*e0c0*/  LDL.LU.64 R24, [R1+0x3d8] ;  /* 0x0003d80001187983 */ /* 0x000ee20000300a00 */
[----:B-1----:R-:W-:-:S03]  /*e0d0*/  MOV R0, R31 ;  /* 0x0000001f00007202 */ /* 0x002fc60000000f00 */
[----:B------:R-:W3:Y:S04]  /*e0e0*/  LDL.LU.64 R26, [R1+0x3e0] ;  /* 0x0003e000011a7983 */ /* 0x000ee80000300a00 */
[----:B------:R1:W-:Y:S04]  /*e0f0*/  STL [R1+0x394], R0 ;  /* 0x0003940001007387 */ /* 0x0003e80000100800 */
[----:B------:R2:W-:Y:S04]  /*e100*/  STL [R1+0x3a0], R32 ;  /* 0x0003a02001007387 */ /* 0x0005e80000100800 */
[----:B------:R-:W3:Y:S01]  /*e110*/  LDL.LU.64 R28, [R1+0x3e8] ;  /* 0x0003e800011c7983 */ /* 0x000ee20000300a00 */
[----:B-1----:R-:W-:-:S03]  /*e120*/  IMAD.MOV.U32 R0, RZ, RZ, R33 ;  /* 0x000000ffff007224 */ /* 0x002fc600078e0021 */
[----:B------:R-:W3:Y:S04]  /*e130*/  LDL.LU.64 R30, [R1+0x3f0] ;  /* 0x0003f000011e7983 */ /* 0x000ee80000300a00 */
[----:B------:R1:W-:Y:S04]  /*e140*/  STL [R1+0x39c], R0 ;  /* 0x00039c0001007387 */ /* 0x0003e80000100800 */
[----:B--2---:R2:W-:Y:S04]  /*e150*/  STL [R1+0x3a8], R36 ;  /* 0x0003a82401007387 */ /* 0x0045e80000100800 */
[----:B------:R-:W3:Y:S01]  /*e160*/  LDL.LU.64 R32, [R1+0x3f8] ;  /* 0x0003f80001207983 */ /* 0x000ee20000300a00 */
[----:B-1----:R-:W-:-:S02]  /*e170*/  IMAD.MOV.U32 R0, RZ, RZ, R37 ;  /* 0x000000ffff007224 */ /* 0x002fc400078e0025 */
[----:B--2---:R-:W-:Y:S01]  /*e180*/  IMAD.MOV.U32 R36, RZ, RZ, R54 ;  /* 0x000000ffff247224 */ /* 0x004fe200078e0036 */
[----:B------:R-:W-:Y:S02]  /*e190*/  MOV R37, R55 ;  /* 0x0000003700257202 */ /* 0x000fe40000000f00 */
[----:B------:R-:W2:Y:S04]  /*e1a0*/  LDL.LU.64 R54, [R1+0x400] ;  /* 0x0004000001367983 */ /* 0x000ea80000300a00 */
[----:B------:R1:W-:Y:S04]  /*e1b0*/  STL [R1+0x3a4], R0 ;  /* 0x0003a40001007387 */ /* 0x0003e80000100800 */
[----:B------:R-:W-:Y:S01]  /*e1c0*/  STL [R1+0x3b0], R78 ;  /* 0x0003b04e01007387 */ /* 0x000fe20000100800 */
[----:B-1----:R-:W-:-:S05]  /*e1d0*/  IMAD.MOV.U32 R0, RZ, RZ, R79 ;  /* 0x000000ffff007224 */ /* 0x002fca00078e004f */
[----:B------:R4:W-:Y:S02]  /*e1e0*/  STL [R1+0x3ac], R0 ;  /* 0x0003ac0001007387 */ /* 0x0009e40000100800 */
[----:B----4-:R-:W-:Y:S02]  /*e1f0*/  IMAD.MOV.U32 R0, RZ, RZ, R81 ;  /* 0x000000ffff007224 */ /* 0x010fe400078e0051 */
[----:B------:R-:W-:Y:S04]  /*e200*/  STL [R1+0x3b8], R80 ;  /* 0x0003b85001007387 */ /* 0x000fe80000100800 */
[----:B------:R1:W-:Y:S04]  /*e210*/  STL [R1+0x3b4], R0 ;  /* 0x0003b40001007387 */ /* 0x0003e80000100800 */
[----:B------:R-:W-:Y:S01]  /*e220*/  STL [R1+0x3c0], R82 ;  /* 0x0003c05201007387 */ /* 0x000fe20000100800 */
[----:B-1----:R-:W-:-:S05]  /*e230*/  IMAD.MOV.U32 R0, RZ, RZ, R83 ;  /* 0x000000ffff007224 */ /* 0x002fca00078e0053 */
[----:B------:R1:W-:Y:S04]  /*e240*/  STL [R1+0x3bc], R0 ;  /* 0x0003bc0001007387 */ /* 0x0003e80000100800 */
[----:B---3--:R-:W-:Y:S01]  /*e250*/  STL [R1+0x3c8], R84 ;  /* 0x0003c85401007387 */ /* 0x008fe20000100800 */
[----:B-1----:R-:W-:-:S05]  /*e260*/  MOV R0, R85 ;  /* 0x0000005500007202 */ /* 0x002fca0000000f00 */
[----:B------:R1:W-:Y:S04]  /*e270*/  STL [R1+0x3c4], R0 ;  /* 0x0003c40001007387 */ /* 0x0003e80000100800 */
[----:B------:R-:W-:Y:S01]  /*e280*/  STL [R1+0x3d0], R86 ;  /* 0x0003d05601007387 */ /* 0x000fe20000100800 */
[----:B-1----:R-:W-:-:S05]  /*e290*/  IMAD.MOV.U32 R0, RZ, RZ, R87 ;  /* 0x000000ffff007224 */ /* 0x002fca00078e0057 */
[----:B------:R1:W-:Y:S04]  /*e2a0*/  STL [R1+0x3cc], R0 ;  /* 0x0003cc0001007387 */ /* 0x0003e80000100800 */
[----:B------:R-:W-:Y:S01]  /*e2b0*/  STL [R1+0x3d8], R24 ;  /* 0x0003d81801007387 */ /* 0x000fe20000100800 */
[----:B-1----:R-:W-:-:S05]  /*e2c0*/  IMAD.MOV.U32 R0, RZ, RZ, R25 ;  /* 0x000000ffff007224 */ /* 0x002fca00078e0019 */
[----:B------:R1:W-:Y:S04]  /*e2d0*/  STL [R1+0x3d4], R0 ;  /* 0x0003d40001007387 */ /* 0x0003e80000100800 */
[----:B------:R-:W-:Y:S01]  /*e2e0*/  STL [R1+0x3e0], R26 ;  /* 0x0003e01a01007387 */ /* 0x000fe20000100800 */
[----:B-1----:R-:W-:-:S05]  /*e2f0*/  IMAD.MOV.U32 R0, RZ, RZ, R27 ;  /* 0x000000ffff007224 */ /* 0x002fca00078e001b */
[----:B------:R1:W-:Y:S02]  /*e300*/  STL [R1+0x3dc], R0 ;  /* 0x0003dc0001007387 */ /* 0x0003e40000100800 */
[----:B-1----:R-:W-:Y:S02]  /*e310*/  MOV R0, R29 ;  /* 0x0000001d00007202 */ /* 0x002fe40000000f00 */
[----:B------:R-:W-:Y:S04]  /*e320*/  STL [R1+0x3e8], R28 ;  /* 0x0003e81c01007387 */ /* 0x000fe80000100800 */
[----:B------:R1:W-:Y:S04]  /*e330*/  STL [R1+0x3e4], R0 ;  /* 0x0003e40001007387 */ /* 0x0003e80000100800 */
[----:B------:R-:W-:Y:S01]  /*e340*/  STL [R1+0x3f0], R30 ;  /* 0x0003f01e01007387 */ /* 0x000fe20000100800 */
[----:B-1----:R-:W-:-:S05]  /*e350*/  IMAD.MOV.U32 R0, RZ, RZ, R31 ;  /* 0x000000ffff007224 */ /* 0x002fca00078e001f */
[----:B------:R1:W-:Y:S02]  /*e360*/  STL [R1+0x3ec], R0 ;  /* 0x0003ec0001007387 */ /* 0x0003e40000100800 */
[----:B-1----:R-:W-:Y:S02]  /*e370*/  IMAD.MOV.U32 R0, RZ, RZ, R33 ;  /* 0x000000ffff007224 */ /* 0x002fe400078e0021 */
[----:B------:R-:W-:Y:S04]  /*e380*/  STL [R1+0x3f8], R32 ;  /* 0x0003f82001007387 */ /* 0x000fe80000100800 */
[----:B------:R1:W-:Y:S04]  /*e390*/  STL [R1+0x3f4], R0 ;  /* 0x0003f40001007387 */ /* 0x0003e80000100800 */
[----:B--2---:R2:W-:Y:S01]  /*e3a0*/  STL [R1+0x400], R54 ;  /* 0x0004003601007387 */ /* 0x0045e20000100800 */
[----:B-1----:R-:W-:-:S03]  /*e3b0*/  IMAD.MOV.U32 R0, RZ, RZ, R55 ;  /* 0x000000ffff007224 */ /* 0x002fc600078e0037 */
[----:B--2---:R-:W2:Y:S04]  /*e3c0*/  LDL.LU.64 R54, [R1+0x7f8] ;  /* 0x0007f80001367983 */ /* 0x004ea80000300a00 */
[----:B------:R1:W-:Y:S04]  /*e3d0*/  STL [R1+0x3fc], R0 ;  /* 0x0003fc0001007387 */ /* 0x0003e80000100800 */
[----:B------:R3:W-:Y:S01]  /*e3e0*/  STL [R1+0x408], R40 ;  /* 0x0004082801007387 */ /* 0x0007e20000100800 */
[----:B-1----:R-:W-:-:S03]  /*e3f0*/  MOV R0, R41 ;  /* 0x0000002900007202 */ /* 0x002fc60000000f00 */
[----:B---3--:R-:W3:Y:S04]  /*e400*/  LDL.LU.64 R40, [R1+0x850] ;  /* 0x0008500001287983 */ /* 0x008ee80000300a00 */
[----:B------:R1:W-:Y:S04]  /*e410*/  STL [R1+0x404], R0 ;  /* 0x0004040001007387 */ /* 0x0003e80000100800 */
[----:B------:R4:W-:Y:S01]  /*e420*/  STL [R1+0x410], R42 ;  /* 0x0004102a01007387 */ /* 0x0009e20000100800 */
[----:B-1----:R-:W-:-:S03]  /*e430*/  IMAD.MOV.U32 R0, RZ, RZ, R43 ;  /* 0x000000ffff007224 */ /* 0x002fc600078e002b */
[----:B----4-:R-:W4:Y:S04]  /*e440*/  LDL.LU.64 R42, [R1+0x890] ;  /* 0x00089000012a7983 */ /* 0x010f280000300a00 */
[----:B------:R1:W-:Y:S04]  /*e450*/  STL [R1+0x40c], R0 ;  /* 0x00040c0001007387 */ /* 0x0003e80000100800 */
[----:B------:R1:W-:Y:S02]  /*e460*/  STL [R1+0x418], R44 ;  /* 0x0004182c01007387 */ /* 0x0003e40000100800 */
[----:B-1----:R-:W-:-:S02]  /*e470*/  IMAD.MOV.U32 R0, RZ, RZ, R45 ;  /* 0x000000ffff007224 */ /* 0x002fc400078e002d */
[----:B------:R-:W4:Y:S04]  /*e480*/  LDL.LU.64 R44, [R1+0x8d0] ;  /* 0x0008d000012c7983 */ /* 0x000f280000300a00 */
[----:B------:R1:W-:Y:S04]  /*e490*/  STL [R1+0x414], R0 ;  /* 0x0004140001007387 */ /* 0x0003e80000100800 */
[----:B------:R1:W-:Y:S02]  /*e4a0*/  STL [R1+0x420], R46 ;  /* 0x0004202e01007387 */ /* 0x0003e40000100800 */
[----:B-1----:R-:W-:-:S02]  /*e4b0*/  IMAD.MOV.U32 R0, RZ, RZ, R47 ;  /* 0x000000ffff007224 */ /* 0x002fc400078e002f */
[----:B------:R-:W4:Y:S04]  /*e4c0*/  LDL.LU.64 R46, [R1+0x908] ;  /* 0x00090800012e7983 */ /* 0x000f280000300a00 */
[----:B------:R1:W-:Y:S04]  /*e4d0*/  STL [R1+0x41c], R0 ;  /* 0x00041c0001007387 */ /* 0x0003e80000100800 */
[----:B------:R1:W-:Y:S02]  /*e4e0*/  STL [R1+0x428], R48 ;  /* 0x0004283001007387 */ /* 0x0003e40000100800 */
[----:B-1----:R-:W-:-:S02]  /*e4f0*/  MOV R0, R49 ;  /* 0x0000003100007202 */ /* 0x002fc40000000f00 */
[----:B------:R-:W4:Y:S04]  /*e500*/  LDL.LU.64 R48, [R1+0x948] ;  /* 0x0009480001307983 */ /* 0x000f280000300a00 */
        /* <DEDUP_REMOVED lines=21> */
[----:B--2---:R2:W-:Y:S01]  /*e660*/  STL [R1+0x458], R54 ;  /* 0x0004583601007387 */ /* 0x0045e20000100800 */
[----:B-1----:R-:W-:-:S03]  /*e670*/  IMAD.MOV.U32 R0, RZ, RZ, R55 ;  /* 0x000000ffff007224 */ /* 0x002fc600078e0037 */
[----:B--2---:R-:W2:Y:S04]  /*e680*/  LDL.LU.64 R54, [R1+0xa90] ;  /* 0x000a900001367983 */ /* 0x004ea80000300a00 */
[----:B------:R1:W-:Y:S04]  /*e690*/  STL [R1+0x454], R0 ;  /* 0x0004540001007387 */ /* 0x0003e80000100800 */
[----:B---3--:R3:W-:Y:S01]  /*e6a0*/  STL [R1+0x460], R40 ;  /* 0x0004602801007387 */ /* 0x0087e20000100800 */
[----:B-1----:R-:W-:-:S03]  /*e6b0*/  IMAD.MOV.U32 R0, RZ, RZ, R41 ;  /* 0x000000ffff007224 */ /* 0x002fc600078e0029 */
[----:B---3--:R-:W3:Y:S04]  /*e6c0*/  LDL.LU.64 R40, [R1+0xab8] ;  /* 0x000ab80001287983 */ /* 0x008ee80000300a00 */
[----:B------:R1:W-:Y:S04]  /*e6d0*/  STL [R1+0x45c], R0 ;  /* 0x00045c0001007387 */ /* 0x0003e80000100800 */
[----:B----4-:R4:W-:Y:S01]  /*e6e0*/  STL [R1+0x468], R42 ;  /* 0x0004682a01007387 */ /* 0x0109e20000100800 */
[----:B-1----:R-:W-:-:S03]  /*e6f0*/  MOV R0, R43 ;  /* 0x0000002b00007202 */ /* 0x002fc60000000f00 */
        /* <DEDUP_REMOVED lines=43> */
[----:B-1----:R-:W-:-:S03]  /*e9b0*/  IMAD.MOV.U32 R0, RZ, RZ, R43 ;  /* 0x000000ffff007224 */ /* 0x002fc600078e002b */
[----:B----4-:R-:W4:Y:S04]  /*e9c0*/  LDL.LU.64 R42, [R1+0x9b8] ;  /* 0x0009b800012a7983 */ /* 0x010f280000300a00 */
        /* <DEDUP_REMOVED lines=33> */
[----:B--2---:R2:W-:Y:S01]  /*ebe0*/  STL [R1+0x508], R54 ;  /* 0x0005083601007387 */ /* 0x0045e20000100800 */
[----:B-1----:R-:W-:-:S03]  /*ebf0*/  MOV R0, R55 ;  /* 0x0000003700007202 */ /* 0x002fc60000000f00 */
        /* <DEDUP_REMOVED lines=47> */
[----:B-1----:R-:W-:-:S03]  /*eef0*/  MOV R0, R41 ;  /* 0x0000002900007202 */ /* 0x002fc60000000f00 */
        /* <DEDUP_REMOVED lines=116> */
[----:B------:R-:W4:Y:S04]  /*f640*/  LDL.64 R38, [R1+0x960] ;  /* 0x0009600001267983 */ /* 0x000f280000100a00 */
        /* <DEDUP_REMOVED lines=93> */
[----:B------:R-:W-:Y:S04]  /*fc20*/  STL [R1+0x710], R36 ;  /* 0x0007102401007387 */ /* 0x000fe80000100800 */
[----:B------:R-:W4:Y:S01]  /*fc30*/  LDL.LU.64 R32, [R1+0x768] ;  /* 0x0007680001207983 */ /* 0x000f220000300a00 */
[----:B-1----:R-:W-:-:S05]  /*fc40*/  IMAD.MOV.U32 R0, RZ, RZ, R37 ;  /* 0x000000ffff007224 */ /* 0x002fca00078e0025 */
[----:B------:R1:W-:Y:S04]  /*fc50*/  STL [R1+0x70c], R0 ;  /* 0x00070c0001007387 */ /* 0x0003e80000100800 */
[----:B--2---:R2:W-:Y:S01]  /*fc60*/  STL [R1+0x718], R54 ;  /* 0x0007183601007387 */ /* 0x0045e20000100800 */
[----:B-1----:R-:W-:-:S03]  /*fc70*/  IMAD.MOV.U32 R0, RZ, RZ, R55 ;  /* 0x000000ffff007224 */ /* 0x002fc600078e0037 */
[----:B--2---:R-:W2:Y:S04]  /*fc80*/  LDL.LU.64 R54, [R1+0x770] ;  /* 0x0007700001367983 */ /* 0x004ea80000300a00 */
[----:B------:R1:W-:Y:S04]  /*fc90*/  STL [R1+0x714], R0 ;  /* 0x0007140001007387 */ /* 0x0003e80000100800 */
[----:B---3--:R-:W-:Y:S04]  /*fca0*/  STL [R1+0x720], R40 ;  /* 0x0007202801007387 */ /* 0x008fe80000100800 */
[----:B------:R-:W3:Y:S01]  /*fcb0*/  LDL.LU.64 R36, [R1+0x998] ;  /* 0x0009980001247983 */ /* 0x000ee20000300a00 */
[----:B-1----:R-:W-:-:S05]  /*fcc0*/  IMAD.MOV.U32 R0, RZ, RZ, R41 ;  /* 0x000000ffff007224 */ /* 0x002fca00078e0029 */
[----:B------:R1:W-:Y:S04]  /*fcd0*/  STL [R1+0x71c], R0 ;  /* 0x00071c0001007387 */ /* 0x0003e80000100800 */
[----:B----4-:R-:W-:Y:S01]  /*fce0*/  STL [R1+0x728], R42 ;  /* 0x0007282a01007387 */ /* 0x010fe20000100800 */
[----:B-1----:R-:W-:-:S03]  /*fcf0*/  MOV R0, R43 ;  /* 0x0000002b00007202 */ /* 0x002fc60000000f00 */
[----:B------:R-:W4:Y:S04]  /*fd00*/  LDL.LU.64 R40, [R1+0x780] ;  /* 0x0007800001287983 */ /* 0x000f280000300a00 */
[----:B------:R1:W-:Y:S04]  /*fd10*/  STL [R1+0x724], R0 ;  /* 0x0007240001007387 */ /* 0x0003e80000100800 */
[----:B------:R-:W-:Y:S01]  /*fd20*/  STL [R1+0x730], R44 ;  /* 0x0007302c01007387 */ /* 0x000fe20000100800 */
[----:B-1----:R-:W-:-:S03]  /*fd30*/  IMAD.MOV.U32 R0, RZ, RZ, R45 ;  /* 0x000000ffff007224 */ /* 0x002fc600078e002d */
        /* <DEDUP_REMOVED lines=9> */
[----:B------:R1:W-:Y:S02]  /*fdd0*/  STL [R1+0x73c], R0 ;  /* 0x00073c0001007387 */ /* 0x0003e40000100800 */
[----:B-1----:R-:W-:Y:S02]  /*fde0*/  MOV R0, R51 ;  /* 0x0000003300007202 */ /* 0x002fe40000000f00 */
[----:B------:R-:W-:Y:S04]  /*fdf0*/  STL [R1+0x748], R50 ;  /* 0x0007483201007387 */ /* 0x000fe80000100800 */
[----:B------:R-:W4:Y:S04]  /*fe00*/  LDL.LU.64 R48, [R1+0x860] ;  /* 0x0008600001307983 */ /* 0x000f280000300a00 */
[----:B------:R1:W-:Y:S04]  /*fe10*/  STL [R1+0x744], R0 ;  /* 0x0007440001007387 */ /* 0x0003e80000100800 */
[----:B------:R1:W-:Y:S02]  /*fe20*/  STL [R1+0x750], R34 ;  /* 0x0007502201007387 */ /* 0x0003e40000100800 */
[----:B-1----:R-:W-:-:S02]  /*fe30*/  IMAD.MOV.U32 R0, RZ, RZ, R35 ;  /* 0x000000ffff007224 */ /* 0x002fc400078e0023 */
[----:B------:R-:W4:Y:S04]  /*fe40*/  LDL.LU.64 R50, [R1+0x898] ;  /* 0x0008980001327983 */ /* 0x000f280000300a00 */
[----:B------:R-:W-:Y:S04]  /*fe50*/  STL [R1+0x758], R38 ;  /* 0x0007582601007387 */ /* 0x000fe80000100800 */
[----:B------:R1:W-:Y:S04]  /*fe60*/  STL [R1+0x74c], R0 ;  /* 0x00074c0001007387 */ /* 0x0003e80000100800 */
[----:B------:R-:W4:Y:S01]  /*fe70*/  LDL.LU.64 R34, [R1+0x8d8] ;  /* 0x0008d80001227983 */ /* 0x000f220000300a00 */
[----:B-1----:R-:W-:-:S03]  /*fe80*/  IMAD.MOV.U32 R0, RZ, RZ, R39 ;  /* 0x000000ffff007224 */ /* 0x002fc600078e0027 */
[----:B------:R-:W-:Y:S04]  /*fe90*/  STL [R1+0x760], R52 ;  /* 0x0007603401007387 */ /* 0x000fe80000100800 */
[----:B------:R1:W-:Y:S04]  /*fea0*/  STL [R1+0x754], R0 ;  /* 0x0007540001007387 */ /* 0x0003e80000100800 */
[----:B------:R-:W4:Y:S01]  /*feb0*/  LDL.LU.64 R38, [R1+0xb00] ;  /* 0x000b000001267983 */ /* 0x000f220000300a00 */
[----:B-1----:R-:W-:-:S03]  /*fec0*/  IMAD.MOV.U32 R0, RZ, RZ, R53 ;  /* 0x000000ffff007224 */ /* 0x002fc600078e0035 */
[----:B------:R-:W-:Y:S04]  /*fed0*/  STL [R1+0x768], R32 ;  /* 0x0007682001007387 */ /* 0x000fe80000100800 */
[----:B------:R1:W-:Y:S04]  /*fee0*/  STL [R1+0x75c], R0 ;  /* 0x00075c0001007387 */ /* 0x0003e80000100800 */
[----:B------:R-:W4:Y:S01]  /*fef0*/  LDL.LU.64 R52, [R1+0x990] ;  /* 0x0009900001347983 */ /* 0x000f220000300a00 */
[----:B-1----:R-:W-:-:S03]  /*ff00*/  MOV R0, R33 ;  /* 0x0000002100007202 */ /* 0x002fc60000000f00 */
[----:B--2---:R-:W-:Y:S04]  /*ff10*/  STL [R1+0x770], R54 ;  /* 0x0007703601007387 */ /* 0x004fe80000100800 */
[----:B------:R1:W-:Y:S02]  /*ff20*/  STL [R1+0x764], R0 ;  /* 0x0007640001007387 */ /* 0x0003e40000100800 */
[----:B-1----:R-:W-:Y:S02]  /*ff30*/  IMAD.MOV.U32 R0, RZ, RZ, R55 ;  /* 0x000000ffff007224 */ /* 0x002fe400078e0037 */
[----:B------:R-:W2:Y:S04]  /*ff40*/  LDL.LU.64 R54, [R1+0x9c8] ;  /* 0x0009c80001367983 */ /* 0x000ea80000300a00 */
        /* <DEDUP_REMOVED lines=23> */
[----:B------:R-:W-:Y:S04]  /*100c0*/  STL [R1+0x7a8], R50 ;  /* 0x0007a83201007387 */ /* 0x000fe80000100800 */
[----:B------:R1:W-:Y:S04]  /*100d0*/  STL [R1+0x79c], R0 ;  /* 0x00079c0001007387 */ /* 0x0003e80000100800 */
[----:B------:R-:W4:Y:S01]  /*100e0*/  LDL.LU.64 R48, [R1+0x918] ;  /* 0x0009180001307983 */ /* 0x000f220000300a00 */
[----:B-1----:R-:W-:-:S03]  /*100f0*/  MOV R0, R51 ;  /* 0x0000003300007202 */ /* 0x002fc60000000f00 */
        /* <DEDUP_REMOVED lines=12> */
[----:B------:R-:W4:Y:S04]  /*101c0*/  LDL.LU.64 R52, [R1+0xa98] ;  /* 0x000a980001347983 */ /* 0x000f280000300a00 */
[----:B------:R1:W-:Y:S04]  /*101d0*/  STL [R1+0x7bc], R0 ;  /* 0x0007bc0001007387 */ /* 0x0003e80000100800 */
[----:B--2---:R2:W-:Y:S01]  /*101e0*/  STL [R1+0x7c8], R54 ;  /* 0x0007c83601007387 */ /* 0x0045e20000100800 */
[----:B-1----:R-:W-:-:S03]  /*101f0*/  MOV R0, R55 ;  /* 0x0000003700007202 */ /* 0x002fc60000000f00 */
[----:B--2---:R-:W2:Y:S04]  /*10200*/  LDL.LU.64 R54, [R1+0x820] ;  /* 0x0008200001367983 */ /* 0x004ea80000300a00 */
[----:B------:R1:W-:Y:S04]  /*10210*/  STL [R1+0x7c4], R0 ;  /* 0x0007c40001007387 */ /* 0x0003e80000100800 */
[----:B---3--:R-:W-:Y:S04]  /*10220*/  STL [R1+0x7d0], R36 ;  /* 0x0007d02401007387 */ /* 0x008fe80000100800 */
[----:B------:R-:W3:Y:S01]  /*10230*/  LDL.LU.64 R32, [R1+0x828] ;  /* 0x0008280001207983 */ /* 0x000ee20000300a00 */
[----:B-1----:R-:W-:-:S05]  /*10240*/  IMAD.MOV.U32 R0, RZ, RZ, R37 ;  /* 0x000000ffff007224 */ /* 0x002fca00078e0025 */
[----:B------:R1:W-:Y:S04]  /*10250*/  STL [R1+0x7cc], R0 ;  /* 0x0007cc0001007387 */ /* 0x0003e80000100800 */
[----:B----4-:R-:W-:Y:S01]  /*10260*/  STL [R1+0x7d8], R40 ;  /* 0x0007d82801007387 */ /* 0x010fe20000100800 */
[----:B-1----:R-:W-:-:S03]  /*10270*/  IMAD.MOV.U32 R0, RZ, RZ, R41 ;  /* 0x000000ffff007224 */ /* 0x002fc600078e0029 */
        /* <DEDUP_REMOVED lines=8> */
[----:B-1----:R-:W-:-:S03]  /*10300*/  MOV R0, R45 ;  /* 0x0000002d00007202 */ /* 0x002fc60000000f00 */
[----:B------:R-:W-:Y:S04]  /*10310*/  STL [R1+0x7f0], R46 ;  /* 0x0007f02e01007387 */ /* 0x000fe80000100800 */
[----:B------:R1:W-:Y:S04]  /*10320*/  STL [R1+0x7e4], R0 ;  /* 0x0007e40001007387 */ /* 0x0003e80000100800 */
[----:B------:R-:W4:Y:S04]  /*10330*/  LDL.64 R44, [R1+0x950] ;  /* 0x00095000012c7983 */ /* 0x000f280000100a00 */
[----:B------:R-:W4:Y:S01]  /*10340*/  LDL.LU.64 R36, [R1+0x988] ;  /* 0x0009880001247983 */ /* 0x000f220000300a00 */
[----:B-1----:R-:W-:-:S05]  /*10350*/  IMAD.MOV.U32 R0, RZ, RZ, R47 ;  /* 0x000000ffff007224 */ /* 0x002fca00078e002f */
[----:B------:R1:W-:Y:S04]  /*10360*/  STL [R1+0x7ec], R0 ;  /* 0x0007ec0001007387 */ /* 0x0003e80000100800 */
[----:B------:R-:W-:Y:S04]  /*10370*/  STL [R1+0x7f8], R48 ;  /* 0x0007f83001007387 */ /* 0x000fe80000100800 */
[----:B------:R-:W4:Y:S01]  /*10380*/  LDL.LU.64 R46, [R1+0xb40] ;  /* 0x000b4000012e7983 */ /* 0x000f220000300a00 */
[----:B-1----:R-:W-:-:S05]  /*10390*/  IMAD.MOV.U32 R0, RZ, RZ, R49 ;  /* 0x000000ffff007224 */ /* 0x002fca00078e0031 */
[----:B------:R1:W-:Y:S02]  /*103a0*/  STL [R1+0x7f4], R0 ;  /* 0x0007f40001007387 */ /* 0x0003e40000100800 */
[----:B-1----:R-:W-:Y:S02]  /*103b0*/  IMAD.MOV.U32 R0, RZ, RZ, R51 ;  /* 0x000000ffff007224 */ /* 0x002fe400078e0033 */
[----:B------:R1:W-:Y:S04]  /*103c0*/  STL [R1+0x800], R50 ;  /* 0x0008003201007387 */ /* 0x0003e80000100800 */
[----:B------:R-:W4:Y:S04]  /*103d0*/  LDL.LU.64 R48, [R1+0xb20] ;  /* 0x000b200001307983 */ /* 0x000f280000300a00 */
[----:B------:R1:W-:Y:S04]  /*103e0*/  STL [R1+0x7fc], R0 ;  /* 0x0007fc0001007387 */ /* 0x0003e80000100800 */
[----:B------:R-:W-:Y:S04]  /*103f0*/  STL [R1+0x808], R30 ;  /* 0x0008081e01007387 */ /* 0x000fe80000100800 */
[----:B-1----:R-:W4:Y:S01]  /*10400*/  LDL.LU.64 R50, [R1+0xb08] ;  /* 0x000b080001327983 */ /* 0x002f220000300a00 */
[----:B------:R-:W-:-:S03]  /*10410*/  MOV R0, R31 ;  /* 0x0000001f00007202 */ /* 0x000fc60000000f00 */
[----:B------:R-:W-:Y:S04]  /*10420*/  STL [R1+0x810], R38 ;  /* 0x0008102601007387 */ /* 0x000fe80000100800 */
[----:B------:R1:W-:Y:S04]  /*10430*/  STL [R1+0x804], R0 ;  /* 0x0008040001007387 */ /* 0x0003e80000100800 */
[----:B------:R-:W-:Y:S01]  /*10440*/  STL [R1+0x818], R52 ;  /* 0x0008183401007387 */ /* 0x000fe20000100800 */
[----:B-1----:R-:W-:-:S05]  /*10450*/  IMAD.MOV.U32 R0, RZ, RZ, R39 ;  /* 0x000000ffff007224 */ /* 0x002fca00078e0027 */
[----:B------:R1:W-:Y:S02]  /*10460*/  STL [R1+0x80c], R0 ;  /* 0x00080c0001007387 */ /* 0x0003e40000100800 */
[----:B-1----:R-:W-:Y:S02]  /*10470*/  IMAD.MOV.U32 R0, RZ, RZ, R53 ;  /* 0x000000ffff007224 */ /* 0x002fe400078e0035 */
[----:B------:R-:W4:Y:S04]  /*10480*/  LDL.LU.64 R52, [R1+0xb60] ;  /* 0x000b600001347983 */ /* 0x000f280000300a00 */
[----:B------:R1:W-:Y:S04]  /*10490*/  STL [R1+0x814], R0 ;  /* 0x0008140001007387 */ /* 0x0003e80000100800 */
[----:B--2---:R2:W-:Y:S01]  /*104a0*/  STL [R1+0x820], R54 ;  /* 0x0008203601007387 */ /* 0x0045e20000100800 */
[----:B-1----:R-:W-:-:S03]  /*104b0*/  IMAD.MOV.U32 R0, RZ, RZ, R55 ;  /* 0x000000ffff007224 */ /* 0x002fc600078e0037 */
[----:B------:R-:W4:Y:S04]  /*104c0*/  LDL.LU.64 R38, [R1+0xb38] ;  /* 0x000b380001267983 */ /* 0x000f280000300a00 */
[----:B---3--:R-:W-:Y:S04]  /*104d0*/  STL [R1+0x828], R32 ;  /* 0x0008282001007387 */ /* 0x008fe80000100800 */
[----:B------:R1:W-:Y:S04]  /*104e0*/  STL [R1+0x81c], R0 ;  /* 0x00081c0001007387 */ /* 0x0003e80000100800 */
[----:B--2---:R-:W2:Y:S01]  /*104f0*/  LDL.LU.64 R54, [R1+0xb18] ;  /* 0x000b180001367983 */ /* 0x004ea20000300a00 */
[----:B-1----:R-:W-:-:S03]  /*10500*/  MOV R0, R33 ;  /* 0x0000002100007202 */ /* 0x002fc60000000f00 */
[----:B----4-:R-:W-:Y:S04]  /*10510*/  STL [R1+0x830], R34 ;  /* 0x0008302201007387 */ /* 0x010fe80000100800 */
[----:B------:R1:W-:Y:S02]  /*10520*/  STL [R1+0x824], R0 ;  /* 0x0008240001007387 */ /* 0x0003e40000100800 */
[----:B-1----:R-:W-:Y:S02]  /*10530*/  IMAD.MOV.U32 R0, RZ, RZ, R35 ;  /* 0x000000ffff007224 */ /* 0x002fe400078e0023 */
[----:B------:R-:W-:Y:S04]  /*10540*/  STL [R1+0x838], R40 ;  /* 0x0008382801007387 */ /* 0x000fe80000100800 */
[----:B------:R1:W-:Y:S02]  /*10550*/  STL [R1+0x82c], R0 ;  /* 0x00082c0001007387 */ /* 0x0003e40000100800 */
[----:B-1----:R-:W-:-:S02]  /*10560*/  IMAD.MOV.U32 R0, RZ, RZ, R41 ;  /* 0x000000ffff007224 */ /* 0x002fc400078e0029 */
[----:B------:R-:W3:Y:S04]  /*10570*/  LDL.LU.64 R40, [R1+0xb80] ;  /* 0x000b800001287983 */ /* 0x000ee80000300a00 */
[----:B------:R1:W-:Y:S04]  /*10580*/  STL [R1+0x834], R0 ;  /* 0x0008340001007387 */ /* 0x0003e80000100800 */
[----:B------:R4:W-:Y:S01]  /*10590*/  STL [R1+0x840], R42 ;  /* 0x0008402a01007387 */ /* 0x0009e20000100800 */
[----:B-1----:R-:W-:-:S03]  /*105a0*/  IMAD.MOV.U32 R0, RZ, RZ, R43 ;  /* 0x000000ffff007224 */ /* 0x002fc600078e002b */
[----:B----4-:R-:W4:Y:S04]  /*105b0*/  LDL.LU.64 R42, [R1+0xb58] ;  /* 0x000b5800012a7983 */ /* 0x010f280000300a00 */
[----:B------:R1:W-:Y:S04]  /*105c0*/  STL [R1+0x83c], R0 ;  /* 0x00083c0001007387 */ /* 0x0003e80000100800 */
[----:B------:R1:W-:Y:S02]  /*105d0*/  STL [R1+0x848], R44 ;  /* 0x0008482c01007387 */ /* 0x0003e40000100800 */
[----:B-1----:R-:W-:-:S02]  /*105e0*/  MOV R0, R45 ;  /* 0x0000002d00007202 */ /* 0x002fc40000000f00 */
[----:B------:R-:W-:Y:S04]  /*105f0*/  STL [R1+0x850], R36 ;  /* 0x0008502401007387 */ /* 0x000fe80000100800 */
[----:B------:R1:W-:Y:S04]  /*10600*/  STL [R1+0x844], R0 ;  /* 0x0008440001007387 */ /* 0x0003e80000100800 */
[----:B------:R-:W4:Y:S01]  /*10610*/  LDL.LU.64 R44, [R1+0xb30] ;  /* 0x000b3000012c7983 */ /* 0x000f220000300a00 */
[----:B-1----:R-:W-:-:S03]  /*10620*/  IMAD.MOV.U32 R0, RZ, RZ, R37 ;  /* 0x000000ffff007224 */ /* 0x002fc600078e0025 */
[----:B------:R-:W-:Y:S04]  /*10630*/  STL [R1+0x858], R46 ;  /* 0x0008582e01007387 */ /* 0x000fe80000100800 */
[----:B------:R1:W-:Y:S02]  /*10640*/  STL [R1+0x84c], R0 ;  /* 0x00084c0001007387 */ /* 0x0003e40000100800 */
[----:B-1----:R-:W-:Y:S02]  /*10650*/  IMAD.MOV.U32 R0, RZ, RZ, R47 ;  /* 0x000000ffff007224 */ /* 0x002fe400078e002f */
        /* <DEDUP_REMOVED lines=10> */
[----:B------:R-:W-:Y:S04]  /*10700*/  STL [R1+0x86c], R7 ;  /* 0x00086c0701007387 */ /* 0x000fe80000100800 */
[----:B------:R-:W4:Y:S01]  /*10710*/  LDL.LU.64 R50, [R1+0xb78] ;  /* 0x000b780001327983 */ /* 0x000f220000300a00 */
[----:B-1----:R-:W-:-:S03]  /*10720*/  IMAD.MOV.U32 R0, RZ, RZ, R53 ;  /* 0x000000ffff007224 */ /* 0x002fc600078e0035 */
[----:B------:R1:W-:Y:S04]  /*10730*/  STL [R1+0x878], R52 ;  /* 0x0008783401007387 */ /* 0x0003e80000100800 */
[----:B------:R-:W-:Y:S04]  /*10740*/  STL [R1+0x880], R38 ;  /* 0x0008802601007387 */ /* 0x000fe80000100800 */
[----:B------:R2:W-:Y:S04]  /*10750*/  STL [R1+0x874], R0 ;  /* 0x0008740001007387 */ /* 0x0005e80000100800 */
[----:B-1----:R-:W4:Y:S01]  /*10760*/  LDL.LU.64 R52, [R1+0xb50] ;  /* 0x000b500001347983 */ /* 0x002f220000300a00 */
[----:B--2---:R-:W-:-:S03]  /*10770*/  IMAD.MOV.U32 R0, RZ, RZ, R39 ;  /* 0x000000ffff007224 */ /* 0x004fc600078e0027 */
[----:B------:R-:W-:Y:S04]  /*10780*/  STL [R1+0x888], R54 ;  /* 0x0008883601007387 */ /* 0x000fe80000100800 */
[----:B------:R1:W-:Y:S02]  /*10790*/  STL [R1+0x87c], R0 ;  /* 0x00087c0001007387 */ /* 0x0003e40000100800 */
[----:B-1----:R-:W-:Y:S02]  /*107a0*/  IMAD.MOV.U32 R0, RZ, RZ, R55 ;  /* 0x000000ffff007224 */ /* 0x002fe400078e0037 */
[----:B------:R-:W2:Y:S04]  /*107b0*/  LDL.LU.64 R54, [R1+0xb28] ;  /* 0x000b280001367983 */ /* 0x000ea80000300a00 */
[----:B------:R1:W-:Y:S04]  /*107c0*/  STL [R1+0x884], R0 ;  /* 0x0008840001007387 */ /* 0x0003e80000100800 */
[----:B------:R-:W-:Y:S04]  /*107d0*/  STL [R1+0x890], R8 ;  /* 0x0008900801007387 */ /* 0x000fe80000100800 */
[----:B------:R-:W-:Y:S04]  /*107e0*/  STL [R1+0x88c], R9 ;  /* 0x00088c0901007387 */ /* 0x000fe80000100800 */
[----:B------:R-:W2:Y:S04]  /*107f0*/  LDL.LU.64 R24, [R1+0xbc0] ;  /* 0x000bc00001187983 */ /* 0x000ea80000300a00 */
[----:B---3--:R-:W-:Y:S01]  /*10800*/  STL [R1+0x898], R40 ;  /* 0x0008982801007387 */ /* 0x008fe20000100800 */
[----:B-1----:R-:W-:-:S03]  /*10810*/  MOV R0, R41 ;  /* 0x0000002900007202 */ /* 0x002fc60000000f00 */
[----:B------:R-:W3:Y:S04]  /*10820*/  LDL.LU.64 R26, [R1+0xb98] ;  /* 0x000b9800011a7983 */ /* 0x000ee80000300a00 */
[----:B------:R1:W-:Y:S04]  /*10830*/  STL [R1+0x894], R0 ;  /* 0x0008940001007387 */ /* 0x0003e80000100800 */
[----:B----4-:R-:W-:Y:S04]  /*10840*/  STL [R1+0x8a0], R42 ;  /* 0x0008a02a01007387 */ /* 0x010fe80000100800 */
[----:B------:R-:W4:Y:S01]  /*10850*/  LDL.LU.64 R28, [R1+0xb70] ;  /* 0x000b7000011c7983 */ /* 0x000f220000300a00 */
[----:B-1----:R-:W-:-:S03]  /*10860*/  IMAD.MOV.U32 R0, RZ, RZ, R43 ;  /* 0x000000ffff007224 */ /* 0x002fc600078e002b */
[----:B------:R-:W4:Y:S04]  /*10870*/  LDL.LU.64 R30, [R1+0xb48] ;  /* 0x000b4800011e7983 */ /* 0x000f280000300a00 */
[----:B------:R1:W-:Y:S04]  /*10880*/  STL [R1+0x89c], R0 ;  /* 0x00089c0001007387 */ /* 0x0003e80000100800 */
[----:B------:R-:W-:Y:S04]  /*10890*/  STL [R1+0x8a8], R44 ;  /* 0x0008a82c01007387 */ /* 0x000fe80000100800 */
        /* <DEDUP_REMOVED lines=11> */
[----:B-1----:R-:W-:-:S03]  /*10950*/  MOV R0, R49 ;  /* 0x0000003100007202 */ /* 0x002fc60000000f00 */
        /* <DEDUP_REMOVED lines=11> */
[----:B------:R2:W-:Y:S02]  /*10a10*/  STL [R1+0x8c4], R0 ;  /* 0x0008c40001007387 */ /* 0x0005e40000100800 */
[----:B--2---:R-:W-:Y:S02]  /*10a20*/  IMAD.MOV.U32 R0, RZ, RZ, R55 ;  /* 0x000000ffff007224 */ /* 0x004fe400078e0037 */
[----:B------:R1:W-:Y:S04]  /*10a30*/  STL [R1+0x8d0], R54 ;  /* 0x0008d03601007387 */ /* 0x0003e80000100800 */
[----:B------:R-:W2:Y:S04]  /*10a40*/  LDL.LU.64 R52, [R1+0xbc8] ;  /* 0x000bc80001347983 */ /* 0x000ea80000300a00 */
[----:B------:R-:W-:Y:S04]  /*10a50*/  STL [R1+0x8d8], R24 ;  /* 0x0008d81801007387 */ /* 0x000fe80000100800 */
[----:B------:R3:W-:Y:S04]  /*10a60*/  STL [R1+0x8cc], R0 ;  /* 0x0008cc0001007387 */ /* 0x0007e80000100800 */
[----:B-1----:R-:W2:Y:S01]  /*10a70*/  LDL.LU.64 R54, [R1+0xba8] ;  /* 0x000ba80001367983 */ /* 0x002ea20000300a00 */
[----:B---3--:R-:W-:-:S03]  /*10a80*/  MOV R0, R25 ;  /* 0x0000001900007202 */ /* 0x008fc60000000f00 */
[----:B------:R-:W-:Y:S04]  /*10a90*/  STL [R1+0x8e0], R26 ;  /* 0x0008e01a01007387 */ /* 0x000fe80000100800 */
[----:B------:R1:W-:Y:S02]  /*10aa0*/  STL [R1+0x8d4], R0 ;  /* 0x0008d40001007387 */ /* 0x0003e40000100800 */
[----:B-1----:R-:W-:Y:S02]  /*10ab0*/  IMAD.MOV.U32 R0, RZ, RZ, R27 ;  /* 0x000000ffff007224 */ /* 0x002fe400078e001b */
[----:B----4-:R-:W-:Y:S04]  /*10ac0*/  STL [R1+0x8e8], R28 ;  /* 0x0008e81c01007387 */ /* 0x010fe80000100800 */
        /* <DEDUP_REMOVED lines=27> */
[----:B------:R1:W-:Y:S02]  /*10c80*/  STL [R1+0x924], R0 ;  /* 0x0009240001007387 */ /* 0x0003e40000100800 */
[----:B-1----:R-:W-:Y:S01]  /*10c90*/  IMAD.MOV.U32 R0, RZ, RZ, R47 ;  /* 0x000000ffff007224 */ /* 0x002fe200078e002f */
[----:B------:R-:W-:-:S04]  /*10ca0*/  SHF.R.S32.HI R3, RZ, 0x1f, R4 ;  /* 0x0000001fff037819 */ /* 0x000fc80000011404 */
[----:B------:R-:W-:Y:S02]  /*10cb0*/  LEA.HI R3, R3, R4, RZ, 0x6 ;  /* 0x0000000403037211 */ /* 0x000fe400078f30ff */
[----:B------:R-:W-:Y:S01]  /*10cc0*/  SHF.R.S32.HI R4, RZ, 0x1f, R5 ;  /* 0x0000001fff047819 */ /* 0x000fe20000011405 */
[----:B------:R-:W-:Y:S04]  /*10cd0*/  STL [R1+0x938], R48 ;  /* 0x0009383001007387 */ /* 0x000fe80000100800 */
[----:B------:R1:W-:Y:S04]  /*10ce0*/  STL [R1+0x92c], R0 ;  /* 0x00092c0001007387 */ /* 0x0003e80000100800 */
[----:B------:R-:W-:Y:S01]  /*10cf0*/  STL [R1+0x940], R50 ;  /* 0x0009403201007387 */ /* 0x000fe20000100800 */
[----:B-1----:R-:W-:-:S05]  /*10d00*/  MOV R0, R49 ;  /* 0x0000003100007202 */ /* 0x002fca0000000f00 */
[----:B------:R1:W-:Y:S04]  /*10d10*/  STL [R1+0x934], R0 ;  /* 0x0009340001007387 */ /* 0x0003e80000100800 */
[----:B--2---:R-:W-:Y:S01]  /*10d20*/  STL [R1+0x948], R52 ;  /* 0x0009483401007387 */ /* 0x004fe20000100800 */
[----:B-1----:R-:W-:-:S05]  /*10d30*/  IMAD.MOV.U32 R0, RZ, RZ, R51 ;  /* 0x000000ffff007224 */ /* 0x002fca00078e0033 */
[----:B------:R1:W-:Y:S02]  /*10d40*/  STL [R1+0x93c], R0 ;  /* 0x00093c0001007387 */ /* 0x0003e40000100800 */
[----:B-1----:R-:W-:Y:S02]  /*10d50*/  IMAD.MOV.U32 R0, RZ, RZ, R53 ;  /* 0x000000ffff007224 */ /* 0x002fe400078e0035 */
[----:B------:R-:W-:-:S03]  /*10d60*/  IMAD.MOV.U32 R6, RZ, RZ, R55 ;  /* 0x000000ffff067224 */ /* 0x000fc600078e0037 */
[----:B------:R1:W-:Y:S04]  /*10d70*/  STL [R1+0x944], R0 ;  /* 0x0009440001007387 */ /* 0x0003e80000100800 */
[----:B------:R2:W-:Y:S04]  /*10d80*/  STL [R1+0x950], R54 ;  /* 0x0009503601007387 */ /* 0x0005e80000100800 */
[----:B------:R3:W-:Y:S04]  /*10d90*/  STL [R1+0x94c], R6 ;  /* 0x00094c0601007387 */ /* 0x0007e80000100800 */
[----:B------:R3:W-:Y:S04]  /*10da0*/  STL [R1], RZ ;  /* 0x000000ff01007387 */ /* 0x0007e80000100800 */
        /* <DEDUP_REMOVED lines=31> */
[----:B-1----:R-:W-:-:S02]  /*10fa0*/  SHF.R.S32.HI R0, RZ, 0x1f, R2 ;  /* 0x0000001fff007819 */ /* 0x002fc40000011402 */
[----:B------:R-:W-:Y:S01]  /*10fb0*/  SHF.R.S32.HI R3, RZ, 0x6, R3 ;  /* 0x00000006ff037819 */ /* 0x000fe20000011403 */
[----:B------:R-:W-:Y:S01]  /*10fc0*/  IMAD.MOV.U32 R11, RZ, RZ, RZ ;  /* 0x000000ffff0b7224 */ /* 0x000fe200078e00ff */
[C---:B------:R-:W-:Y:S02]  /*10fd0*/  SHF.L.U64.HI R0, R2.reuse, 0x2, R0 ;  /* 0x0000000202007819 */ /* 0x040fe40000010200 */
[----:B------:R-:W-:Y:S02]  /*10fe0*/  CS2R R216, SRZ ;  /* 0x0000000000d87805 */ /* 0x000fe4000001ff00 */
[C---:B------:R-:W-:Y:S01]  /*10ff0*/  SHF.L.U64.HI R4, R5.reuse, 0x2, R4 ;  /* 0x0000000205047819 */ /* 0x040fe20000010204 */
[----:B------:R-:W-:Y:S01]  /*11000*/  IMAD.SHL.U32 R5, R5, 0x4, RZ ;  /* 0x0000000405057824 */ /* 0x000fe200078e00ff */
[----:B------:R-:W-:Y:S02]  /*11010*/  SHF.L.U32 R2, R2, 0x2, RZ ;  /* 0x0000000202027819 */ /* 0x000fe400000006ff */
        /* <DEDUP_REMOVED lines=110> */
[----:B--2---:R-:W-:Y:S01]  /*11700*/  CS2R R54, SRZ ;  /* 0x0000000000367805 */ /* 0x004fe2000001ff00 */
[----:B------:R-:W-:Y:S01]  /*11710*/  VIADD R3, R3, 0xfffffffe ;  /* 0xfffffffe03037836 */ /* 0x000fe20000000000 */
[----:B------:R-:W-:Y:S01]  /*11720*/  UMOV UR14, 0x1 ;  /* 0x00000001000e7882 */ /* 0x000fe20000000000 */
[----:B---3--:R-:W-:-:S05]  /*11730*/  UMOV UR13, 0xffffffff ;  /* 0xffffffff000d7882 */ /* 0x008fca0000000000 */
.L_x_1:
[----:B------:R-:W-:Y:S01]  /*11740*/  STL.64 [R1+0xc90], R54 ;  /* 0x000c903601007387 */ /* 0x000fe20000100a00 */
[----:B------:R-:W-:Y:S01]  /*11750*/  UIADD3 UR13, UR13, 0x1, URZ ;  /* 0x000000010d0d7890 */ /* 0x000fe2000fffe03f */
[----:B------:R-:W-:-:S04]  /*11760*/  DEPBAR.LE SB0, 0x2 ;  /* 0x000080800000791a */ /* 0x000fc80000000000 */
[----:B------:R-:W-:Y:S01]  /*11770*/  STL.64 [R1+0xc88], R52 ;  /* 0x000c883401007387 */ /* 0x000fe20000100a00 */
[----:B------:R-:W-:Y:S01]  /*11780*/  UMOV UR7, 0x40000040 ;  /* 0x4000004000077882 */ /* 0x000fe20000000000 */
[----:B------:R-:W1:Y:S02]  /*11790*/  LDC R7, c[0x0][0x230] ;  /* 0x00008c00ff077b82 */ /* 0x000e640000000800 */
[----:B------:R-:W-:Y:S04]  /*117a0*/  STL.64 [R1+0xc80], R50 ;  /* 0x000c803201007387 */ /* 0x000fe80000100a00 */
[----:B------:R-:W-:Y:S02]  /*117b0*/  STL.64 [R1+0xc78], R48 ;  /* 0x000c783001007387 */ /* 0x000fe40000100a00 */
[----:B------:R-:W2:Y:S02]  /*117c0*/  LDC R6, c[0x0][0x230] ;  /* 0x00008c00ff067b82 */ /* 0x000ea40000000800 */
[----:B------:R-:W-:Y:S04]  /*117d0*/  STL.64 [R1+0xc70], R46 ;  /* 0x000c702e01007387 */ /* 0x000fe80000100a00 */
        /* <DEDUP_REMOVED lines=10> */
[----:B------:R3:W-:Y:S04]  /*11880*/  STL.64 [R1+0xc18], R24 ;  /* 0x000c181801007387 */ /* 0x0007e80000100a00 */
[----:B---3--:R-:W3:Y:S04]  /*11890*/  LDL.LU.64 R24, [R1] ;  /* 0x0000000001187983 */ /* 0x008ee80000300a00 */
[----:B------:R-:W3:Y:S04]  /*118a0*/  LDL.LU.64 R26, [R1+0x8] ;  /* 0x00000800011a7983 */ /* 0x000ee80000300a00 */
        /* <DEDUP_REMOVED lines=13> */
[----:B------:R-:W3:Y:S01]  /*11980*/  LDL.LU.64 R54, [R1+0x78] ;  /* 0x0000780001367983 */ /* 0x000ee20000300a00 */
[----:B------:R-:W-:Y:S01]  /*11990*/  UISETP.GT.AND UP0, UPT, UR13, 0x2, UPT ;  /* 0x000000020d00788c */ /* 0x000fe2000bf04270 */
[----:B------:R-:W-:Y:S03]  /*119a0*/  BAR.SYNC.DEFER_BLOCKING 0x0 ;  /* 0x0000000000007b1d */ /* 0x000fe60000010000 */
[----:B------:R-:W-:-:S04]  /*119b0*/  USEL UR13, UR13, URZ, !UP0 ;  /* 0x0000003f0d0d7287 */ /* 0x000fc8000c000000 */
[----:B------:R-:W-:Y:S02]  /*119c0*/  ULEA UR5, UR13, UR12, 0xe ;  /* 0x0000000c0d057291 */ /* 0x000fe4000f8e703f */
[----:B------:R-:W-:Y:S01]  /*119d0*/  ULEA UR4, UR13, UR12, 0x11 ;  /* 0x0000000c0d047291 */ /* 0x000fe2000f8e883f */
[----:B-----5:R-:W-:Y:S01]  /*119e0*/  STL [R1+0xc0c], R17 ;  /* 0x000c0c1101007387 */ /* 0x020fe20000100800 */
[----:B------:R-:W-:Y:S02]  /*119f0*/  UIADD3 UR5, UR5, 0x60000, URZ ;  /* 0x0006000005057890 */ /* 0x000fe4000fffe03f */
[----:B------:R-:W-:Y:S01]  /*11a00*/  USHF.R.U32.HI UR4, URZ, 0x4, UR4 ;  /* 0x000000043f047899 */ /* 0x000fe20008011604 */
[----:B------:R-:W-:Y:S01]  /*11a10*/  STL [R1+0xc08], R16 ;  /* 0x000c081001007387 */ /* 0x000fe20000100800 */
[----:B------:R-:W-:Y:S02]  /*11a20*/  USHF.R.U32.HI UR5, URZ, 0x4, UR5 ;  /* 0x000000043f057899 */ /* 0x000fe40008011605 */
[----:B------:R-:W-:Y:S01]  /*11a30*/  USGXT.U32 UR4, UR4, 0xe ;  /* 0x0000000e0404789a */ /* 0x000fe20008000000 */
[----:B------:R-:W-:Y:S01]  /*11a40*/  STL [R1+0xc04], R15 ;  /* 0x000c040f01007387 */ /* 0x000fe20000100800 */
[----:B------:R-:W-:-:S02]  /*11a50*/  USGXT.U32 UR6, UR5, 0xe ;  /* 0x0000000e0506789a */ /* 0x000fc40008000000 */
[----:B------:R-:W-:Y:S01]  /*11a60*/  UIADD3 UR8, UP0, UR4, 0x2, URZ ;  /* 0x0000000204087890 */ /* 0x000fe2000ff1e03f */
[----:B------:R-:W-:Y:S01]  /*11a70*/  STL [R1+0xc00], R13 ;  /* 0x000c000d01007387 */ /* 0x000fe20000100800 */
[----:B------:R-:W-:Y:S01]  /*11a80*/  UMOV UR5, 0x40000040 ;  /* 0x4000004000057882 */ /* 0x000fe20000000000 */
[----:B------:R-:W-:Y:S02]  /*11a90*/  UIADD3 UR10, UP1, UR6, 0x2, URZ ;  /* 0x00000002060a7890 */ /* 0x000fe4000ff3e03f */
[----:B------:R-:W-:Y:S01]  /*11aa0*/  STL [R1+0xbfc], R12 ;  /* 0x000bfc0c01007387 */ /* 0x000fe20000100800 */
[----:B---3--:R-:W-:-:S06]  /*11ab0*/  WARPGROUP.ARRIVE ;  /* 0x00000000000079c5 */ /* 0x008fcc0000000000 */
[----:B------:R-:W-:Y:S01]  /*11ac0*/  HGMMA.64x64x8.F32.TF32 R24, gdesc[UR4], R24, gsb0 ;  /* 0x04e00000041879f0 */ /* 0x000fe20008002818 */
[----:B------:R-:W-:Y:S01]  /*11ad0*/  UMOV UR4, URZ ;  /* 0x0000003f00047c82 */ /* 0x000fe20008000000 */
[----:B------:R-:W-:Y:S01]  /*11ae0*/  UMOV UR5, URZ ;  /* 0x0000003f00057c82 */ /* 0x000fe20008000000 */
[----:B------:R-:W-:Y:S02]  /*11af0*/  UIADD3.X UR9, UR4, 0x40000040, URZ, UP0, !UPT ;  /* 0x4000004004097890 */ /* 0x000fe400087fe43f */
[----:B------:R-:W-:Y:S02]  /*11b00*/  UIADD3.X UR11, UR5, 0x40000040, URZ, UP1, !UPT ;  /* 0x40000040050b7890 */ /* 0x000fe40008ffe43f */
[----:B------:R-:W-:Y:S02]  /*11b10*/  UIADD3.64 UR40, UR8, 0x2, URZ ;  /* 0x0000000208287897 */ /* 0x000fe4000fffe03f */
[----:B------:R-:W-:Y:S02]  /*11b20*/  UIADD3.64 UR42, UR10, 0x2, URZ ;  /* 0x000000020a2a7897 */ /* 0x000fe4000fffe03f */
[----:B------:R-:W-:-:S02]  /*11b30*/  UIADD3.64 UR36, UR8, 0x4, URZ ;  /* 0x0000000408247897 */ /* 0x000fc4000fffe03f */
[----:B------:R-:W-:Y:S02]  /*11b40*/  UIADD3.64 UR38, UR10, 0x4, URZ ;  /* 0x000000040a267897 */ /* 0x000fe4000fffe03f */
[----:B------:R-:W-:Y:S02]  /*11b50*/  UIADD3.64 UR32, UR8, 0xffe, URZ ;  /* 0x00000ffe08207897 */ /* 0x000fe4000fffe03f */
[----:B------:R-:W-:Y:S02]  /*11b60*/  UIADD3.64 UR34, UR10, 0x1fe, URZ ;  /* 0x000001fe0a227897 */ /* 0x000fe4000fffe03f */
[----:B------:R-:W-:Y:S02]  /*11b70*/  UIADD3.64 UR28, UR8, 0x1000, URZ ;  /* 0x00001000081c7897 */ /* 0x000fe4000fffe03f */
[----:B------:R-:W-:Y:S02]  /*11b80*/  UIADD3.64 UR30, UR10, 0x200, URZ ;  /* 0x000002000a1e7897 */ /* 0x000fe4000fffe03f */
[----:B------:R-:W-:-:S02]  /*11b90*/  UIADD3.64 UR24, UR8, 0x1002, URZ ;  /* 0x0000100208187897 */ /* 0x000fc4000fffe03f */
[----:B------:R-:W-:Y:S02]  /*11ba0*/  UIADD3.64 UR26, UR10, 0x202, URZ ;  /* 0x000002020a1a7897 */ /* 0x000fe4000fffe03f */
[----:B------:R-:W-:Y:S02]  /*11bb0*/  UIADD3.64 UR20, UR8, 0x1004, URZ ;  /* 0x0000100408147897 */ /* 0x000fe4000fffe03f */
[----:B------:R-:W-:Y:S02]  /*11bc0*/  UIADD3.64 UR22, UR10, 0x204, URZ ;  /* 0x000002040a167897 */ /* 0x000fe4000fffe03f */
[----:B------:R-:W-:Y:S01]  /*11bd0*/  UIADD3.64 UR4, UR8, 0x1fe, URZ ;  /* 0x000001fe08047897 */ /* 0x000fe2000fffe03f */
[----:B------:R-:W-:Y:S02]  /*11be0*/  WARPGROUP.DEPBAR.LE gsb0, 0x0 ;  /* 0x00008000000079c5 */ /* 0x000fe40000010000 */
[----:B------:R-:W-:-:S06]  /*11bf0*/  WARPGROUP.ARRIVE ;  /* 0x00000000000079c5 */ /* 0x000fcc0000000000 */
[----:B------:R-:W-:Y:S03]  /*11c00*/  HGMMA.64x64x8.F32.TF32 R24, gdesc[UR8], R24, gsb0 ;  /* 0x04e00000081879f0 */ /* 0x000fe60008002818 */
        /* <DEDUP_REMOVED lines=19> */
[----:B------:R-:W-:Y:S01]  /*11d40*/  WARPGROUP.ARRIVE ;  /* 0x00000000000079c5 */ /* 0x000fe20000000000 */
[----:B------:R-:W-:Y:S01]  /*11d50*/  UIADD3.64 UR44, UR8, 0x200, URZ ;  /* 0x00000200082c7897 */ /* 0x000fe2000fffe03f */
[----:B------:R-:W-:Y:S04]  /*11d60*/  STL.64 [R1], R24 ;  /* 0x0000001801007387 */ /* 0x000fe80000100a00 */
[----:B------:R-:W-:Y:S01]  /*11d70*/  HGMMA.64x64x8.F32.TF32 R216, gdesc[UR4], R216, gsb0 ;  /* 0x04e0000004d879f0 */ /* 0x000fe200080028d8 */
[----:B------:R-:W-:Y:S01]  /*11d80*/  UMOV UR46, UR10 ;  /* 0x0000000a002e7c82 */ /* 0x000fe20008000000 */
[----:B------:R-:W-:Y:S01]  /*11d90*/  UMOV UR47, UR11 ;  /* 0x0000000b002f7c82 */ /* 0x000fe20008000000 */
[----:B------:R-:W-:Y:S01]  /*11da0*/  UIADD3.64 UR40, UR8, 0x202, URZ ;  /* 0x0000020208287897 */ /* 0x000fe2000fffe03f */
[----:B------:R-:W-:Y:S01]  /*11db0*/  STL.64 [R1+0x8], R26 ;  /* 0x0000081a01007387 */ /* 0x000fe20000100a00 */
[----:B------:R-:W-:-:S02]  /*11dc0*/  UIADD3.64 UR36, UR8, 0x204, URZ ;  /* 0x0000020408247897 */ /* 0x000fc4000fffe03f */
[----:B------:R-:W-:Y:S01]  /*11dd0*/  UIADD3.64 UR32, UR8, 0x11fe, URZ ;  /* 0x000011fe08207897 */ /* 0x000fe2000fffe03f */
[----:B------:R-:W-:Y:S01]  /*11de0*/  STL.64 [R1+0x10], R28 ;  /* 0x0000101c01007387 */ /* 0x000fe20000100a00 */
[----:B------:R-:W-:Y:S02]  /*11df0*/  UIADD3.64 UR28, UR8, 0x1200, URZ ;  /* 0x00001200081c7897 */ /* 0x000fe4000fffe03f */
[----:B------:R-:W-:Y:S01]  /*11e00*/  UIADD3.64 UR24, UR8, 0x1202, URZ ;  /* 0x0000120208187897 */ /* 0x000fe2000fffe03f */
[----:B------:R-:W-:Y:S01]  /*11e10*/  STL.64 [R1+0x18], R30 ;  /* 0x0000181e01007387 */ /* 0x000fe20000100a00 */
[----:B------:R-:W-:Y:S02]  /*11e20*/  UIADD3.64 UR20, UR8, 0x1204, URZ ;  /* 0x0000120408147897 */ /* 0x000fe4000fffe03f */
[----:B------:R-:W-:Y:S01]  /*11e30*/  UIADD3.64 UR4, UR8, 0x3fe, URZ ;  /* 0x000003fe08047897 */ /* 0x000fe2000fffe03f */
        /* <DEDUP_REMOVED lines=12> */
[----:B---3--:R-:W3:Y:S01]  /*11f00*/  LDL.LU.64 R54, [R1+0xc90] ;  /* 0x000c900001367983 */ /* 0x008ee20000300a00 */
[----:B------:R-:W-:-:S02]  /*11f10*/  WARPGROUP.DEPBAR.LE gsb0, 0x0 ;  /* 0x00008000000079c5 */ /* 0x000fc40000010000 */
[----:B------:R-:W-:Y:S01]  /*11f20*/  WARPGROUP.ARRIVE ;  /* 0x00000000000079c5 */ /* 0x000fe20000000000 */
[----:B------:R-:W3:Y:S04]  /*11f30*/  LDL.LU.64 R52, [R1+0xc88] ;  /* 0x000c880001347983 */ /* 0x000ee80000300a00 */
[----:B------:R-:W3:Y:S01]  /*11f40*/  LDL.LU.64 R50, [R1+0xc80] ;  /* 0x000c800001327983 */ /* 0x000ee20000300a00 */
[----:B------:R-:W-:Y:S03]  /*11f50*/  HGMMA.64x64x8.F32.TF32 R216, gdesc[UR44], R216, gsb0 ;  /* 0x04e000002cd879f0 */ /* 0x000fe600080028d8 */
[----:B------:R-:W3:Y:S01]  /*11f60*/  LDL.LU.64 R48, [R1+0xc78] ;  /* 0x000c780001307983 */ /* 0x000ee20000300a00 */
[----:B------:R-:W-:Y:S01]  /*11f70*/  UIADD3.64 UR44, UR8, 0x400, URZ ;  /* 0x00000400082c7897 */ /* 0x000fe2000fffe03f */
[----:B------:R-:W-:Y:S01]  /*11f80*/  UMOV UR46, UR10 ;  /* 0x0000000a002e7c82 */ /* 0x000fe20008000000 */
[----:B------:R-:W-:Y:S01]  /*11f90*/  UMOV UR47, UR11 ;  /* 0x0000000b002f7c82 */ /* 0x000fe20008000000 */
        /* <DEDUP_REMOVED lines=12> */
[----:B-1----:R-:W-:Y:S01]  /*12060*/  IADD3 R7, R7, 0x3f, RZ ;  /* 0x0000003f07077810 */ /* 0x002fe20007ffe0ff */
[----:B--2---:R-:W-:Y:S01]  /*12070*/  VIADD R6, R6, 0xffffff80 ;  /* 0xffffff8006067836 */ /* 0x004fe20000000000 */
[----:B------:R-:W-:-:S02]  /*12080*/  UIADD3 UR14, UR14, 0x1, URZ ;  /* 0x000000010e0e7890 */ /* 0x000fc4000fffe03f */
[----:B------:R-:W-:Y:S01]  /*12090*/  SHF.R.S32.HI R3, RZ, 0x1f, R7 ;  /* 0x0000001fff037819 */ /* 0x000fe20000011407 */
[----:B------:R-:W-:-:S03]  /*120a0*/  IMAD R6, R11, -0x40, R6 ;  /* 0xffffffc00b067824 */ /* 0x000fc600078e0206 */
[----:B------:R-:W-:Y:S02]  /*120b0*/  LEA.HI R3, R3, R7, RZ, 0x6 ;  /* 0x0000000703037211 */ /* 0x000fe400078f30ff */
[----:B------:R-:W-:Y:S02]  /*120c0*/  ISETP.GT.AND P1, PT, R6, RZ, PT ;  /* 0x000000ff0600720c */ /* 0x000fe40003f24270 */
[----:B------:R-:W-:-:S05]  /*120d0*/  SHF.R.S32.HI R3, RZ, 0x6, R3 ;  /* 0x00000006ff037819 */ /* 0x000fca0000011403 */
[----:B------:R-:W-:Y:S01]  /*120e0*/  VIADD R3, R3, 0xfffffffe ;  /* 0xfffffffe03037836 */ /* 0x000fe20000000000 */
[----:B------:R-:W-:Y:S02]  /*120f0*/  WARPGROUP.DEPBAR.LE gsb0, 0x0 ;  /* 0x00008000000079c5 */ /* 0x000fe40000010000 */
[----:B------:R-:W-:Y:S02]  /*12100*/  WARPGROUP.ARRIVE ;  /* 0x00000000000079c5 */ /* 0x000fe40000000000 */
[----:B------:R-:W-:-:S04]  /*12110*/  ISETP.GE.AND P0, PT, R11, R3, PT ;  /* 0x000000030b00720c */ /* 0x000fc80003f06270 */
[----:B------:R-:W-:Y:S01]  /*12120*/  HGMMA.64x64x8.F32.TF32 R216, gdesc[UR40], R216, gsb0 ;  /* 0x04e0000028d879f0 */ /* 0x000fe200080028d8 */
[----:B------:R-:W-:Y:S02]  /*12130*/  UIADD3.64 UR40, UR8, 0x402, URZ ;  /* 0x0000040208287897 */ /* 0x000fe4000fffe03f */
[----:B------:R-:W-:Y:S02]  /*12140*/  WARPGROUP.DEPBAR.LE gsb0, 0x0 ;  /* 0x00008000000079c5 */ /* 0x000fe40000010000 */
[----:B------:R-:W-:-:S06]  /*12150*/  WARPGROUP.ARRIVE ;  /* 0x00000000000079c5 */ /* 0x000fcc0000000000 */
        /* <DEDUP_REMOVED lines=19> */
[----:B------:R-:W-:Y:S01]  /*12290*/  WARPGROUP.ARRIVE ;  /* 0x00000000000079c5 */ /* 0x000fe20000000000 */
[----:B------:R1:W-:Y:S04]  /*122a0*/  STL [R1+0xc10], R247 ;  /* 0x000c10f701007387 */ /* 0x0003e80000100800 */
[----:B------:R-:W2:Y:S01]  /*122b0*/  LDL.LU R15, [R1+0x80] ;  /* 0x00008000010f7983 */ /* 0x000ea20000300800 */
[----:B------:R-:W-:Y:S01]  /*122c0*/  HGMMA.64x64x8.F32.TF32 R184, gdesc[UR4], R184, gsb0 ;  /* 0x04e0000004b879f0 */ /* 0x000fe200080028b8 */
[----:B------:R-:W-:-:S02]  /*122d0*/  UIADD3.64 UR4, UR8, 0x5fe, URZ ;  /* 0x000005fe08047897 */ /* 0x000fc4000fffe03f */
[----:B------:R-:W4:Y:S04]  /*122e0*/  LDL.LU R13, [R1+0x84] ;  /* 0x00008400010d7983 */ /* 0x000f280000300800 */
[----:B------:R-:W4:Y:S01]  /*122f0*/  LDL.LU R12, [R1+0x88] ;  /* 0x00008800010c7983 */ /* 0x000f220000300800 */
[----:B------:R-:W-:Y:S01]  /*12300*/  SEL R3, RZ, 0x4, !P1 ;  /* 0x00000004ff037807 */ /* 0x000fe20004800000 */
[----:B------:R-:W-:Y:S01]  /*12310*/  UISETP.GT.AND UP0, UPT, UR14, 0x2, UPT ;  /* 0x000000020e00788c */ /* 0x000fe2000bf04270 */
[-C--:B------:R-:W-:Y:S01]  /*12320*/  IADD3 R19, P2, R19, R2.reuse, RZ ;  /* 0x0000000213137210 */ /* 0x080fe20007f5e0ff */
[----:B-1----:R-:W4:Y:S01]  /*12330*/  LDL.LU R247, [R1+0x94] ;  /* 0x0000940001f77983 */ /* 0x002f220000300800 */
[----:B------:R-:W-:Y:S02]  /*12340*/  WARPGROUP.DEPBAR.LE gsb0, 0x0 ;  /* 0x00008000000079c5 */ /* 0x000fe40000010000 */
[----:B------:R-:W-:Y:S01]  /*12350*/  WARPGROUP.ARRIVE ;  /* 0x00000000000079c5 */ /* 0x000fe20000000000 */
[----:B------:R-:W-:Y:S01]  /*12360*/  SEL R3, R3, RZ, !P0 ;  /* 0x000000ff03037207 */ /* 0x000fe20004000000 */
[----:B------:R-:W-:Y:S01]  /*12370*/  USEL UR14, UR14, URZ, !UP0 ;  /* 0x0000003f0e0e7287 */ /* 0x000fe2000c000000 */
[----:B------:R-:W-:Y:S01]  /*12380*/  IMAD.X R18, R18, 0x1, R0, P2 ;  /* 0x0000000112127824 */ /* 0x000fe200010e0600 */
[-C--:B------:R-:W-:Y:S01]  /*12390*/  IADD3 R23, P3, R23, R2.reuse, RZ ;  /* 0x0000000217177210 */ /* 0x080fe20007f7e0ff */
[----:B------:R-:W-:Y:S01]  /*123a0*/  IMAD.MOV.U32 R8, RZ, RZ, R19 ;  /* 0x000000ffff087224 */ /* 0x000fe200078e0013 */
[----:B------:R-:W-:Y:S01]  /*123b0*/  HGMMA.64x64x8.F32.TF32 R184, gdesc[UR44], R184, gsb0 ;  /* 0x04e000002cb879f0 */ /* 0x000fe200080028b8 */
[----:B------:R-:W-:Y:S01]  /*123c0*/  UIADD3.64 UR44, UR8, 0x600, URZ ;  /* 0x00000600082c7897 */ /* 0x000fe2000fffe03f */
[----:B------:R-:W-:Y:S01]  /*123d0*/  IADD3 R251, P4, R251, R2, RZ ;  /* 0x00000002fbfb7210 */ /* 0x000fe20007f9e0ff */
[----:B------:R-:W-:Y:S01]  /*123e0*/  UMOV UR46, UR10 ;  /* 0x0000000a002e7c82 */ /* 0x000fe20008000000 */
[----:B------:R-:W-:Y:S01]  /*123f0*/  UMOV UR47, UR11 ;  /* 0x0000000b002f7c82 */ /* 0x000fe20008000000 */
[----:B------:R-:W4:Y:S01]  /*12400*/  LDL.LU R17, [R1+0x98] ;  /* 0x0000980001117983 */ /* 0x000f220000300800 */
[----:B------:R-:W-:-:S02]  /*12410*/  WARPGROUP.DEPBAR.LE gsb0, 0x0 ;  /* 0x00008000000079c5 */ /* 0x000fc40000010000 */
        /* <DEDUP_REMOVED lines=30> */
[----:B------:R-:W-:Y:S01]  /*12600*/  UIADD3.64 UR44, UR8, 0x800, URZ ;  /* 0x00000800082c7897 */ /* 0x000fe2000fffe03f */
[----:B------:R-:W-:Y:S01]  /*12610*/  UMOV UR46, UR10 ;  /* 0x0000000a002e7c82 */ /* 0x000fe20008000000 */
[----:B------:R-:W-:Y:S01]  /*12620*/  UMOV UR47, UR11 ;  /* 0x0000000b002f7c82 */ /* 0x000fe20008000000 */
        /* <DEDUP_REMOVED lines=98> */
[----:B------:R-:W-:Y:S03]  /*12c50*/  HGMMA.64x64x8.F32.TF32 R56, gdesc[UR44], R56, gsb0 ;  /* 0x04e000002c3879f0 */ /* 0x000fe60008002838 */
        /* <DEDUP_REMOVED lines=24> */
[----:B---3--:R-:W-:-:S06]  /*12de0*/  WARPGROUP.ARRIVE ;  /* 0x00000000000079c5 */ /* 0x008fcc0000000000 */
[----:B------:R-:W-:Y:S01]  /*12df0*/  HGMMA.64x64x8.F32.TF32 R24, gdesc[UR4], R24, gsb0 ;  /* 0x04e00000041879f0 */ /* 0x000fe20008002818 */
[----:B------:R-:W-:Y:S01]  /*12e00*/  UIADD3.64 UR4, UR8, 0xe00, URZ ;  /* 0x00000e0008047897 */ /* 0x000fe2000fffe03f */
[----:B------:R-:W-:Y:S01]  /*12e10*/  UMOV UR6, UR10 ;  /* 0x0000000a00067c82 */ /* 0x000fe20008000000 */
[----:B------:R-:W-:Y:S01]  /*12e20*/  UMOV UR7, UR11 ;  /* 0x0000000b00077c82 */ /* 0x000fe20008000000 */
        /* <DEDUP_REMOVED lines=24> */
[----:B------:R-:W-:Y:S01]  /*12fb0*/  ISETP.NE.U32.AND P1, PT, R3, RZ, PT ;  /* 0x000000ff0300720c */ /* 0x000fe20003f25070 */
[----:B------:R-:W-:Y:S01]  /*12fc0*/  ULEA UR4, UR14, UR12, 0x11 ;  /* 0x0000000c0e047291 */ /* 0x000fe2000f8e883f */
[----:B------:R-:W-:Y:S01]  /*12fd0*/  IADD3 R21, P2, R21, R2, RZ ;  /* 0x0000000215157210 */ /* 0x000fe20007f5e0ff */
[----:B------:R-:W-:-:S04]  /*12fe0*/  IMAD.MOV.U32 R9, RZ, RZ, R18 ;  /* 0x000000ffff097224 */ /* 0x000fc800078e0012 */
[----:B------:R-:W-:Y:S01]  /*12ff0*/  IADD3 R3, R10, UR4, RZ ;  /* 0x000000040a037c10 */ /* 0x000fe2000fffe0ff */
[----:B------:R-:W-:Y:S01]  /*13000*/  IMAD.X R20, R20, 0x1, R0, P2 ;  /* 0x0000000114147824 */ /* 0x000fe200010e0600 */
[----:B------:R-:W-:Y:S02]  /*13010*/  IADD3.X R22, R22, R0, RZ, P3, !PT ;  /* 0x0000000016167210 */ /* 0x000fe40001ffe4ff */
[----:B------:R-:W-:Y:S02]  /*13020*/  ISETP.GT.AND P2, PT, R6, 0x1, PT ;  /* 0x000000010600780c */ /* 0x000fe40003f44270 */
[----:B------:R-:W-:Y:S02]  /*13030*/  IADD3 R249, P3, R249, R2, RZ ;  /* 0x00000002f9f97210 */ /* 0x000fe40007f7e0ff */
[----:B------:R-:W-:-:S03]  /*13040*/  SEL R7, RZ, 0x4, !P2 ;  /* 0x00000004ff077807 */ /* 0x000fc60005000000 */
[----:B------:R-:W-:Y:S01]  /*13050*/  IMAD.X R248, R248, 0x1, R0, P3 ;  /* 0x00000001f8f87824 */ /* 0x000fe200018e0600 */
[----:B------:R-:W-:-:S04]  /*13060*/  SEL R7, R7, RZ, !P0 ;  /* 0x000000ff07077207 */ /* 0x000fc80004000000 */
[----:B------:R-:W-:Y:S01]  /*13070*/  ISETP.NE.U32.AND P2, PT, R7, RZ, PT ;  /* 0x000000ff0700720c */ /* 0x000fe20003f45070 */
[----:B------:R-:W-:Y:S01]  /*13080*/  IMAD.X R250, R250, 0x1, R0, P4 ;  /* 0x00000001fafa7824 */ /* 0x000fe200020e0600 */
[----:B------:R-:W-:Y:S02]  /*13090*/  WARPGROUP.DEPBAR.LE gsb0, 0x0 ;  /* 0x00008000000079c5 */ /* 0x000fe40000010000 */
[----:B------:R-:W-:Y:S06]  /*130a0*/  BAR.SYNC.DEFER_BLOCKING 0x0 ;  /* 0x0000000000007b1d */ /* 0x000fec0000010000 */
[----:B------:R-:W-:Y:S01]  /*130b0*/  @!PT LDS RZ, [RZ] ;  /* 0x00000000fffff984 */ /* 0x000fe20000000800 */
[----:B------:R-:W-:Y:S01]  /*130c0*/  @!PT LDS RZ, [RZ] ;  /* 0x00000000fffff984 */ /* 0x000fe20000000800 */
[----:B------:R-:W-:Y:S01]  /*130d0*/  @!PT LDS RZ, [RZ] ;  /* 0x00000000fffff984 */ /* 0x000fe20000000800 */
[----:B------:R1:W-:Y:S02]  /*130e0*/  LDGSTS.E [R3], desc[UR16][R8.64], P1 ;  /* 0x0000000008037fae */ /* 0x0003e40008921850 */
[----:B-1----:R-:W-:-:S02]  /*130f0*/  IMAD.MOV.U32 R8, RZ, RZ, R21 ;  /* 0x000000ffff087224 */ /* 0x002fc400078e0015 */
[----:B------:R-:W-:-:S05]  /*13100*/  IMAD.MOV.U32 R9, RZ, RZ, R20 ;  /* 0x000000ffff097224 */ /* 0x000fca00078e0014 */
[----:B------:R1:W-:Y:S02]  /*13110*/  LDGSTS.E [R3+0x4000], desc[UR16][R8.64], P1 ;  /* 0x0400000008037fae */ /* 0x0003e40008921850 */
[----:B-1----:R-:W-:Y:S01]  /*13120*/  IMAD.MOV.U32 R8, RZ, RZ, R23 ;  /* 0x000000ffff087224 */ /* 0x002fe200078e0017 */
[----:B------:R-:W-:-:S05]  /*13130*/  MOV R9, R22 ;  /* 0x0000001600097202 */ /* 0x000fca0000000f00 */
[----:B------:R1:W-:Y:S02]  /*13140*/  LDGSTS.E [R3+0x8000], desc[UR16][R8.64], P1 ;  /* 0x0800000008037fae */ /* 0x0003e40008921850 */
[----:B-1----:R-:W-:Y:S01]  /*13150*/  IMAD.MOV.U32 R8, RZ, RZ, R249 ;  /* 0x000000ffff087224 */ /* 0x002fe200078e00f9 */
[----:B------:R-:W-:-:S05]  /*13160*/  MOV R9, R248 ;  /* 0x000000f800097202 */ /* 0x000fca0000000f00 */
[----:B------:R1:W-:Y:S01]  /*13170*/  LDGSTS.E [R3+0xc000], desc[UR16][R8.64], P1 ;  /* 0x0c00000008037fae */ /* 0x0003e20008921850 */
[-C--:B--2---:R-:W-:Y:S02]  /*13180*/  IADD3 R15, P1, R15, R2.reuse, RZ ;  /* 0x000000020f0f7210 */ /* 0x084fe40007f3e0ff */
[----:B----4-:R-:W-:-:S03]  /*13190*/  IADD3 R12, P3, R12, R2, RZ ;  /* 0x000000020c0c7210 */ /* 0x010fc60007f7e0ff */
[----:B------:R-:W-:Y:S02]  /*131a0*/  IMAD.X R252, R252, 0x1, R0, P1 ;  /* 0x00000001fcfc7824 */ /* 0x000fe400008e0600 */
[----:B-1----:R-:W-:Y:S02]  /*131b0*/  IMAD.MOV.U32 R8, RZ, RZ, R251 ;  /* 0x000000ffff087224 */ /* 0x002fe400078e00fb */
[----:B------:R-:W-:Y:S01]  /*131c0*/  IMAD.MOV.U32 R9, RZ, RZ, R250 ;  /* 0x000000ffff097224 */ /* 0x000fe200078e00fa */
[----:B------:R-:W-:-:S04]  /*131d0*/  IADD3.X R13, R13, R0, RZ, P3, !PT ;  /* 0x000000000d0d7210 */ /* 0x000fc80001ffe4ff */
[----:B------:R1:W-:Y:S04]  /*131e0*/  LDGSTS.E [R3+0x4], desc[UR16][R8.64], P2 ;  /* 0x0000400008037fae */ /* 0x0003e80009121850 */
[----:B------:R2:W-:Y:S01]  /*131f0*/  STL [R1+0x80], R15 ;  /* 0x0000800f01007387 */ /* 0x0005e20000100800 */
[----:B-1----:R-:W-:Y:S02]  /*13200*/  IMAD.MOV.U32 R8, RZ, RZ, R15 ;  /* 0x000000ffff087224 */ /* 0x002fe400078e000f */
[----:B------:R-:W-:Y:S01]  /*13210*/  IMAD.MOV.U32 R9, RZ, RZ, R252 ;  /* 0x000000ffff097224 */ /* 0x000fe200078e00fc */
[----:B------:R-:W-:Y:S04]  /*13220*/  STL [R1+0x88], R12 ;  /* 0x0000880c01007387 */ /* 0x000fe80000100800 */
[----:B------:R1:W-:Y:S04]  /*13230*/  LDGSTS.E [R3+0x4004], desc[UR16][R8.64], P2 ;  /* 0x0400400008037fae */ /* 0x0003e80009121850 */
[----:B------:R3:W-:Y:S04]  /*13240*/  STL [R1+0x84], R13 ;  /* 0x0000840d01007387 */ /* 0x0007e80000100800 */
[----:B------:R-:W4:Y:S01]  /*13250*/  LDL.LU R16, [R1+0x9c] ;  /* 0x00009c0001107983 */ /* 0x000f220000300800 */
[----:B-1----:R-:W-:Y:S01]  /*13260*/  IMAD.MOV.U32 R8, RZ, RZ, R12 ;  /* 0x000000ffff087224 */ /* 0x002fe200078e000c */
[----:B------:R-:W-:-:S02]  /*13270*/  MOV R9, R13 ;  /* 0x0000000d00097202 */ /* 0x000fc40000000f00 */
[----:B--2---:R-:W2:Y:S04]  /*13280*/  LDL.LU R15, [R1+0xa0] ;  /* 0x0000a000010f7983 */ /* 0x004ea80000300800 */
[----:B---3--:R-:W3:Y:S04]  /*13290*/  LDL.LU R13, [R1+0xa4] ;  /* 0x0000a400010d7983 */ /* 0x008ee80000300800 */
[----:B------:R-:W4:Y:S04]  /*132a0*/  LDL.LU R12, [R1+0xa8] ;  /* 0x0000a800010c7983 */ /* 0x000f280000300800 */
[----:B------:R1:W-:Y:S04]  /*132b0*/  LDGSTS.E [R3+0x8004], desc[UR16][R8.64], P2 ;  /* 0x0800400008037fae */ /* 0x0003e80009121850 */
[----:B------:R-:W2:Y:S04]  /*132c0*/  LDL.LU R8, [R1+0x8c] ;  /* 0x00008c0001087983 */ /* 0x000ea80000300800 */
[----:B------:R-:W1:Y:S01]  /*132d0*/  LDL.LU R9, [R1+0x90] ;  /* 0x0000900001097983 */ /* 0x000e620000300800 */
[----:B------:R-:W-:-:S04]  /*132e0*/  ISETP.GT.AND P1, PT, R6, 0x2, PT ;  /* 0x000000020600780c */ /* 0x000fc80003f24270 */
[----:B------:R-:W-:Y:S02]  /*132f0*/  SEL R7, RZ, 0x4, !P1 ;  /* 0x00000004ff077807 */ /* 0x000fe40004800000 */
[----:B------:R-:W-:Y:S02]  /*13300*/  IADD3 R17, P4, R17, R2, RZ ;  /* 0x0000000211117210 */ /* 0x000fe40007f9e0ff */
[----:B------:R-:W-:-:S04]  /*13310*/  SEL R7, R7, RZ, !P0 ;  /* 0x000000ff07077207 */ /* 0x000fc80004000000 */
[----:B------:R-:W-:Y:S01]  /*13320*/  ISETP.NE.U32.AND P1, PT, R7, RZ, PT ;  /* 0x000000ff0700720c */ /* 0x000fe20003f25070 */
[----:B------:R-:W-:Y:S01]  /*13330*/  IMAD.X R247, R247, 0x1, R0, P4 ;  /* 0x00000001f7f77824 */ /* 0x000fe200020e0600 */
[----:B-1----:R-:W-:-:S05]  /*13340*/  IADD3 R9, P3, R9, R2, RZ ;  /* 0x0000000209097210 */ /* 0x002fca0007f7e0ff */
[----:B--2---:R-:W-:Y:S01]  /*13350*/  IMAD.X R8, R8, 0x1, R0, P3 ;  /* 0x0000000108087824 */ /* 0x004fe200018e0600 */
[----:B------:R1:W-:Y:S04]  /*13360*/  STL [R1+0x90], R9 ;  /* 0x0000900901007387 */ /* 0x0003e80000100800 */
[----:B------:R2:W-:Y:S01]  /*13370*/  STL [R1+0x8c], R8 ;  /* 0x00008c0801007387 */ /* 0x0005e20000100800 */
[----:B-1----:R-:W-:-:S04]  /*13380*/  LOP3.LUT R9, R9, R8, RZ, 0x3c, !PT ;  /* 0x0000000809097212 */ /* 0x002fc800078e3cff */
[----:B--2---:R-:W-:-:S04]  /*13390*/  LOP3.LUT R8, R9, R8, RZ, 0x3c, !PT ;  /* 0x0000000809087212 */ /* 0x004fc800078e3cff */
[----:B------:R-:W-:-:S05]  /*133a0*/  LOP3.LUT R9, R9, R8, RZ, 0x3c, !PT ;  /* 0x0000000809097212 */ /* 0x000fca00078e3cff */
[----:B------:R1:W-:Y:S01]  /*133b0*/  LDGSTS.E [R3+0xc004], desc[UR16][R8.64], P2 ;  /* 0x0c00400008037fae */ /* 0x0003e20009121850 */
[-C--:B------:R-:W-:Y:S02]  /*133c0*/  IADD3 R15, P2, R15, R2.reuse, RZ ;  /* 0x000000020f0f7210 */ /* 0x080fe40007f5e0ff */
[----:B----4-:R-:W-:-:S03]  /*133d0*/  IADD3 R12, P3, R12, R2, RZ ;  /* 0x000000020c0c7210 */ /* 0x010fc60007f7e0ff */
[--C-:B------:R-:W-:Y:S02]  /*133e0*/  IMAD.X R16, R16, 0x1, R0.reuse, P2 ;  /* 0x0000000110107824 */ /* 0x100fe400010e0600 */
[----:B-1----:R-:W-:Y:S01]  /*133f0*/  IMAD.MOV.U32 R8, RZ, RZ, R17 ;  /* 0x000000ffff087224 */ /* 0x002fe200078e0011 */
[----:B------:R-:W-:Y:S01]  /*13400*/  MOV R9, R247 ;  /* 0x000000f700097202 */ /* 0x000fe20000000f00 */
[----:B------:R-:W-:Y:S01]  /*13410*/  STL [R1+0x98], R17 ;  /* 0x0000981101007387 */ /* 0x000fe20000100800 */
[----:B---3--:R-:W-:-:S03]  /*13420*/  IMAD.X R13, R13, 0x1, R0, P3 ;  /* 0x000000010d0d7824 */ /* 0x008fc600018e0600 */
[----:B------:R1:W-:Y:S04]  /*13430*/  LDGSTS.E [R3+0x8], desc[UR16][R8.64], P1 ;  /* 0x0000800008037fae */ /* 0x0003e80008921850 */
[----:B------:R2:W-:Y:S01]  /*13440*/  STL [R1+0x94], R247 ;  /* 0x000094f701007387 */ /* 0x0005e20000100800 */
[----:B-1----:R-:W-:Y:S01]  /*13450*/  IMAD.MOV.U32 R8, RZ, RZ, R15 ;  /* 0x000000ffff087224 */ /* 0x002fe200078e000f */
[----:B------:R-:W-:Y:S02]  /*13460*/  MOV R9, R16 ;  /* 0x0000001000097202 */ /* 0x000fe40000000f00 */
[----:B--2---:R-:W2:Y:S04]  /*13470*/  LDL.LU R247, [R1+0xb4] ;  /* 0x0000b40001f77983 */ /* 0x004ea80000300800 */
[----:B------:R-:W3:Y:S04]  /*13480*/  LDL.LU R17, [R1+0xb8] ;  /* 0x0000b80001117983 */ /* 0x000ee80000300800 */
[----:B------:R-:W-:Y:S04]  /*13490*/  STL [R1+0xa0], R15 ;  /* 0x0000a00f01007387 */ /* 0x000fe80000100800 */
[----:B------:R1:W-:Y:S04]  /*134a0*/  STL [R1+0x9c], R16 ;  /* 0x00009c1001007387 */ /* 0x0003e80000100800 */
[----:B------:R4:W-:Y:S04]  /*134b0*/  LDGSTS.E [R3+0x4008], desc[UR16][R8.64], P1 ;  /* 0x0400800008037fae */ /* 0x0009e80008921850 */
[----:B------:R-:W-:Y:S04]  /*134c0*/  STL [R1+0xa8], R12 ;  /* 0x0000a80c01007387 */ /* 0x000fe80000100800 */
[----:B------:R1:W-:Y:S01]  /*134d0*/  STL [R1+0xa4], R13 ;  /* 0x0000a40d01007387 */ /* 0x0003e20000100800 */
[----:B----4-:R-:W-:-:S03]  /*134e0*/  IMAD.MOV.U32 R8, RZ, RZ, R12 ;  /* 0x000000ffff087224 */ /* 0x010fc600078e000c */
[----:B-1----:R-:W4:Y:S01]  /*134f0*/  LDL.LU R16, [R1+0xbc] ;  /* 0x0000bc0001107983 */ /* 0x002f220000300800 */
[----:B------:R-:W-:-:S03]  /*13500*/  IMAD.MOV.U32 R9, RZ, RZ, R13 ;  /* 0x000000ffff097224 */ /* 0x000fc600078e000d */
[----:B------:R-:W4:Y:S04]  /*13510*/  LDL.LU R15, [R1+0xc0] ;  /* 0x0000c000010f7983 */ /* 0x000f280000300800 */
[----:B------:R-:W4:Y:S04]  /*13520*/  LDL.LU R13, [R1+0xc4] ;  /* 0x0000c400010d7983 */ /* 0x000f280000300800 */
[----:B------:R-:W4:Y:S04]  /*13530*/  LDL.LU R12, [R1+0xc8] ;  /* 0x0000c800010c7983 */ /* 0x000f280000300800 */
[----:B------:R1:W-:Y:S04]  /*13540*/  LDGSTS.E [R3+0x8008], desc[UR16][R8.64], P1 ;  /* 0x0800800008037fae */ /* 0x0003e80008921850 */
[----:B------:R-:W4:Y:S04]  /*13550*/  LDL.LU R8, [R1+0xac] ;  /* 0x0000ac0001087983 */ /* 0x000f280000300800 */
[----:B------:R-:W1:Y:S01]  /*13560*/  LDL.LU R9, [R1+0xb0] ;  /* 0x0000b00001097983 */ /* 0x000e620000300800 */
[----:B------:R-:W-:-:S04]  /*13570*/  ISETP.GT.AND P2, PT, R6, 0x3, PT ;  /* 0x000000030600780c */ /* 0x000fc80003f44270 */
[----:B------:R-:W-:-:S04]  /*13580*/  SEL R7, RZ, 0x4, !P2 ;  /* 0x00000004ff077807 */ /* 0x000fc80005000000 */
[----:B------:R-:W-:-:S04]  /*13590*/  SEL R7, R7, RZ, !P0 ;  /* 0x000000ff07077207 */ /* 0x000fc80004000000 */
[----:B------:R-:W-:Y:S02]  /*135a0*/  ISETP.NE.U32.AND P2, PT, R7, RZ, PT ;  /* 0x000000ff0700720c */ /* 0x000fe40003f45070 */
[----:B---3--:R-:W-:-:S04]  /*135b0*/  IADD3 R17, P4, R17, R2, RZ ;  /* 0x0000000211117210 */ /* 0x008fc80007f9e0ff */
[----:B--2---:R-:W-:Y:S02]  /*135c0*/  IADD3.X R247, R247, R0, RZ, P4, !PT ;  /* 0x00000000f7f77210 */ /* 0x004fe400027fe4ff */
[----:B-1----:R-:W-:-:S05]  /*135d0*/  IADD3 R9, P3, R9, R2, RZ ;  /* 0x0000000209097210 */ /* 0x002fca0007f7e0ff */
[----:B----4-:R-:W-:Y:S01]  /*135e0*/  IMAD.X R8, R8, 0x1, R0, P3 ;  /* 0x0000000108087824 */ /* 0x010fe200018e0600 */
[----:B------:R1:W-:Y:S04]  /*135f0*/  STL [R1+0xb0], R9 ;  /* 0x0000b00901007387 */ /* 0x0003e80000100800 */
[----:B------:R2:W-:Y:S01]  /*13600*/  STL [R1+0xac], R8 ;  /* 0x0000ac0801007387 */ /* 0x0005e20000100800 */
[----:B-1----:R-:W-:-:S04]  /*13610*/  LOP3.LUT R9, R9, R8, RZ, 0x3c, !PT ;  /* 0x0000000809097212 */ /* 0x002fc800078e3cff */
[----:B--2---:R-:W-:-:S04]  /*13620*/  LOP3.LUT R8, R9, R8, RZ, 0x3c, !PT ;  /* 0x0000000809087212 */ /* 0x004fc800078e3cff */
[----:B------:R-:W-:-:S05]  /*13630*/  LOP3.LUT R9, R9, R8, RZ, 0x3c, !PT ;  /* 0x0000000809097212 */ /* 0x000fca00078e3cff */
[----:B------:R1:W-:Y:S01]  /*13640*/  LDGSTS.E [R3+0xc008], desc[UR16][R8.64], P1 ;  /* 0x0c00800008037fae */ /* 0x0003e20008921850 */
[-C--:B------:R-:W-:Y:S02]  /*13650*/  IADD3 R15, P1, R15, R2.reuse, RZ ;  /* 0x000000020f0f7210 */ /* 0x080fe40007f3e0ff */
[----:B------:R-:W-:-:S03]  /*13660*/  IADD3 R12, P3, R12, R2, RZ ;  /* 0x000000020c0c7210 */ /* 0x000fc60007f7e0ff */
[----:B------:R-:W-:Y:S02]  /*13670*/  IMAD.X R16, R16, 0x1, R0, P1 ;  /* 0x0000000110107824 */ /* 0x000fe400008e0600 */
[----:B-1----:R-:W-:Y:S02]  /*13680*/  IMAD.MOV.U32 R8, RZ, RZ, R17 ;  /* 0x000000ffff087224 */ /* 0x002fe400078e0011 */
[----:B------:R-:W-:Y:S01]  /*13690*/  IMAD.MOV.U32 R9, RZ, RZ, R247 ;  /* 0x000000ffff097224 */ /* 0x000fe200078e00f7 */
[----:B------:R-:W-:Y:S01]  /*136a0*/  STL [R1+0xb8], R17 ;  /* 0x0000b81101007387 */ /* 0x000fe20000100800 */
[----:B------:R-:W-:-:S03]  /*136b0*/  IADD3.X R13, R13, R0, RZ, P3, !PT ;  /* 0x000000000d0d7210 */ /* 0x000fc60001ffe4ff */
[----:B------:R1:W-:Y:S04]  /*136c0*/  LDGSTS.E [R3+0xc], desc[UR16][R8.64], P2 ;  /* 0x0000c00008037fae */ /* 0x0003e80009121850 */
[----:B------:R2:W-:Y:S01]  /*136d0*/  STL [R1+0xb4], R247 ;  /* 0x0000b4f701007387 */ /* 0x0005e20000100800 */
[----:B-1----:R-:W-:Y:S02]  /*136e0*/  IMAD.MOV.U32 R8, RZ, RZ, R15 ;  /* 0x000000ffff087224 */ /* 0x002fe400078e000f */
[----:B------:R-:W-:Y:S01]  /*136f0*/  IMAD.MOV.U32 R9, RZ, RZ, R16 ;  /* 0x000000ffff097224 */ /* 0x000fe200078e0010 */
[----:B--2---:R-:W2:Y:S04]  /*13700*/  LDL.LU R247, [R1+0x454] ;  /* 0x0004540001f77983 */ /* 0x004ea80000300800 */
[----:B------:R-:W3:Y:S04]  /*13710*/  LDL.LU R17, [R1+0x458] ;  /* 0x0004580001117983 */ /* 0x000ee80000300800 */
[----:B------:R-:W-:Y:S04]  /*13720*/  STL [R1+0xc0], R15 ;  /* 0x0000c00f01007387 */ /* 0x000fe80000100800 */
[----:B------:R1:W-:Y:S04]  /*13730*/  STL [R1+0xbc], R16 ;  /* 0x0000bc1001007387 */ /* 0x0003e80000100800 */
[----:B------:R4:W-:Y:S04]  /*13740*/  LDGSTS.E [R3+0x400c], desc[UR16][R8.64], P2 ;  /* 0x0400c00008037fae */ /* 0x0009e80009121850 */
[----:B------:R-:W-:Y:S04]  /*13750*/  STL [R1+0xc8], R12 ;  /* 0x0000c80c01007387 */ /* 0x000fe80000100800 */
[----:B------:R1:W-:Y:S01]  /*13760*/  STL [R1+0xc4], R13 ;  /* 0x0000c40d01007387 */ /* 0x0003e20000100800 */
[----:B----4-:R-:W-:Y:S01]  /*13770*/  IMAD.MOV.U32 R8, RZ, RZ, R12 ;  /* 0x000000ffff087224 */ /* 0x010fe200078e000c */
[----:B------:R-:W-:-:S02]  /*13780*/  MOV R9, R13 ;  /* 0x0000000d00097202 */ /* 0x000fc40000000f00 */
[----:B-1----:R-:W4:Y:S04]  /*13790*/  LDL.LU R16, [R1+0x45c] ;  /* 0x00045c0001107983 */ /* 0x002f280000300800 */
        /* <DEDUP_REMOVED lines=10> */
[----:B---3--:R-:W-:-:S05]  /*13840*/  IADD3 R17, P4, R17, R2, RZ ;  /* 0x0000000211117210 */ /* 0x008fca0007f9e0ff */
[----:B--2---:R-:W-:Y:S01]  /*13850*/  IMAD.X R247, R247, 0x1, R0, P4 ;  /* 0x00000001f7f77824 */ /* 0x004fe200020e0600 */
        /* <DEDUP_REMOVED lines=10> */
[--C-:B------:R-:W-:Y:S02]  /*13900*/  IMAD.X R16, R16, 0x1, R0.reuse, P2 ;  /* 0x0000000110107824 */ /* 0x100fe400010e0600 */
[----:B-1----:R-:W-:Y:S01]  /*13910*/  IMAD.MOV.U32 R8, RZ, RZ, R17 ;  /* 0x000000ffff087224 */ /* 0x002fe200078e0011 */
[----:B------:R-:W-:Y:S01]  /*13920*/  MOV R9, R247 ;  /* 0x000000f700097202 */ /* 0x000fe20000000f00 */
[----:B------:R-:W-:Y:S01]  /*13930*/  STL [R1+0x458], R17 ;  /* 0x0004581101007387 */ /* 0x000fe20000100800 */
[----:B------:R-:W-:-:S03]  /*13940*/  IMAD.X R13, R13, 0x1, R0, P3 ;  /* 0x000000010d0d7824 */ /* 0x000fc600018e0600 */
[----:B------:R1:W-:Y:S04]  /*13950*/  LDGSTS.E [R3+0x10000], desc[UR16][R8.64], P1 ;  /* 0x1000000008037fae */ /* 0x0003e80008921850 */
[----:B------:R2:W-:Y:S01]  /*13960*/  STL [R1+0x454], R247 ;  /* 0x000454f701007387 */ /* 0x0005e20000100800 */
[----:B-1----:R-:W-:Y:S01]  /*13970*/  IMAD.MOV.U32 R8, RZ, RZ, R15 ;  /* 0x000000ffff087224 */ /* 0x002fe200078e000f */
[----:B------:R-:W-:Y:S02]  /*13980*/  MOV R9, R16 ;  /* 0x0000001000097202 */ /* 0x000fe40000000f00 */
[----:B--2---:R-:W2:Y:S04]  /*13990*/  LDL.LU R247, [R1+0x474] ;  /* 0x0004740001f77983 */ /* 0x004ea80000300800 */
[----:B------:R-:W3:Y:S04]  /*139a0*/  LDL.LU R17, [R1+0x478] ;  /* 0x0004780001117983 */ /* 0x000ee80000300800 */
[----:B------:R1:W-:Y:S04]  /*139b0*/  STL [R1+0x460], R15 ;  /* 0x0004600f01007387 */ /* 0x0003e80000100800 */
[----:B------:R-:W-:Y:S04]  /*139c0*/  STL [R1+0x45c], R16 ;  /* 0x00045c1001007387 */ /* 0x000fe80000100800 */
[----:B------:R4:W-:Y:S04]  /*139d0*/  LDGSTS.E [R3+0x14000], desc[UR16][R8.64], P1 ;  /* 0x1400000008037fae */ /* 0x0009e80008921850 */
[----:B------:R1:W-:Y:S04]  /*139e0*/  STL [R1+0x468], R12 ;  /* 0x0004680c01007387 */ /* 0x0003e80000100800 */
        /* <DEDUP_REMOVED lines=41> */
[----:B-1----:R-:W2:Y:S01]  /*13c80*/  LDL.LU R15, [R1+0x4a0] ;  /* 0x0004a000010f7983 */ /* 0x002ea20000300800 */
[----:B----4-:R-:W-:Y:S01]  /*13c90*/  IMAD.MOV.U32 R8, RZ, RZ, R13 ;  /* 0x000000ffff087224 */ /* 0x010fe200078e000d */
[----:B------:R-:W-:-:S02]  /*13ca0*/  MOV R9, R16 ;  /* 0x0000001000097202 */ /* 0x000fc40000000f00 */
[----:B------:R1:W-:Y:S04]  /*13cb0*/  STL [R1+0x484], R16 ;  /* 0x0004841001007387 */ /* 0x0003e80000100800 */
[----:B------:R-:W4:Y:S04]  /*13cc0*/  LDL.LU R12, [R1+0x4a8] ;  /* 0x0004a800010c7983 */ /* 0x000f280000300800 */
[----:B------:R2:W-:Y:S04]  /*13cd0*/  LDGSTS.E [R3+0x18004], desc[UR16][R8.64], P2 ;  /* 0x1800400008037fae */ /* 0x0005e80009121850 */
[----:B-1----:R-:W4:Y:S04]  /*13ce0*/  LDL.LU R16, [R1+0x49c] ;  /* 0x00049c0001107983 */ /* 0x002f280000300800 */
[----:B------:R-:W4:Y:S04]  /*13cf0*/  LDL.LU R13, [R1+0x4a4] ;  /* 0x0004a400010d7983 */ /* 0x000f280000300800 */
[----:B------:R-:W4:Y:S04]  /*13d00*/  LDL.LU R8, [R1+0x48c] ;  /* 0x00048c0001087983 */ /* 0x000f280000300800 */
[----:B------:R-:W4:Y:S01]  /*13d10*/  LDL.LU R9, [R1+0x490] ;  /* 0x0004900001097983 */ /* 0x000f220000300800 */
[----:B------:R-:W-:-:S04]  /*13d20*/  ISETP.GT.AND P1, PT, R6, 0x22, PT ;  /* 0x000000220600780c */ /* 0x000fc80003f24270 */
[----:B------:R-:W-:-:S04]  /*13d30*/  SEL R7, RZ, 0x4, !P1 ;  /* 0x00000004ff077807 */ /* 0x000fc80004800000 */
[----:B------:R-:W-:-:S04]  /*13d40*/  SEL R7, R7, RZ, !P0 ;  /* 0x000000ff07077207 */ /* 0x000fc80004000000 */
[----:B------:R-:W-:Y:S02]  /*13d50*/  ISETP.NE.U32.AND P1, PT, R7, RZ, PT ;  /* 0x000000ff0700720c */ /* 0x000fe40003f25070 */
[----:B---3--:R-:W-:-:S05]  /*13d60*/  IADD3 R17, P4, R17, R2, RZ ;  /* 0x0000000211117210 */ /* 0x008fca0007f9e0ff */
[----:B--2---:R-:W-:Y:S01]  /*13d70*/  IMAD.X R247, R247, 0x1, R0, P4 ;  /* 0x00000001f7f77824 */ /* 0x004fe200020e0600 */
[----:B----4-:R-:W-:-:S05]  /*13d80*/  IADD3 R9, P3, R9, R2, RZ ;  /* 0x0000000209097210 */ /* 0x010fca0007f7e0ff */
[----:B------:R-:W-:Y:S01]  /*13d90*/  IMAD.X R8, R8, 0x1, R0, P3 ;  /* 0x0000000108087824 */ /* 0x000fe200018e0600 */
        /* <DEDUP_REMOVED lines=14> */
[----:B------:R-:W-:Y:S04]  /*13e80*/  STL [R1+0x494], R247 ;  /* 0x000494f701007387 */ /* 0x000fe80000100800 */
[----:B------:R-:W-:Y:S01]  /*13e90*/  STL [R1+0x4a0], R15 ;  /* 0x0004a00f01007387 */ /* 0x000fe20000100800 */
[----:B-1----:R-:W-:Y:S01]  /*13ea0*/  IMAD.MOV.U32 R8, RZ, RZ, R15 ;  /* 0x000000ffff087224 */ /* 0x002fe200078e000f */
[----:B------:R-:W-:-:S02]  /*13eb0*/  MOV R9, R16 ;  /* 0x0000001000097202 */ /* 0x000fc40000000f00 */
[----:B------:R1:W-:Y:S04]  /*13ec0*/  STL [R1+0x49c], R16 ;  /* 0x00049c1001007387 */ /* 0x0003e80000100800 */
[----:B------:R-:W-:Y:S04]  /*13ed0*/  STL [R1+0x4a8], R12 ;  /* 0x0004a80c01007387 */ /* 0x000fe80000100800 */
[----:B------:R2:W-:Y:S04]  /*13ee0*/  LDGSTS.E [R3+0x14008], desc[UR16][R8.64], P1 ;  /* 0x1400800008037fae */ /* 0x0005e80008921850 */
[----:B-1----:R-:W3:Y:S04]  /*13ef0*/  LDL.LU R16, [R1+0x4c0] ;  /* 0x0004c00001107983 */ /* 0x002ee80000300800 */
[----:B------:R1:W-:Y:S01]  /*13f00*/  STL [R1+0x4a4], R13 ;  /* 0x0004a40d01007387 */ /* 0x0003e20000100800 */
[----:B--2---:R-:W-:-:S03]  /*13f10*/  IMAD.MOV.U32 R8, RZ, RZ, R12 ;  /* 0x000000ffff087224 */ /* 0x004fc600078e000c */
[----:B------:R-:W2:Y:S01]  /*13f20*/  LDL.LU R17, [R1+0x4bc] ;  /* 0x0004bc0001117983 */ /* 0x000ea20000300800 */
[----:B------:R-:W-:-:S03]  /*13f30*/  IMAD.MOV.U32 R9, RZ, RZ, R13 ;  /* 0x000000ffff097224 */ /* 0x000fc600078e000d */
[----:B------:R-:W4:Y:S04]  /*13f40*/  LDL.LU R247, [R1+0x4c4] ;  /* 0x0004c40001f77983 */ /* 0x000f280000300800 */
[----:B-1----:R-:W4:Y:S04]  /*13f50*/  LDL.LU R13, [R1+0x4c8] ;  /* 0x0004c800010d7983 */ /* 0x002f280000300800 */
[----:B------:R-:W4:Y:S04]  /*13f60*/  LDL.LU R15, [R1+0x4cc] ;  /* 0x0004cc00010f7983 */ /* 0x000f280000300800 */
[----:B------:R-:W4:Y:S04]  /*13f70*/  LDL.LU R12, [R1+0x4d0] ;  /* 0x0004d000010c7983 */ /* 0x000f280000300800 */
[----:B------:R1:W-:Y:S04]  /*13f80*/  LDGSTS.E [R3+0x18008], desc[UR16][R8.64], P1 ;  /* 0x1800800008037fae */ /* 0x0003e80008921850 */
[----:B------:R-:W3:Y:S04]  /*13f90*/  LDL.LU R8, [R1+0x4ac] ;  /* 0x0004ac0001087983 */ /* 0x000ee80000300800 */
[----:B------:R-:W1:Y:S01]  /*13fa0*/  LDL.LU R9, [R1+0x4b0] ;  /* 0x0004b00001097983 */ /* 0x000e620000300800 */
[----:B------:R-:W-:-:S04]  /*13fb0*/  ISETP.GT.AND P2, PT, R6, 0x23, PT ;  /* 0x000000230600780c */ /* 0x000fc80003f44270 */
[----:B------:R-:W-:-:S04]  /*13fc0*/  SEL R7, RZ, 0x4, !P2 ;  /* 0x00000004ff077807 */ /* 0x000fc80005000000 */
[----:B------:R-:W-:-:S04]  /*13fd0*/  SEL R7, R7, RZ, !P0 ;  /* 0x000000ff07077207 */ /* 0x000fc80004000000 */
[----:B------:R-:W-:Y:S02]  /*13fe0*/  ISETP.NE.U32.AND P2, PT, R7, RZ, PT ;  /* 0x000000ff0700720c */ /* 0x000fe40003f45070 */
[----:B-1----:R-:W-:-:S05]  /*13ff0*/  IADD3 R9, P3, R9, R2, RZ ;  /* 0x0000000209097210 */ /* 0x002fca0007f7e0ff */
[----:B---3--:R-:W-:Y:S01]  /*14000*/  IMAD.X R8, R8, 0x1, R0, P3 ;  /* 0x0000000108087824 */ /* 0x008fe200018e0600 */
[----:B------:R1:W-:Y:S04]  /*14010*/  STL [R1+0x4b0], R9 ;  /* 0x0004b00901007387 */ /* 0x0003e80000100800 */
[----:B------:R3:W-:Y:S04]  /*14020*/  STL [R1+0x4ac], R8 ;  /* 0x0004ac0801007387 */ /* 0x0007e80000100800 */
[----:B------:R-:W4:Y:S01]  /*14030*/  LDL.LU R7, [R1+0x4b8] ;  /* 0x0004b80001077983 */ /* 0x000f220000300800 */
[----:B-1----:R-:W-:-:S04]  /*14040*/  LOP3.LUT R9, R9, R8, RZ, 0x3c, !PT ;  /* 0x0000000809097212 */ /* 0x002fc800078e3cff */
[----:B---3--:R-:W-:-:S04]  /*14050*/  LOP3.LUT R8, R9, R8, RZ, 0x3c, !PT ;  /* 0x0000000809087212 */ /* 0x008fc800078e3cff */
[----:B------:R-:W-:-:S05]  /*14060*/  LOP3.LUT R9, R9, R8, RZ, 0x3c, !PT ;  /* 0x0000000809097212 */ /* 0x000fca00078e3cff */
[----:B------:R1:W-:Y:S04]  /*14070*/  LDGSTS.E [R3+0x1c008], desc[UR16][R8.64], P1 ;  /* 0x1c00800008037fae */ /* 0x0003e80008921850 */
[----:B------:R-:W3:Y:S01]  /*14080*/  LDL.LU R9, [R1+0x4b4] ;  /* 0x0004b40001097983 */ /* 0x000ee20000300800 */
[----:B------:R-:W-:-:S05]  /*14090*/  IADD3 R16, P3, R16, R2, RZ ;  /* 0x0000000210107210 */ /* 0x000fca0007f7e0ff */
[----:B--2---:R-:W-:Y:S01]  /*140a0*/  IMAD.X R17, R17, 0x1, R0, P3 ;  /* 0x0000000111117824 */ /* 0x004fe200018e0600 */
[----:B----4-:R-:W-:-:S05]  /*140b0*/  IADD3 R12, P3, R12, R2, RZ ;  /* 0x000000020c0c7210 */ /* 0x010fca0007f7e0ff */
[----:B------:R-:W-:Y:S01]  /*140c0*/  IMAD.X R15, R15, 0x1, R0, P3 ;  /* 0x000000010f0f7824 */ /* 0x000fe200018e0600 */
[----:B------:R-:W-:-:S05]  /*140d0*/  IADD3 R7, P1, R7, R2, RZ ;  /* 0x0000000207077210 */ /* 0x000fca0007f3e0ff */
[----:B-1----:R-:W-:Y:S01]  /*140e0*/  IMAD.MOV.U32 R8, RZ, RZ, R7 ;  /* 0x000000ffff087224 */ /* 0x002fe200078e0007 */
[----:B------:R-:W-:Y:S01]  /*140f0*/  STL [R1+0x4b8], R7 ;  /* 0x0004b80701007387 */ /* 0x000fe20000100800 */
[----:B---3--:R-:W-:Y:S02]  /*14100*/  IADD3.X R9, R9, R0, RZ, P1, !PT ;  /* 0x0000000009097210 */ /* 0x008fe40000ffe4ff */
[----:B------:R-:W-:-:S03]  /*14110*/  IADD3 R13, P1, R13, R2, RZ ;  /* 0x000000020d0d7210 */ /* 0x000fc60007f3e0ff */
[----:B------:R1:W-:Y:S02]  /*14120*/  STL [R1+0x4b4], R9 ;  /* 0x0004b40901007387 */ /* 0x0003e40000100800 */
[----:B------:R-:W-:Y:S02]  /*14130*/  IMAD.X R247, R247, 0x1, R0, P1 ;  /* 0x00000001f7f77824 */ /* 0x000fe400008e0600 */
[----:B------:R-:W-:Y:S04]  /*14140*/  STL [R1+0x4c0], R16 ;  /* 0x0004c01001007387 */ /* 0x000fe80000100800 */
[----:B------:R2:W-:Y:S04]  /*14150*/  LDGSTS.E [R3+0x1000c], desc[UR16][R8.64], P2 ;  /* 0x1000c00008037fae */ /* 0x0005e80009121850 */
[----:B------:R3:W-:Y:S01]  /*14160*/  STL [R1+0x4bc], R17 ;  /* 0x0004bc1101007387 */ /* 0x0007e20000100800 */
[----:B--2---:R-:W-:Y:S01]  /*14170*/  IMAD.MOV.U32 R8, RZ, RZ, R16 ;  /* 0x000000ffff087224 */ /* 0x004fe200078e0010 */
[----:B-1----:R-:W-:-:S02]  /*14180*/  MOV R9, R17 ;  /* 0x0000001100097202 */ /* 0x002fc40000000f00 */
[----:B---3--:R-:W2:Y:S04]  /*14190*/  LDL.LU R17, [R1+0xd4] ;  /* 0x0000d40001117983 */ /* 0x008ea80000300800 */
[----:B------:R-:W3:Y:S04]  /*141a0*/  LDL.LU R16, [R1+0xd8] ;  /* 0x0000d80001107983 */ /* 0x000ee80000300800 */
[----:B------:R1:W-:Y:S04]  /*141b0*/  LDGSTS.E [R3+0x1400c], desc[UR16][R8.64], P2 ;  /* 0x1400c00008037fae */ /* 0x0003e80009121850 */
[----:B------:R4:W-:Y:S04]  /*141c0*/  STL [R1+0x4c8], R13 ;  /* 0x0004c80d01007387 */ /* 0x0009e80000100800 */
[----:B------:R-:W-:Y:S01]  /*141d0*/  STL [R1+0x4c4], R247 ;  /* 0x0004c4f701007387 */ /* 0x000fe20000100800 */
[----:B-1----:R-:W-:Y:S01]  /*141e0*/  IMAD.MOV.U32 R8, RZ, RZ, R13 ;  /* 0x000000ffff087224 */ /* 0x002fe200078e000d */
[----:B------:R-:W-:-:S02]  /*141f0*/  MOV R9, R247 ;  /* 0x000000f700097202 */ /* 0x000fc40000000f00 */
[----:B------:R-:W-:Y:S04]  /*14200*/  STL [R1+0x4d0], R12 ;  /* 0x0004d00c01007387 */ /* 0x000fe80000100800 */
[----:B----4-:R-:W4:Y:S04]  /*14210*/  LDL.LU R13, [R1+0xe0] ;  /* 0x0000e000010d7983 */ /* 0x010f280000300800 */
[----:B------:R1:W-:Y:S04]  /*14220*/  STL [R1+0x4cc], R15 ;  /* 0x0004cc0f01007387 */ /* 0x0003e80000100800 */
[----:B------:R1:W-:Y:S04]  /*14230*/  LDGSTS.E [R3+0x1800c], desc[UR16][R8.64], P2 ;  /* 0x1800c00008037fae */ /* 0x0003e80009121850 */
[----:B------:R-:W4:Y:S01]  /*14240*/  LDL.LU R7, [R1+0xe8] ;  /* 0x0000e80001077983 */ /* 0x000f220000300800 */
[----:B-1----:R-:W-:-:S03]  /*14250*/  IMAD.MOV.U32 R9, RZ, RZ, R15 ;  /* 0x000000ffff097224 */ /* 0x002fc600078e000f */
[----:B------:R-:W4:Y:S01]  /*14260*/  LDL.LU R15, [R1+0xdc] ;  /* 0x0000dc00010f7983 */ /* 0x000f220000300800 */
[----:B------:R-:W-:-:S03]  /*14270*/  IMAD.MOV.U32 R8, RZ, RZ, R12 ;  /* 0x000000ffff087224 */ /* 0x000fc600078e000c */
[----:B------:R-:W4:Y:S01]  /*14280*/  LDL.LU R12, [R1+0xe4] ;  /* 0x0000e400010c7983 */ /* 0x000f220000300800 */
[----:B------:R-:W-:-:S03]  /*14290*/  ISETP.GT.AND P1, PT, R6, 0x4, PT ;  /* 0x000000040600780c */ /* 0x000fc60003f24270 */
[----:B------:R1:W-:Y:S02]  /*142a0*/  LDGSTS.E [R3+0x1c00c], desc[UR16][R8.64], P2 ;  /* 0x1c00c00008037fae */ /* 0x0003e40009121850 */
[----:B-1----:R-:W-:-:S04]  /*142b0*/  SEL R3, RZ, 0x4, !P1 ;  /* 0x00000004ff037807 */ /* 0x002fc80004800000 */
[----:B------:R-:W-:-:S04]  /*142c0*/  SEL R3, R3, RZ, !P0 ;  /* 0x000000ff03037207 */ /* 0x000fc80004000000 */
[----:B------:R-:W-:Y:S02]  /*142d0*/  ISETP.NE.U32.AND P1, PT, R3, RZ, PT ;  /* 0x000000ff0300720c */ /* 0x000fe40003f25070 */
[----:B------:R-:W-:-:S04]  /*142e0*/  LOP3.LUT R3, R10, 0x10, RZ, 0x3c, !PT ;  /* 0x000000100a037812 */ /* 0x000fc800078e3cff */
[----:B------:R-:W-:Y:S02]  /*142f0*/  IADD3 R3, R3, UR4, RZ ;  /* 0x0000000403037c10 */ /* 0x000fe4000fffe0ff */
[----:B---3--:R-:W-:-:S05]  /*14300*/  IADD3 R16, P2, R16, R2, RZ ;  /* 0x0000000210107210 */ /* 0x008fca0007f5e0ff */
[----:B--2---:R-:W-:Y:S02]  /*14310*/  IMAD.X R17, R17, 0x1, R0, P2 ;  /* 0x0000000111117824 */ /* 0x004fe400010e0600 */
[----:B------:R-:W-:Y:S02]  /*14320*/  IMAD.MOV.U32 R8, RZ, RZ, R16 ;  /* 0x000000ffff087224 */ /* 0x000fe400078e0010 */
[----:B------:R-:W-:Y:S01]  /*14330*/  IMAD.MOV.U32 R9, RZ, RZ, R17 ;  /* 0x000000ffff097224 */ /* 0x000fe200078e0011 */
[----:B------:R-:W-:Y:S04]  /*14340*/  STL [R1+0xd8], R16 ;  /* 0x0000d81001007387 */ /* 0x000fe80000100800 */
[----:B------:R1:W-:Y:S01]  /*14350*/  LDGSTS.E [R3], desc[UR16][R8.64], P1 ;  /* 0x0000000008037fae */ /* 0x0003e20008921850 */
[----:B----4-:R-:W-:-:S03]  /*14360*/  IADD3 R13, P2, R13, R2, RZ ;  /* 0x000000020d0d7210 */ /* 0x010fc60007f5e0ff */
[----:B------:R2:W-:Y:S02]  /*14370*/  STL [R1+0xd4], R17 ;  /* 0x0000d41101007387 */ /* 0x0005e40000100800 */
[----:B-1----:R-:W-:Y:S02]  /*14380*/  IMAD.MOV.U32 R8, RZ, RZ, R13 ;  /* 0x000000ffff087224 */ /* 0x002fe400078e000d */
[----:B------:R-:W3:Y:S04]  /*14390*/  LDL.LU R247, [R1+0xf4] ;  /* 0x0000f40001f77983 */ /* 0x000ee80000300800 */
[----:B--2---:R-:W2:Y:S01]  /*143a0*/  LDL.LU R17, [R1+0xf8] ;  /* 0x0000f80001117983 */ /* 0x004ea20000300800 */
[----:B------:R-:W-:Y:S01]  /*143b0*/  IADD3 R7, P3, R7, R2, RZ ;  /* 0x0000000207077210 */ /* 0x000fe20007f7e0ff */
[----:B------:R-:W-:-:S04]  /*143c0*/  IMAD.X R15, R15, 0x1, R0, P2 ;  /* 0x000000010f0f7824 */ /* 0x000fc800010e0600 */
[----:B------:R-:W-:Y:S01]  /*143d0*/  IMAD.MOV.U32 R9, RZ, RZ, R15 ;  /* 0x000000ffff097224 */ /* 0x000fe200078e000f */
[----:B------:R-:W-:Y:S01]  /*143e0*/  IADD3.X R12, R12, R0, RZ, P3, !PT ;  /* 0x000000000c0c7210 */ /* 0x000fe20001ffe4ff */
[----:B------:R-:W-:Y:S04]  /*143f0*/  STL [R1+0xe0], R13 ;  /* 0x0000e00d01007387 */ /* 0x000fe80000100800 */
[----:B------:R1:W-:Y:S04]  /*14400*/  STL [R1+0xdc], R15 ;  /* 0x0000dc0f01007387 */ /* 0x0003e80000100800 */
[----:B------:R4:W-:Y:S04]  /*14410*/  LDGSTS.E [R3+0x4000], desc[UR16][R8.64], P1 ;  /* 0x0400000008037fae */ /* 0x0009e80008921850 */
[----:B------:R-:W-:Y:S04]  /*14420*/  STL [R1+0xe8], R7 ;  /* 0x0000e80701007387 */ /* 0x000fe80000100800 */
[----:B------:R1:W-:Y:S01]  /*14430*/  STL [R1+0xe4], R12 ;  /* 0x0000e40c01007387 */ /* 0x0003e20000100800 */
[----:B----4-:R-:W-:Y:S01]  /*14440*/  IMAD.MOV.U32 R8, RZ, RZ, R7 ;  /* 0x000000ffff087224 */ /* 0x010fe200078e0007 */
[----:B------:R-:W-:-:S02]  /*14450*/  MOV R9, R12 ;  /* 0x0000000c00097202 */ /* 0x000fc40000000f00 */
[----:B------:R-:W4:Y:S04]  /*14460*/  LDL.LU R16, [R1+0xfc] ;  /* 0x0000fc0001107983 */ /* 0x000f280000300800 */
[----:B-1----:R-:W4:Y:S04]  /*14470*/  LDL.LU R15, [R1+0x100] ;  /* 0x00010000010f7983 */ /* 0x002f280000300800 */
        /* <DEDUP_REMOVED lines=9> */
[----:B--2---:R-:W-:-:S05]  /*14510*/  IADD3 R17, P4, R17, R2, RZ ;  /* 0x0000000211117210 */ /* 0x004fca0007f9e0ff */
[----:B---3--:R-:W-:Y:S01]  /*14520*/  IMAD.X R247, R247, 0x1, R0, P4 ;  /* 0x00000001f7f77824 */ /* 0x008fe200020e0600 */
        /* <DEDUP_REMOVED lines=144> */
[----:B------:R1:W-:Y:S04]  /*14e30*/  STL [R1+0x4e0], R15 ;  /* 0x0004e00f01007387 */ /* 0x0003e80000100800 */
[----:B------:R-:W-:Y:S04]  /*14e40*/  STL [R1+0x4dc], R16 ;  /* 0x0004dc1001007387 */ /* 0x000fe80000100800 */
[----:B------:R4:W-:Y:S04]  /*14e50*/  LDGSTS.E [R3+0x14000], desc[UR16][R8.64], P1 ;  /* 0x1400000008037fae */ /* 0x0009e80008921850 */
[----:B------:R1:W-:Y:S04]  /*14e60*/  STL [R1+0x4e8], R12 ;  /* 0x0004e80c01007387 */ /* 0x0003e80000100800 */
        /* <DEDUP_REMOVED lines=41> */
[----:B-1----:R-:W2:Y:S01]  /*15100*/  LDL.LU R15, [R1+0x520] ;  /* 0x00052000010f7983 */ /* 0x002ea20000300800 */
[----:B----4-:R-:W-:-:S02]  /*15110*/  IMAD.MOV.U32 R8, RZ, RZ, R13 ;  /* 0x000000ffff087224 */ /* 0x010fc400078e000d */
[----:B------:R-:W-:Y:S01]  /*15120*/  IMAD.MOV.U32 R9, RZ, RZ, R16 ;  /* 0x000000ffff097224 */ /* 0x000fe200078e0010 */
        /* <DEDUP_REMOVED lines=11> */
[----:B---3--:R-:W-:-:S04]  /*151e0*/  IADD3 R17, P4, R17, R2, RZ ;  /* 0x0000000211117210 */ /* 0x008fc80007f9e0ff */
[----:B--2---:R-:W-:Y:S02]  /*151f0*/  IADD3.X R247, R247, R0, RZ, P4, !PT ;  /* 0x00000000f7f77210 */ /* 0x004fe400027fe4ff */
        /* <DEDUP_REMOVED lines=16> */
[----:B------:R-:W-:Y:S04]  /*15300*/  STL [R1+0x514], R247 ;  /* 0x000514f701007387 */ /* 0x000fe80000100800 */
[----:B------:R-:W-:Y:S01]  /*15310*/  STL [R1+0x520], R15 ;  /* 0x0005200f01007387 */ /* 0x000fe20000100800 */
[----:B-1----:R-:W-:Y:S02]  /*15320*/  IMAD.MOV.U32 R8, RZ, RZ, R15 ;  /* 0x000000ffff087224 */ /* 0x002fe400078e000f */
[----:B------:R-:W-:Y:S01]  /*15330*/  IMAD.MOV.U32 R9, RZ, RZ, R16 ;  /* 0x000000ffff097224 */ /* 0x000fe200078e0010 */
[----:B------:R1:W-:Y:S04]  /*15340*/  STL [R1+0x51c], R16 ;  /* 0x00051c1001007387 */ /* 0x0003e80000100800 */
[----:B------:R-:W-:Y:S04]  /*15350*/  STL [R1+0x528], R12 ;  /* 0x0005280c01007387 */ /* 0x000fe80000100800 */
[----:B------:R2:W-:Y:S04]  /*15360*/  LDGSTS.E [R3+0x14008], desc[UR16][R8.64], P1 ;  /* 0x1400800008037fae */ /* 0x0005e80008921850 */
[----:B-1----:R-:W3:Y:S04]  /*15370*/  LDL.LU R16, [R1+0x540] ;  /* 0x0005400001107983 */ /* 0x002ee80000300800 */
[----:B------:R1:W-:Y:S01]  /*15380*/  STL [R1+0x524], R13 ;  /* 0x0005240d01007387 */ /* 0x0003e20000100800 */
[----:B--2---:R-:W-:Y:S01]  /*15390*/  IMAD.MOV.U32 R8, RZ, RZ, R12 ;  /* 0x000000ffff087224 */ /* 0x004fe200078e000c */
[----:B------:R-:W-:-:S02]  /*153a0*/  MOV R9, R13 ;  /* 0x0000000d00097202 */ /* 0x000fc40000000f00 */
[----:B------:R-:W2:Y:S04]  /*153b0*/  LDL.LU R17, [R1+0x53c] ;  /* 0x00053c0001117983 */ /* 0x000ea80000300800 */
        /* <DEDUP_REMOVED lines=23> */
[----:B----4-:R-:W-:-:S04]  /*15530*/  IADD3 R12, P3, R12, R2, RZ ;  /* 0x000000020c0c7210 */ /* 0x010fc80007f7e0ff */
[----:B------:R-:W-:Y:S02]  /*15540*/  IADD3.X R15, R15, R0, RZ, P3, !PT ;  /* 0x000000000f0f7210 */ /* 0x000fe40001ffe4ff */
[----:B------:R-:W-:-:S04]  /*15550*/  IADD3 R7, P1, R7, R2, RZ ;  /* 0x0000000207077210 */ /* 0x000fc80007f3e0ff */
[----:B-1----:R-:W-:Y:S01]  /*15560*/  MOV R8, R7 ;  /* 0x0000000700087202 */ /* 0x002fe20000000f00 */
[----:B------:R-:W-:Y:S01]  /*15570*/  STL [R1+0x538], R7 ;  /* 0x0005380701007387 */ /* 0x000fe20000100800 */
[----:B---3--:R-:W-:Y:S01]  /*15580*/  IMAD.X R9, R9, 0x1, R0, P1 ;  /* 0x0000000109097824 */ /* 0x008fe200008e0600 */
[----:B------:R-:W-:-:S04]  /*15590*/  IADD3 R13, P1, R13, R2, RZ ;  /* 0x000000020d0d7210 */ /* 0x000fc80007f3e0ff */
[----:B------:R1:W-:Y:S01]  /*155a0*/  STL [R1+0x534], R9 ;  /* 0x0005340901007387 */ /* 0x0003e20000100800 */
[----:B------:R-:W-:-:S03]  /*155b0*/  IMAD.X R247, R247, 0x1, R0, P1 ;  /* 0x00000001f7f77824 */ /* 0x000fc600008e0600 */
[----:B------:R-:W-:Y:S04]  /*155c0*/  STL [R1+0x540], R16 ;  /* 0x0005401001007387 */ /* 0x000fe80000100800 */
[----:B------:R2:W-:Y:S04]  /*155d0*/  LDGSTS.E [R3+0x1000c], desc[UR16][R8.64], P2 ;  /* 0x1000c00008037fae */ /* 0x0005e80009121850 */
[----:B------:R3:W-:Y:S01]  /*155e0*/  STL [R1+0x53c], R17 ;  /* 0x00053c1101007387 */ /* 0x0007e20000100800 */
[----:B--2---:R-:W-:Y:S02]  /*155f0*/  IMAD.MOV.U32 R8, RZ, RZ, R16 ;  /* 0x000000ffff087224 */ /* 0x004fe400078e0010 */
[----:B-1----:R-:W-:-:S02]  /*15600*/  IMAD.MOV.U32 R9, RZ, RZ, R17 ;  /* 0x000000ffff097224 */ /* 0x002fc400078e0011 */
[----:B---3--:R-:W2:Y:S04]  /*15610*/  LDL.LU R17, [R1+0x154] ;  /* 0x0001540001117983 */ /* 0x008ea80000300800 */
[----:B------:R-:W3:Y:S04]  /*15620*/  LDL.LU R16, [R1+0x158] ;  /* 0x0001580001107983 */ /* 0x000ee80000300800 */
[----:B------:R1:W-:Y:S04]  /*15630*/  LDGSTS.E [R3+0x1400c], desc[UR16][R8.64], P2 ;  /* 0x1400c00008037fae */ /* 0x0003e80009121850 */
[----:B------:R4:W-:Y:S04]  /*15640*/  STL [R1+0x548], R13 ;  /* 0x0005480d01007387 */ /* 0x0009e80000100800 */
[----:B------:R-:W-:Y:S01]  /*15650*/  STL [R1+0x544], R247 ;  /* 0x000544f701007387 */ /* 0x000fe20000100800 */
[----:B-1----:R-:W-:-:S03]  /*15660*/  IMAD.MOV.U32 R8, RZ, RZ, R13 ;  /* 0x000000ffff087224 */ /* 0x002fc600078e000d */
[----:B------:R-:W-:Y:S01]  /*15670*/  STL [R1+0x550], R12 ;  /* 0x0005500c01007387 */ /* 0x000fe20000100800 */
[----:B------:R-:W-:-:S03]  /*15680*/  IMAD.MOV.U32 R9, RZ, RZ, R247 ;  /* 0x000000ffff097224 */ /* 0x000fc600078e00f7 */
[----:B----4-:R-:W4:Y:S04]  /*15690*/  LDL.LU R13, [R1+0x160] ;  /* 0x00016000010d7983 */ /* 0x010f280000300800 */
[----:B------:R1:W-:Y:S04]  /*156a0*/  STL [R1+0x54c], R15 ;  /* 0x00054c0f01007387 */ /* 0x0003e80000100800 */
[----:B------:R1:W-:Y:S04]  /*156b0*/  LDGSTS.E [R3+0x1800c], desc[UR16][R8.64], P2 ;  /* 0x1800c00008037fae */ /* 0x0003e80009121850 */
[----:B------:R-:W4:Y:S01]  /*156c0*/  LDL.LU R7, [R1+0x168] ;  /* 0x0001680001077983 */ /* 0x000f220000300800 */
[----:B-1----:R-:W-:-:S03]  /*156d0*/  MOV R9, R15 ;  /* 0x0000000f00097202 */ /* 0x002fc60000000f00 */
        /* <DEDUP_REMOVED lines=8> */
[----:B------:R-:W-:-:S05]  /*15760*/  LOP3.LUT R3, R10, 0x20, RZ, 0x3c, !PT ;  /* 0x000000200a037812 */ /* 0x000fca00078e3cff */
[----:B------:R-:W-:Y:S01]  /*15770*/  VIADD R3, R3, UR4 ;  /* 0x0000000403037c36 */ /* 0x000fe20008000000 */
[----:B---3--:R-:W-:-:S05]  /*15780*/  IADD3 R16, P2, R16, R2, RZ ;  /* 0x0000000210107210 */ /* 0x008fca0007f5e0ff */
[----:B--2---:R-:W-:Y:S02]  /*15790*/  IMAD.X R17, R17, 0x1, R0, P2 ;  /* 0x0000000111117824 */ /* 0x004fe400010e0600 */
[----:B------:R-:W-:-:S03]  /*157a0*/  IMAD.MOV.U32 R8, RZ, RZ, R16 ;  /* 0x000000ffff087224 */ /* 0x000fc600078e0010 */
[----:B------:R-:W-:Y:S01]  /*157b0*/  MOV R9, R17 ;  /* 0x0000001100097202 */ /* 0x000fe20000000f00 */
[----:B------:R-:W-:Y:S04]  /*157c0*/  STL [R1+0x158], R16 ;  /* 0x0001581001007387 */ /* 0x000fe80000100800 */
[----:B------:R1:W-:Y:S01]  /*157d0*/  LDGSTS.E [R3], desc[UR16][R8.64], P1 ;  /* 0x0000000008037fae */ /* 0x0003e20008921850 */
[----:B----4-:R-:W-:-:S03]  /*157e0*/  IADD3 R13, P2, R13, R2, RZ ;  /* 0x000000020d0d7210 */ /* 0x010fc60007f5e0ff */
[----:B------:R2:W-:Y:S04]  /*157f0*/  STL [R1+0x154], R17 ;  /* 0x0001541101007387 */ /* 0x0005e80000100800 */
[----:B------:R-:W3:Y:S01]  /*15800*/  LDL.LU R247, [R1+0x174] ;  /* 0x0001740001f77983 */ /* 0x000ee20000300800 */
[----:B-1----:R-:W-:-:S03]  /*15810*/  IMAD.MOV.U32 R8, RZ, RZ, R13 ;  /* 0x000000ffff087224 */ /* 0x002fc600078e000d */
[----:B--2---:R-:W2:Y:S01]  /*15820*/  LDL.LU R17, [R1+0x178] ;  /* 0x0001780001117983 */ /* 0x004ea20000300800 */
[----:B------:R-:W-:Y:S01]  /*15830*/  IADD3 R7, P3, R7, R2, RZ ;  /* 0x0000000207077210 */ /* 0x000fe20007f7e0ff */
[--C-:B------:R-:W-:Y:S02]  /*15840*/  IMAD.X R15, R15, 0x1, R0.reuse, P2 ;  /* 0x000000010f0f7824 */ /* 0x100fe400010e0600 */
[----:B------:R-:W-:Y:S03]  /*15850*/  STL [R1+0x160], R13 ;  /* 0x0001600d01007387 */ /* 0x000fe60000100800 */
[----:B------:R-:W-:Y:S01]  /*15860*/  MOV R9, R15 ;  /* 0x0000000f00097202 */ /* 0x000fe20000000f00 */
[----:B------:R-:W-:Y:S01]  /*15870*/  IMAD.X R12, R12, 0x1, R0, P3 ;  /* 0x000000010c0c7824 */ /* 0x000fe200018e0600 */
[----:B------:R1:W-:Y:S04]  /*15880*/  STL [R1+0x15c], R15 ;  /* 0x00015c0f01007387 */ /* 0x0003e80000100800 */
[----:B------:R4:W-:Y:S04]  /*15890*/  LDGSTS.E [R3+0x4000], desc[UR16][R8.64], P1 ;  /* 0x0400000008037fae */ /* 0x0009e80008921850 */
[----:B------:R-:W-:Y:S04]  /*158a0*/  STL [R1+0x168], R7 ;  /* 0x0001680701007387 */ /* 0x000fe80000100800 */
[----:B------:R1:W-:Y:S01]  /*158b0*/  STL [R1+0x164], R12 ;  /* 0x0001640c01007387 */ /* 0x0003e20000100800 */
[----:B----4-:R-:W-:-:S03]  /*158c0*/  IMAD.MOV.U32 R8, RZ, RZ, R7 ;  /* 0x000000ffff087224 */ /* 0x010fc600078e0007 */
[----:B------:R-:W4:Y:S01]  /*158d0*/  LDL.LU R16, [R1+0x17c] ;  /* 0x00017c0001107983 */ /* 0x000f220000300800 */
[----:B------:R-:W-:-:S03]  /*158e0*/  IMAD.MOV.U32 R9, RZ, RZ, R12 ;  /* 0x000000ffff097224 */ /* 0x000fc600078e000c */
        /* <DEDUP_REMOVED lines=10> */
[----:B--2---:R-:W-:-:S04]  /*15990*/  IADD3 R17, P4, R17, R2, RZ ;  /* 0x0000000211117210 */ /* 0x004fc80007f9e0ff */
[----:B---3--:R-:W-:Y:S02]  /*159a0*/  IADD3.X R247, R247, R0, RZ, P4, !PT ;  /* 0x00000000f7f77210 */ /* 0x008fe400027fe4ff */
        /* <DEDUP_REMOVED lines=820> */
[----:B-1----:R-:W-:-:S04]  /*18cf0*/  IADD3 R9, P3, R9, R2, RZ ;  /* 0x0000000209097210 */ /* 0x002fc80007f7e0ff */
[----:B----4-:R-:W-:Y:S01]  /*18d00*/  IADD3.X R8, R8, R0, RZ, P3, !PT ;  /* 0x0000000008087210 */ /* 0x010fe20001ffe4ff */
        /* <DEDUP_REMOVED lines=15> */
[----:B-1----:R-:W-:Y:S01]  /*18e00*/  MOV R8, R12 ;  /* 0x0000000c00087202 */ /* 0x002fe20000000f00 */
[----:B------:R-:W-:Y:S02]  /*18e10*/  IMAD.MOV.U32 R9, RZ, RZ, R15 ;  /* 0x000000ffff097224 */ /* 0x000fe400078e000f */
        /* <DEDUP_REMOVED lines=32> */
[----:B------:R-:W-:Y:S01]  /*19020*/  IMAD.X R16, R16, 0x1, R0, P2 ;  /* 0x0000000110107824 */ /* 0x000fe200010e0600 */
[----:B-1----:R-:W-:Y:S01]  /*19030*/  MOV R8, R17 ;  /* 0x0000001100087202 */ /* 0x002fe20000000f00 */
        /* <DEDUP_REMOVED lines=13> */
[----:B--2---:R-:W-:Y:S01]  /*19110*/  MOV R8, R12 ;  /* 0x0000000c00087202 */ /* 0x004fe20000000f00 */
[----:B------:R-:W-:-:S02]  /*19120*/  IMAD.MOV.U32 R9, RZ, RZ, R13 ;  /* 0x000000ffff097224 */ /* 0x000fc400078e000d */
        /* <DEDUP_REMOVED lines=26> */
[----:B------:R-:W-:-:S05]  /*192d0*/  IADD3 R7, P1, R7, R2, RZ ;  /* 0x0000000207077210 */ /* 0x000fca0007f3e0ff */
[----:B-1----:R-:W-:Y:S01]  /*192e0*/  IMAD.MOV.U32 R8, RZ, RZ, R7 ;  /* 0x000000ffff087224 */ /* 0x002fe200078e0007 */
[----:B------:R-:W-:Y:S01]  /*192f0*/  STL [R1+0x6b8], R7 ;  /* 0x0006b80701007387 */ /* 0x000fe20000100800 */
[----:B---3--:R-:W-:Y:S02]  /*19300*/  IADD3.X R9, R9, R0, RZ, P1, !PT ;  /* 0x0000000009097210 */ /* 0x008fe40000ffe4ff */
[----:B------:R-:W-:-:S03]  /*19310*/  IADD3 R13, P1, R13, R2, RZ ;  /* 0x000000020d0d7210 */ /* 0x000fc60007f3e0ff */
[----:B------:R1:W-:Y:S04]  /*19320*/  STL [R1+0x6b4], R9 ;  /* 0x0006b40901007387 */ /* 0x0003e80000100800 */
[----:B------:R-:W-:Y:S01]  /*19330*/  STL [R1+0x6c0], R16 ;  /* 0x0006c01001007387 */ /* 0x000fe20000100800 */
[----:B------:R-:W-:-:S03]  /*19340*/  IMAD.X R247, R247, 0x1, R0, P1 ;  /* 0x00000001f7f77824 */ /* 0x000fc600008e0600 */
[----:B------:R2:W-:Y:S04]  /*19350*/  LDGSTS.E [R3+0x1000c], desc[UR16][R8.64], P2 ;  /* 0x1000c00008037fae */ /* 0x0005e80009121850 */
[----:B------:R3:W-:Y:S01]  /*19360*/  STL [R1+0x6bc], R17 ;  /* 0x0006bc1101007387 */ /* 0x0007e20000100800 */
[----:B--2---:R-:W-:Y:S01]  /*19370*/  MOV R8, R16 ;  /* 0x0000001000087202 */ /* 0x004fe20000000f00 */
[----:B-1----:R-:W-:Y:S02]  /*19380*/  IMAD.MOV.U32 R9, RZ, RZ, R17 ;  /* 0x000000ffff097224 */ /* 0x002fe400078e0011 */
[----:B---3--:R-:W2:Y:S04]  /*19390*/  LDL.LU R17, [R1+0x2d4] ;  /* 0x0002d40001117983 */ /* 0x008ea80000300800 */
[----:B------:R-:W3:Y:S04]  /*193a0*/  LDL.LU R16, [R1+0x2d8] ;  /* 0x0002d80001107983 */ /* 0x000ee80000300800 */
[----:B------:R1:W-:Y:S04]  /*193b0*/  LDGSTS.E [R3+0x1400c], desc[UR16][R8.64], P2 ;  /* 0x1400c00008037fae */ /* 0x0003e80009121850 */
[----:B------:R4:W-:Y:S04]  /*193c0*/  STL [R1+0x6c8], R13 ;  /* 0x0006c80d01007387 */ /* 0x0009e80000100800 */
[----:B------:R-:W-:Y:S01]  /*193d0*/  STL [R1+0x6c4], R247 ;  /* 0x0006c4f701007387 */ /* 0x000fe20000100800 */
[----:B-1----:R-:W-:-:S02]  /*193e0*/  IMAD.MOV.U32 R8, RZ, RZ, R13 ;  /* 0x000000ffff087224 */ /* 0x002fc400078e000d */
[----:B------:R-:W-:Y:S01]  /*193f0*/  IMAD.MOV.U32 R9, RZ, RZ, R247 ;  /* 0x000000ffff097224 */ /* 0x000fe200078e00f7 */
[----:B------:R-:W-:Y:S04]  /*19400*/  STL [R1+0x6d0], R12 ;  /* 0x0006d00c01007387 */ /* 0x000fe80000100800 */
[----:B----4-:R-:W4:Y:S04]  /*19410*/  LDL.LU R13, [R1+0x2e0] ;  /* 0x0002e000010d7983 */ /* 0x010f280000300800 */
[----:B------:R1:W-:Y:S04]  /*19420*/  STL [R1+0x6cc], R15 ;  /* 0x0006cc0f01007387 */ /* 0x0003e80000100800 */
[----:B------:R1:W-:Y:S04]  /*19430*/  LDGSTS.E [R3+0x1800c], desc[UR16][R8.64], P2 ;  /* 0x1800c00008037fae */ /* 0x0003e80009121850 */
[----:B------:R-:W4:Y:S01]  /*19440*/  LDL.LU R7, [R1+0x2e8] ;  /* 0x0002e80001077983 */ /* 0x000f220000300800 */
[----:B-1----:R-:W-:-:S03]  /*19450*/  IMAD.MOV.U32 R9, RZ, RZ, R15 ;  /* 0x000000ffff097224 */ /* 0x002fc600078e000f */
[----:B------:R-:W4:Y:S01]  /*19460*/  LDL.LU R15, [R1+0x2dc] ;  /* 0x0002dc00010f7983 */ /* 0x000f220000300800 */
[----:B------:R-:W-:-:S03]  /*19470*/  MOV R8, R12 ;  /* 0x0000000c00087202 */ /* 0x000fc60000000f00 */
        /* <DEDUP_REMOVED lines=19> */
[----:B------:R-:W-:Y:S02]  /*195b0*/  IADD3 R7, P3, R7, R2, RZ ;  /* 0x0000000207077210 */ /* 0x000fe40007f7e0ff */
[----:B------:R-:W-:-:S04]  /*195c0*/  IADD3.X R15, R15, R0, RZ, P2, !PT ;  /* 0x000000000f0f7210 */ /* 0x000fc800017fe4ff */
[----:B------:R-:W-:Y:S01]  /*195d0*/  MOV R9, R15 ;  /* 0x0000000f00097202 */ /* 0x000fe20000000f00 */
[----:B------:R-:W-:Y:S01]  /*195e0*/  IMAD.X R12, R12, 0x1, R0, P3 ;  /* 0x000000010c0c7824 */ /* 0x000fe200018e0600 */
[----:B------:R-:W-:Y:S04]  /*195f0*/  STL [R1+0x2e0], R13 ;  /* 0x0002e00d01007387 */ /* 0x000fe80000100800 */
        /* <DEDUP_REMOVED lines=86> */
[----:B----4-:R-:W-:Y:S01]  /*19b60*/  MOV R8, R12 ;  /* 0x0000000c00087202 */ /* 0x010fe20000000f00 */
[----:B------:R-:W-:-:S02]  /*19b70*/  IMAD.MOV.U32 R9, RZ, RZ, R13 ;  /* 0x000000ffff097224 */ /* 0x000fc400078e000d */
        /* <DEDUP_REMOVED lines=22> */
[----:B------:R-:W-:Y:S02]  /*19ce0*/  IADD3 R12, P3, R12, R2, RZ ;  /* 0x000000020c0c7210 */ /* 0x000fe40007f7e0ff */
[----:B------:R-:W-:Y:S01]  /*19cf0*/  IADD3.X R16, R16, R0, RZ, P1, !PT ;  /* 0x0000000010107210 */ /* 0x000fe20000ffe4ff */
[----:B------:R-:W-:Y:S01]  /*19d00*/  STL [R1+0x338], R17 ;  /* 0x0003381101007387 */ /* 0x000fe20000100800 */
[----:B-1----:R-:W-:Y:S02]  /*19d10*/  IMAD.MOV.U32 R8, RZ, RZ, R17 ;  /* 0x000000ffff087224 */ /* 0x002fe400078e0011 */
[----:B------:R-:W-:Y:S01]  /*19d20*/  IMAD.MOV.U32 R9, RZ, RZ, R247 ;  /* 0x000000ffff097224 */ /* 0x000fe200078e00f7 */
[----:B------:R1:W-:Y:S01]  /*19d30*/  STL [R1+0x334], R247 ;  /* 0x000334f701007387 */ /* 0x0003e20000100800 */
[----:B------:R-:W-:-:S03]  /*19d40*/  IMAD.X R13, R13, 0x1, R0, P3 ;  /* 0x000000010d0d7824 */ /* 0x000fc600018e0600 */
[----:B------:R2:W-:Y:S04]  /*19d50*/  LDGSTS.E [R3+0xc], desc[UR16][R8.64], P2 ;  /* 0x0000c00008037fae */ /* 0x0005e80009121850 */
[----:B-1----:R-:W3:Y:S04]  /*19d60*/  LDL.LU R247, [R1+0x6d4] ;  /* 0x0006d40001f77983 */ /* 0x002ee80000300800 */
[----:B------:R-:W4:Y:S01]  /*19d70*/  LDL.LU R17, [R1+0x6d8] ;  /* 0x0006d80001117983 */ /* 0x000f220000300800 */
[----:B--2---:R-:W-:Y:S01]  /*19d80*/  IMAD.MOV.U32 R8, RZ, RZ, R15 ;  /* 0x000000ffff087224 */ /* 0x004fe200078e000f */
[----:B------:R-:W-:-:S02]  /*19d90*/  MOV R9, R16 ;  /* 0x0000001000097202 */ /* 0x000fc40000000f00 */
[----:B------:R-:W-:Y:S04]  /*19da0*/  STL [R1+0x340], R15 ;  /* 0x0003400f01007387 */ /* 0x000fe80000100800 */
[----:B------:R1:W-:Y:S04]  /*19db0*/  STL [R1+0x33c], R16 ;  /* 0x00033c1001007387 */ /* 0x0003e80000100800 */
[----:B------:R2:W-:Y:S04]  /*19dc0*/  LDGSTS.E [R3+0x400c], desc[UR16][R8.64], P2 ;  /* 0x0400c00008037fae */ /* 0x0005e80009121850 */
[----:B------:R-:W-:Y:S04]  /*19dd0*/  STL [R1+0x348], R12 ;  /* 0x0003480c01007387 */ /* 0x000fe80000100800 */
[----:B------:R1:W-:Y:S01]  /*19de0*/  STL [R1+0x344], R13 ;  /* 0x0003440d01007387 */ /* 0x0003e20000100800 */
[----:B--2---:R-:W-:-:S03]  /*19df0*/  IMAD.MOV.U32 R8, RZ, RZ, R12 ;  /* 0x000000ffff087224 */ /* 0x004fc600078e000c */
[----:B-1----:R-:W2:Y:S01]  /*19e00*/  LDL.LU R16, [R1+0x6dc] ;  /* 0x0006dc0001107983 */ /* 0x002ea20000300800 */
[----:B------:R-:W-:-:S03]  /*19e10*/  IMAD.MOV.U32 R9, RZ, RZ, R13 ;  /* 0x000000ffff097224 */ /* 0x000fc600078e000d */
[----:B------:R-:W2:Y:S04]  /*19e20*/  LDL.LU R15, [R1+0x6e0] ;  /* 0x0006e000010f7983 */ /* 0x000ea80000300800 */
[----:B------:R-:W2:Y:S04]  /*19e30*/  LDL.LU R13, [R1+0x6e4] ;  /* 0x0006e400010d7983 */ /* 0x000ea80000300800 */
[----:B------:R-:W2:Y:S04]  /*19e40*/  LDL.LU R12, [R1+0x6e8] ;  /* 0x0006e800010c7983 */ /* 0x000ea80000300800 */
[----:B------:R1:W-:Y:S04]  /*19e50*/  LDGSTS.E [R3+0x800c], desc[UR16][R8.64], P2 ;  /* 0x0800c00008037fae */ /* 0x0003e80009121850 */
[----:B------:R-:W2:Y:S04]  /*19e60*/  LDL.LU R8, [R1+0x34c] ;  /* 0x00034c0001087983 */ /* 0x000ea80000300800 */
[----:B------:R-:W1:Y:S01]  /*19e70*/  LDL.LU R9, [R1+0x350] ;  /* 0x0003500001097983 */ /* 0x000e620000300800 */
[----:B------:R-:W-:-:S04]  /*19e80*/  ISETP.GT.AND P1, PT, R6, 0x34, PT ;  /* 0x000000340600780c */ /* 0x000fc80003f24270 */
[----:B------:R-:W-:-:S04]  /*19e90*/  SEL R7, RZ, 0x4, !P1 ;  /* 0x00000004ff077807 */ /* 0x000fc80004800000 */
[----:B------:R-:W-:-:S04]  /*19ea0*/  SEL R7, R7, RZ, !P0 ;  /* 0x000000ff07077207 */ /* 0x000fc80004000000 */
[----:B------:R-:W-:Y:S02]  /*19eb0*/  ISETP.NE.U32.AND P1, PT, R7, RZ, PT ;  /* 0x000000ff0700720c */ /* 0x000fe40003f25070 */
[----:B----4-:R-:W-:-:S05]  /*19ec0*/  IADD3 R17, P4, R17, R2, RZ ;  /* 0x0000000211117210 */ /* 0x010fca0007f9e0ff */
[----:B---3--:R-:W-:Y:S01]  /*19ed0*/  IMAD.X R247, R247, 0x1, R0, P4 ;  /* 0x00000001f7f77824 */ /* 0x008fe200020e0600 */
[----:B-1----:R-:W-:-:S04]  /*19ee0*/  IADD3 R9, P3, R9, R2, RZ ;  /* 0x0000000209097210 */ /* 0x002fc80007f7e0ff */
[----:B--2---:R-:W-:Y:S01]  /*19ef0*/  IADD3.X R8, R8, R0, RZ, P3, !PT ;  /* 0x0000000008087210 */ /* 0x004fe20001ffe4ff */
        /* <DEDUP_REMOVED lines=65> */
[----:B----4-:R-:W-:Y:S01]  /*1a310*/  MOV R8, R13 ;  /* 0x0000000d00087202 */ /* 0x010fe20000000f00 */
[----:B------:R-:W-:-:S02]  /*1a320*/  IMAD.MOV.U32 R9, RZ, RZ, R16 ;  /* 0x000000ffff097224 */ /* 0x000fc400078e0010 */
        /* <DEDUP_REMOVED lines=27> */
[----:B------:R-:W-:Y:S01]  /*1a4e0*/  STL [R1+0x714], R247 ;  /* 0x000714f701007387 */ /* 0x000fe20000100800 */
[----:B------:R-:W-:-:S03]  /*1a4f0*/  IMAD.X R13, R13, 0x1, R0, P3 ;  /* 0x000000010d0d7824 */ /* 0x000fc600018e0600 */
[----:B------:R1:W-:Y:S04]  /*1a500*/  LDGSTS.E [R3+0x10008], desc[UR16][R8.64], P1 ;  /* 0x1000800008037fae */ /* 0x0003e80008921850 */
[----:B------:R-:W-:Y:S04]  /*1a510*/  STL [R1+0x720], R15 ;  /* 0x0007200f01007387 */ /* 0x000fe80000100800 */
[----:B------:R2:W-:Y:S01]  /*1a520*/  STL [R1+0x71c], R16 ;  /* 0x00071c1001007387 */ /* 0x0005e20000100800 */
[----:B-1----:R-:W-:Y:S01]  /*1a530*/  IMAD.MOV.U32 R8, RZ, RZ, R15 ;  /* 0x000000ffff087224 */ /* 0x002fe200078e000f */
[----:B------:R-:W-:-:S02]  /*1a540*/  MOV R9, R16 ;  /* 0x0000001000097202 */ /* 0x000fc40000000f00 */
[----:B------:R-:W-:Y:S04]  /*1a550*/  STL [R1+0x728], R12 ;  /* 0x0007280c01007387 */ /* 0x000fe80000100800 */
[----:B--2---:R-:W2:Y:S04]  /*1a560*/  LDL.LU R16, [R1+0x740] ;  /* 0x0007400001107983 */ /* 0x004ea80000300800 */
[----:B------:R1:W-:Y:S04]  /*1a570*/  LDGSTS.E [R3+0x14008], desc[UR16][R8.64], P1 ;  /* 0x1400800008037fae */ /* 0x0003e80008921850 */
[----:B------:R3:W-:Y:S04]  /*1a580*/  STL [R1+0x724], R13 ;  /* 0x0007240d01007387 */ /* 0x0007e80000100800 */
[----:B------:R-:W4:Y:S01]  /*1a590*/  LDL.LU R17, [R1+0x73c] ;  /* 0x00073c0001117983 */ /* 0x000f220000300800 */
[----:B-1----:R-:W-:-:S03]  /*1a5a0*/  IMAD.MOV.U32 R8, RZ, RZ, R12 ;  /* 0x000000ffff087224 */ /* 0x002fc600078e000c */
[----:B------:R-:W4:Y:S01]  /*1a5b0*/  LDL.LU R247, [R1+0x744] ;  /* 0x0007440001f77983 */ /* 0x000f220000300800 */
[----:B------:R-:W-:-:S03]  /*1a5c0*/  IMAD.MOV.U32 R9, RZ, RZ, R13 ;  /* 0x000000ffff097224 */ /* 0x000fc600078e000d */
[----:B---3--:R-:W3:Y:S04]  /*1a5d0*/  LDL.LU R13, [R1+0x748] ;  /* 0x00074800010d7983 */ /* 0x008ee80000300800 */
[----:B------:R-:W3:Y:S04]  /*1a5e0*/  LDL.LU R15, [R1+0x74c] ;  /* 0x00074c00010f7983 */ /* 0x000ee80000300800 */
[----:B------:R-:W3:Y:S04]  /*1a5f0*/  LDL.LU R12, [R1+0x750] ;  /* 0x00075000010c7983 */ /* 0x000ee80000300800 */
[----:B------:R1:W-:Y:S04]  /*1a600*/  LDGSTS.E [R3+0x18008], desc[UR16][R8.64], P1 ;  /* 0x1800800008037fae */ /* 0x0003e80008921850 */
[----:B------:R-:W2:Y:S04]  /*1a610*/  LDL.LU R8, [R1+0x72c] ;  /* 0x00072c0001087983 */ /* 0x000ea80000300800 */
[----:B------:R-:W1:Y:S01]  /*1a620*/  LDL.LU R9, [R1+0x730] ;  /* 0x0007300001097983 */ /* 0x000e620000300800 */
[----:B------:R-:W-:-:S04]  /*1a630*/  ISETP.GT.AND P2, PT, R6, 0x37, PT ;  /* 0x000000370600780c */ /* 0x000fc80003f44270 */
[----:B------:R-:W-:-:S04]  /*1a640*/  SEL R7, RZ, 0x4, !P2 ;  /* 0x00000004ff077807 */ /* 0x000fc80005000000 */
[----:B------:R-:W-:-:S04]  /*1a650*/  SEL R7, R7, RZ, !P0 ;  /* 0x000000ff07077207 */ /* 0x000fc80004000000 */
[----:B------:R-:W-:Y:S02]  /*1a660*/  ISETP.NE.U32.AND P2, PT, R7, RZ, PT ;  /* 0x000000ff0700720c */ /* 0x000fe40003f45070 */
[----:B-1----:R-:W-:-:S04]  /*1a670*/  IADD3 R9, P3, R9, R2, RZ ;  /* 0x0000000209097210 */ /* 0x002fc80007f7e0ff */
[----:B--2---:R-:W-:Y:S01]  /*1a680*/  IADD3.X R8, R8, R0, RZ, P3, !PT ;  /* 0x0000000008087210 */ /* 0x004fe20001ffe4ff */
[----:B------:R1:W-:Y:S04]  /*1a690*/  STL [R1+0x730], R9 ;  /* 0x0007300901007387 */ /* 0x0003e80000100800 */
[----:B------:R2:W-:Y:S04]  /*1a6a0*/  STL [R1+0x72c], R8 ;  /* 0x00072c0801007387 */ /* 0x0005e80000100800 */
[----:B------:R-:W3:Y:S01]  /*1a6b0*/  LDL.LU R7, [R1+0x738] ;  /* 0x0007380001077983 */ /* 0x000ee20000300800 */
[----:B-1----:R-:W-:-:S04]  /*1a6c0*/  LOP3.LUT R9, R9, R8, RZ, 0x3c, !PT ;  /* 0x0000000809097212 */ /* 0x002fc800078e3cff */
[----:B--2---:R-:W-:-:S04]  /*1a6d0*/  LOP3.LUT R8, R9, R8, RZ, 0x3c, !PT ;  /* 0x0000000809087212 */ /* 0x004fc800078e3cff */
[----:B------:R-:W-:-:S05]  /*1a6e0*/  LOP3.LUT R9, R9, R8, RZ, 0x3c, !PT ;  /* 0x0000000809097212 */ /* 0x000fca00078e3cff */
[----:B------:R1:W-:Y:S04]  /*1a6f0*/  LDGSTS.E [R3+0x1c008], desc[UR16][R8.64], P1 ;  /* 0x1c00800008037fae */ /* 0x0003e80008921850 */
[----:B------:R-:W2:Y:S01]  /*1a700*/  LDL.LU R9, [R1+0x734] ;  /* 0x0007340001097983 */ /* 0x000ea20000300800 */
[----:B------:R-:W-:-:S05]  /*1a710*/  IADD3 R16, P3, R16, R2, RZ ;  /* 0x0000000210107210 */ /* 0x000fca0007f7e0ff */
[----:B----4-:R-:W-:Y:S01]  /*1a720*/  IMAD.X R17, R17, 0x1, R0, P3 ;  /* 0x0000000111117824 */ /* 0x010fe200018e0600 */
[----:B---3--:R-:W-:-:S05]  /*1a730*/  IADD3 R12, P3, R12, R2, RZ ;  /* 0x000000020c0c7210 */ /* 0x008fca0007f7e0ff */
[----:B------:R-:W-:Y:S01]  /*1a740*/  IMAD.X R15, R15, 0x1, R0, P3 ;  /* 0x000000010f0f7824 */ /* 0x000fe200018e0600 */
[----:B------:R-:W-:-:S04]  /*1a750*/  IADD3 R7, P1, R7, R2, RZ ;  /* 0x0000000207077210 */ /* 0x000fc80007f3e0ff */
[----:B-1----:R-:W-:Y:S01]  /*1a760*/  MOV R8, R7 ;  /* 0x0000000700087202 */ /* 0x002fe20000000f00 */
[----:B------:R-:W-:Y:S01]  /*1a770*/  STL [R1+0x738], R7 ;  /* 0x0007380701007387 */ /* 0x000fe20000100800 */
[----:B--2---:R-:W-:Y:S01]  /*1a780*/  IMAD.X R9, R9, 0x1, R0, P1 ;  /* 0x0000000109097824 */ /* 0x004fe200008e0600 */
[----:B------:R-:W-:-:S04]  /*1a790*/  IADD3 R13, P1, R13, R2, RZ ;  /* 0x000000020d0d7210 */ /* 0x000fc80007f3e0ff */
[----:B------:R1:W-:Y:S01]  /*1a7a0*/  STL [R1+0x734], R9 ;  /* 0x0007340901007387 */ /* 0x0003e20000100800 */
[----:B------:R-:W-:-:S03]  /*1a7b0*/  IADD3.X R247, R247, R0, RZ, P1, !PT ;  /* 0x00000000f7f77210 */ /* 0x000fc60000ffe4ff */
[----:B------:R2:W-:Y:S04]  /*1a7c0*/  LDGSTS.E [R3+0x1000c], desc[UR16][R8.64], P2 ;  /* 0x1000c00008037fae */ /* 0x0005e80009121850 */
[----:B------:R-:W-:Y:S04]  /*1a7d0*/  STL [R1+0x740], R16 ;  /* 0x0007401001007387 */ /* 0x000fe80000100800 */
        /* <DEDUP_REMOVED lines=26> */
[----:B---3--:R-:W-:-:S04]  /*1a980*/  IADD3 R16, P2, R16, R2, RZ ;  /* 0x0000000210107210 */ /* 0x008fc80007f5e0ff */
[----:B--2---:R-:W-:Y:S01]  /*1a990*/  IADD3.X R17, R17, R0, RZ, P2, !PT ;  /* 0x0000000011117210 */ /* 0x004fe200017fe4ff */
[----:B------:R-:W-:-:S03]  /*1a9a0*/  IMAD.MOV.U32 R8, RZ, RZ, R16 ;  /* 0x000000ffff087224 */ /* 0x000fc600078e0010 */
[----:B------:R-:W-:Y:S01]  /*1a9b0*/  MOV R9, R17 ;  /* 0x0000001100097202 */ /* 0x000fe20000000f00 */
[----:B------:R-:W-:Y:S04]  /*1a9c0*/  STL [R1+0x358], R16 ;  /* 0x0003581001007387 */ /* 0x000fe80000100800 */
[----:B------:R1:W-:Y:S01]  /*1a9d0*/  LDGSTS.E [R3], desc[UR16][R8.64], P1 ;  /* 0x0000000008037fae */ /* 0x0003e20008921850 */
[----:B----4-:R-:W-:-:S03]  /*1a9e0*/  IADD3 R13, P2, R13, R2, RZ ;  /* 0x000000020d0d7210 */ /* 0x010fc60007f5e0ff */
[----:B------:R2:W-:Y:S01]  /*1a9f0*/  STL [R1+0x354], R17 ;  /* 0x0003541101007387 */ /* 0x0005e20000100800 */
[----:B-1----:R-:W-:-:S03]  /*1aa00*/  MOV R8, R13 ;  /* 0x0000000d00087202 */ /* 0x002fc60000000f00 */
[----:B------:R-:W3:Y:S04]  /*1aa10*/  LDL.LU R247, [R1+0x374] ;  /* 0x0003740001f77983 */ /* 0x000ee80000300800 */
[----:B--2---:R-:W2:Y:S01]  /*1aa20*/  LDL.LU R17, [R1+0x378] ;  /* 0x0003780001117983 */ /* 0x004ea20000300800 */
[----:B------:R-:W-:Y:S01]  /*1aa30*/  IADD3 R7, P3, R7, R2, RZ ;  /* 0x0000000207077210 */ /* 0x000fe20007f7e0ff */
[----:B------:R-:W-:-:S04]  /*1aa40*/  IMAD.X R15, R15, 0x1, R0, P2 ;  /* 0x000000010f0f7824 */ /* 0x000fc800010e0600 */
[----:B------:R-:W-:Y:S02]  /*1aa50*/  IMAD.MOV.U32 R9, RZ, RZ, R15 ;  /* 0x000000ffff097224 */ /* 0x000fe400078e000f */
[----:B------:R-:W-:Y:S01]  /*1aa60*/  IMAD.X R12, R12, 0x1, R0, P3 ;  /* 0x000000010c0c7824 */ /* 0x000fe200018e0600 */
        /* <DEDUP_REMOVED lines=165> */
[----:B------:R-:W-:Y:S04]  /*1b4c0*/  STL [R1+0x75c], R16 ;  /* 0x00075c1001007387 */ /* 0x000fe80000100800 */
[----:B------:R1:W-:Y:S04]  /*1b4d0*/  LDGSTS.E [R3+0x14000], desc[UR16][R8.64], P1 ;  /* 0x1400000008037fae */ /* 0x0003e80008921850 */
[----:B------:R-:W-:Y:S04]  /*1b4e0*/  STL [R1+0x768], R12 ;  /* 0x0007680c01007387 */ /* 0x000fe80000100800 */
[----:B------:R4:W-:Y:S01]  /*1b4f0*/  STL [R1+0x764], R13 ;  /* 0x0007640d01007387 */ /* 0x0009e20000100800 */
[----:B-1----:R-:W-:Y:S01]  /*1b500*/  MOV R8, R12 ;  /* 0x0000000c00087202 */ /* 0x002fe20000000f00 */
[----:B------:R-:W-:-:S02]  /*1b510*/  IMAD.MOV.U32 R9, RZ, RZ, R13 ;  /* 0x000000ffff097224 */ /* 0x000fc400078e000d */
[----:B----4-:R-:W4:Y:S04]  /*1b520*/  LDL.LU R13, [R1+0x77c] ;  /* 0x00077c00010d7983 */ /* 0x010f280000300800 */
        /* <DEDUP_REMOVED lines=33> */
[----:B------:R1:W-:Y:S04]  /*1b740*/  STL [R1+0x780], R12 ;  /* 0x0007800c01007387 */ /* 0x0003e80000100800 */
[----:B------:R2:W-:Y:S04]  /*1b750*/  STL [R1+0x77c], R13 ;  /* 0x00077c0d01007387 */ /* 0x0005e80000100800 */
[----:B------:R2:W-:Y:S04]  /*1b760*/  LDGSTS.E [R3+0x14004], desc[UR16][R8.64], P2 ;  /* 0x1400400008037fae */ /* 0x0005e80009121850 */
[----:B------:R-:W-:Y:S04]  /*1b770*/  STL [R1+0x788], R15 ;  /* 0x0007880f01007387 */ /* 0x000fe80000100800 */
[----:B-1----:R-:W3:Y:S01]  /*1b780*/  LDL.LU R12, [R1+0x7a0] ;  /* 0x0007a000010c7983 */ /* 0x002ee20000300800 */
[----:B--2---:R-:W-:-:S02]  /*1b790*/  IMAD.MOV.U32 R8, RZ, RZ, R15 ;  /* 0x000000ffff087224 */ /* 0x004fc400078e000f */
[----:B------:R-:W-:Y:S01]  /*1b7a0*/  IMAD.MOV.U32 R9, RZ, RZ, R16 ;  /* 0x000000ffff097224 */ /* 0x000fe200078e0010 */
[----:B------:R1:W-:Y:S04]  /*1b7b0*/  STL [R1+0x784], R16 ;  /* 0x0007841001007387 */ /* 0x0003e80000100800 */
[----:B------:R-:W2:Y:S04]  /*1b7c0*/  LDL.LU R13, [R1+0x7a8] ;  /* 0x0007a800010d7983 */ /* 0x000ea80000300800 */
[----:B------:R3:W-:Y:S04]  /*1b7d0*/  LDGSTS.E [R3+0x18004], desc[UR16][R8.64], P2 ;  /* 0x1800400008037fae */ /* 0x0007e80009121850 */
[----:B-1----:R-:W2:Y:S04]  /*1b7e0*/  LDL.LU R16, [R1+0x79c] ;  /* 0x00079c0001107983 */ /* 0x002ea80000300800 */
[----:B------:R-:W2:Y:S04]  /*1b7f0*/  LDL.LU R15, [R1+0x7a4] ;  /* 0x0007a400010f7983 */ /* 0x000ea80000300800 */
[----:B------:R-:W2:Y:S04]  /*1b800*/  LDL.LU R8, [R1+0x78c] ;  /* 0x00078c0001087983 */ /* 0x000ea80000300800 */
[----:B------:R-:W2:Y:S01]  /*1b810*/  LDL.LU R9, [R1+0x790] ;  /* 0x0007900001097983 */ /* 0x000ea20000300800 */
[----:B------:R-:W-:-:S04]  /*1b820*/  ISETP.GT.AND P1, PT, R6, 0x3a, PT ;  /* 0x0000003a0600780c */ /* 0x000fc80003f24270 */
[----:B------:R-:W-:-:S04]  /*1b830*/  SEL R7, RZ, 0x4, !P1 ;  /* 0x00000004ff077807 */ /* 0x000fc80004800000 */
[----:B------:R-:W-:-:S04]  /*1b840*/  SEL R7, R7, RZ, !P0 ;  /* 0x000000ff07077207 */ /* 0x000fc80004000000 */
[----:B------:R-:W-:Y:S02]  /*1b850*/  ISETP.NE.U32.AND P1, PT, R7, RZ, PT ;  /* 0x000000ff0700720c */ /* 0x000fe40003f25070 */
[----:B----4-:R-:W-:-:S05]  /*1b860*/  IADD3 R17, P4, R17, R2, RZ ;  /* 0x0000000211117210 */ /* 0x010fca0007f9e0ff */
[----:B---3--:R-:W-:Y:S01]  /*1b870*/  IMAD.X R247, R247, 0x1, R0, P4 ;  /* 0x00000001f7f77824 */ /* 0x008fe200020e0600 */
[----:B--2---:R-:W-:-:S04]  /*1b880*/  IADD3 R9, P3, R9, R2, RZ ;  /* 0x0000000209097210 */ /* 0x004fc80007f7e0ff */
[----:B------:R-:W-:Y:S01]  /*1b890*/  IADD3.X R8, R8, R0, RZ, P3, !PT ;  /* 0x0000000008087210 */ /* 0x000fe20001ffe4ff */
        /* <DEDUP_REMOVED lines=15> */
[----:B------:R2:W-:Y:S01]  /*1b990*/  STL [R1+0x7a0], R12 ;  /* 0x0007a00c01007387 */ /* 0x0005e20000100800 */
[----:B-1----:R-:W-:Y:S01]  /*1b9a0*/  MOV R8, R12 ;  /* 0x0000000c00087202 */ /* 0x002fe20000000f00 */
[----:B------:R-:W-:-:S02]  /*1b9b0*/  IMAD.MOV.U32 R9, RZ, RZ, R16 ;  /* 0x000000ffff097224 */ /* 0x000fc400078e0010 */
[----:B------:R-:W-:Y:S04]  /*1b9c0*/  STL [R1+0x79c], R16 ;  /* 0x00079c1001007387 */ /* 0x000fe80000100800 */
[----:B------:R-:W-:Y:S04]  /*1b9d0*/  STL [R1+0x7a8], R13 ;  /* 0x0007a80d01007387 */ /* 0x000fe80000100800 */
[----:B--2---:R-:W2:Y:S04]  /*1b9e0*/  LDL.LU R12, [R1+0x7c0] ;  /* 0x0007c000010c7983 */ /* 0x004ea80000300800 */
[----:B------:R1:W-:Y:S04]  /*1b9f0*/  LDGSTS.E [R3+0x14008], desc[UR16][R8.64], P1 ;  /* 0x1400800008037fae */ /* 0x0003e80008921850 */
[----:B------:R3:W-:Y:S01]  /*1ba00*/  STL [R1+0x7a4], R15 ;  /* 0x0007a40f01007387 */ /* 0x0007e20000100800 */
[----:B-1----:R-:W-:Y:S01]  /*1ba10*/  IMAD.MOV.U32 R8, RZ, RZ, R13 ;  /* 0x000000ffff087224 */ /* 0x002fe200078e000d */
[----:B------:R-:W-:-:S02]  /*1ba20*/  MOV R9, R15 ;  /* 0x0000000f00097202 */ /* 0x000fc40000000f00 */
[----:B---3--:R-:W3:Y:S04]  /*1ba30*/  LDL.LU R15, [R1+0x7bc] ;  /* 0x0007bc00010f7983 */ /* 0x008ee80000300800 */
[----:B------:R-:W4:Y:S04]  /*1ba40*/  LDL.LU R247, [R1+0x7c4] ;  /* 0x0007c40001f77983 */ /* 0x000f280000300800 */
[----:B------:R-:W4:Y:S04]  /*1ba50*/  LDL.LU R16, [R1+0x7c8] ;  /* 0x0007c80001107983 */ /* 0x000f280000300800 */
[----:B------:R-:W4:Y:S04]  /*1ba60*/  LDL.LU R17, [R1+0x7cc] ;  /* 0x0007cc0001117983 */ /* 0x000f280000300800 */
[----:B------:R-:W4:Y:S04]  /*1ba70*/  LDL.LU R13, [R1+0x7d0] ;  /* 0x0007d000010d7983 */ /* 0x000f280000300800 */
[----:B------:R1:W-:Y:S04]  /*1ba80*/  LDGSTS.E [R3+0x18008], desc[UR16][R8.64], P1 ;  /* 0x1800800008037fae */ /* 0x0003e80008921850 */
[----:B------:R-:W2:Y:S04]  /*1ba90*/  LDL.LU R8, [R1+0x7ac] ;  /* 0x0007ac0001087983 */ /* 0x000ea80000300800 */
[----:B------:R-:W1:Y:S01]  /*1baa0*/  LDL.LU R9, [R1+0x7b0] ;  /* 0x0007b00001097983 */ /* 0x000e620000300800 */
[----:B------:R-:W-:-:S04]  /*1bab0*/  ISETP.GT.AND P2, PT, R6, 0x3b, PT ;  /* 0x0000003b0600780c */ /* 0x000fc80003f44270 */
[----:B------:R-:W-:-:S04]  /*1bac0*/  SEL R7, RZ, 0x4, !P2 ;  /* 0x00000004ff077807 */ /* 0x000fc80005000000 */
[----:B------:R-:W-:-:S04]  /*1bad0*/  SEL R7, R7, RZ, !P0 ;  /* 0x000000ff07077207 */ /* 0x000fc80004000000 */
[----:B------:R-:W-:Y:S02]  /*1bae0*/  ISETP.NE.U32.AND P2, PT, R7, RZ, PT ;  /* 0x000000ff0700720c */ /* 0x000fe40003f45070 */
[----:B-1----:R-:W-:-:S05]  /*1baf0*/  IADD3 R9, P3, R9, R2, RZ ;  /* 0x0000000209097210 */ /* 0x002fca0007f7e0ff */
[----:B--2---:R-:W-:Y:S01]  /*1bb00*/  IMAD.X R8, R8, 0x1, R0, P3 ;  /* 0x0000000108087824 */ /* 0x004fe200018e0600 */
[----:B------:R1:W-:Y:S04]  /*1bb10*/  STL [R1+0x7b0], R9 ;  /* 0x0007b00901007387 */ /* 0x0003e80000100800 */
[----:B------:R2:W-:Y:S04]  /*1bb20*/  STL [R1+0x7ac], R8 ;  /* 0x0007ac0801007387 */ /* 0x0005e80000100800 */
[----:B------:R-:W4:Y:S01]  /*1bb30*/  LDL.LU R7, [R1+0x7b8] ;  /* 0x0007b80001077983 */ /* 0x000f220000300800 */
[----:B-1----:R-:W-:-:S04]  /*1bb40*/  LOP3.LUT R9, R9, R8, RZ, 0x3c, !PT ;  /* 0x0000000809097212 */ /* 0x002fc800078e3cff */
[----:B--2---:R-:W-:-:S04]  /*1bb50*/  LOP3.LUT R8, R9, R8, RZ, 0x3c, !PT ;  /* 0x0000000809087212 */ /* 0x004fc800078e3cff */
[----:B------:R-:W-:-:S05]  /*1bb60*/  LOP3.LUT R9, R9, R8, RZ, 0x3c, !PT ;  /* 0x0000000809097212 */ /* 0x000fca00078e3cff */
[----:B------:R1:W-:Y:S04]  /*1bb70*/  LDGSTS.E [R3+0x1c008], desc[UR16][R8.64], P1 ;  /* 0x1c00800008037fae */ /* 0x0003e80008921850 */
[----:B------:R-:W2:Y:S01]  /*1bb80*/  LDL.LU R9, [R1+0x7b4] ;  /* 0x0007b40001097983 */ /* 0x000ea20000300800 */
[----:B------:R-:W-:-:S04]  /*1bb90*/  IADD3 R12, P3, R12, R2, RZ ;  /* 0x000000020c0c7210 */ /* 0x000fc80007f7e0ff */
[----:B---3--:R-:W-:Y:S02]  /*1bba0*/  IADD3.X R15, R15, R0, RZ, P3, !PT ;  /* 0x000000000f0f7210 */ /* 0x008fe40001ffe4ff */
[----:B----4-:R-:W-:-:S05]  /*1bbb0*/  IADD3 R13, P3, R13, R2, RZ ;  /* 0x000000020d0d7210 */ /* 0x010fca0007f7e0ff */
[----:B------:R-:W-:Y:S01]  /*1bbc0*/  IMAD.X R17, R17, 0x1, R0, P3 ;  /* 0x0000000111117824 */ /* 0x000fe200018e0600 */
[----:B------:R-:W-:-:S05]  /*1bbd0*/  IADD3 R7, P1, R7, R2, RZ ;  /* 0x0000000207077210 */ /* 0x000fca0007f3e0ff */
[----:B-1----:R-:W-:Y:S01]  /*1bbe0*/  IMAD.MOV.U32 R8, RZ, RZ, R7 ;  /* 0x000000ffff087224 */ /* 0x002fe200078e0007 */
[----:B------:R-:W-:Y:S01]  /*1bbf0*/  STL [R1+0x7b8], R7 ;  /* 0x0007b80701007387 */ /* 0x000fe20000100800 */
[----:B--2---:R-:W-:Y:S01]  /*1bc00*/  IMAD.X R9, R9, 0x1, R0, P1 ;  /* 0x0000000109097824 */ /* 0x004fe200008e0600 */
[----:B------:R-:W-:-:S04]  /*1bc10*/  IADD3 R16, P1, R16, R2, RZ ;  /* 0x0000000210107210 */ /* 0x000fc80007f3e0ff */
[----:B------:R1:W-:Y:S01]  /*1bc20*/  STL [R1+0x7b4], R9 ;  /* 0x0007b40901007387 */ /* 0x0003e20000100800 */
[----:B------:R-:W-:-:S03]  /*1bc30*/  IMAD.X R247, R247, 0x1, R0, P1 ;  /* 0x00000001f7f77824 */ /* 0x000fc600008e0600 */
        /* <DEDUP_REMOVED lines=10> */
[----:B-1----:R-:W-:Y:S01]  /*1bce0*/  MOV R8, R16 ;  /* 0x0000001000087202 */ /* 0x002fe20000000f00 */
[----:B------:R-:W-:-:S02]  /*1bcf0*/  IMAD.MOV.U32 R9, RZ, RZ, R247 ;  /* 0x000000ffff097224 */ /* 0x000fc400078e00f7 */
[----:B------:R-:W-:Y:S04]  /*1bd00*/  STL [R1+0x7d0], R13 ;  /* 0x0007d00d01007387 */ /* 0x000fe80000100800 */
        /* <DEDUP_REMOVED lines=16> */
[----:B--2---:R-:W-:Y:S01]  /*1be10*/  IMAD.X R15, R15, 0x1, R0, P2 ;  /* 0x000000010f0f7824 */ /* 0x004fe200010e0600 */
[----:B------:R-:W-:-:S03]  /*1be20*/  MOV R8, R12 ;  /* 0x0000000c00087202 */ /* 0x000fc60000000f00 */
[----:B------:R-:W-:Y:S01]  /*1be30*/  IMAD.MOV.U32 R9, RZ, RZ, R15 ;  /* 0x000000ffff097224 */ /* 0x000fe200078e000f */
[----:B------:R-:W-:Y:S04]  /*1be40*/  STL [R1+0x3d8], R12 ;  /* 0x0003d80c01007387 */ /* 0x000fe80000100800 */
[----:B------:R1:W-:Y:S01]  /*1be50*/  LDGSTS.E [R3], desc[UR16][R8.64], P1 ;  /* 0x0000000008037fae */ /* 0x0003e20008921850 */
[----:B----4-:R-:W-:-:S03]  /*1be60*/  IADD3 R16, P2, R16, R2, RZ ;  /* 0x0000000210107210 */ /* 0x010fc60007f5e0ff */
[----:B------:R2:W-:Y:S02]  /*1be70*/  STL [R1+0x3d4], R15 ;  /* 0x0003d40f01007387 */ /* 0x0005e40000100800 */
[----:B-1----:R-:W-:Y:S02]  /*1be80*/  IMAD.MOV.U32 R8, RZ, RZ, R16 ;  /* 0x000000ffff087224 */ /* 0x002fe400078e0010 */
[----:B--2---:R-:W2:Y:S01]  /*1be90*/  LDL.LU R15, [R1+0x3f4] ;  /* 0x0003f400010f7983 */ /* 0x004ea20000300800 */
[----:B------:R-:W-:-:S03]  /*1bea0*/  IADD3 R7, P3, R7, R2, RZ ;  /* 0x0000000207077210 */ /* 0x000fc60007f7e0ff */
[----:B------:R-:W3:Y:S01]  /*1beb0*/  LDL.LU R12, [R1+0x3f8] ;  /* 0x0003f800010c7983 */ /* 0x000ee20000300800 */
        /* <DEDUP_REMOVED lines=8> */
[----:B----4-:R-:W-:Y:S01]  /*1bf40*/  MOV R8, R7 ;  /* 0x0000000700087202 */ /* 0x010fe20000000f00 */
[----:B------:R-:W-:-:S02]  /*1bf50*/  IMAD.MOV.U32 R9, RZ, RZ, R13 ;  /* 0x000000ffff097224 */ /* 0x000fc400078e000d */
        /* <DEDUP_REMOVED lines=202> */
[----:B-1----:R-:W3:Y:S01]  /*1cc00*/  LDL.LU R247, [R1+0x814] ;  /* 0x0008140001f77983 */ /* 0x002ee20000300800 */
[----:B----4-:R-:W-:Y:S01]  /*1cc10*/  IMAD.MOV.U32 R8, RZ, RZ, R13 ;  /* 0x000000ffff087224 */ /* 0x010fe200078e000d */
[----:B------:R-:W-:-:S02]  /*1cc20*/  MOV R9, R16 ;  /* 0x0000001000097202 */ /* 0x000fc40000000f00 */
[----:B------:R1:W-:Y:S04]  /*1cc30*/  STL [R1+0x804], R16 ;  /* 0x0008041001007387 */ /* 0x0003e80000100800 */
[----:B------:R-:W4:Y:S04]  /*1cc40*/  LDL.LU R17, [R1+0x81c] ;  /* 0x00081c0001117983 */ /* 0x000f280000300800 */
[----:B------:R2:W-:Y:S04]  /*1cc50*/  LDGSTS.E [R3+0x18004], desc[UR16][R8.64], P2 ;  /* 0x1800400008037fae */ /* 0x0005e80009121850 */
[----:B-1----:R-:W4:Y:S04]  /*1cc60*/  LDL.LU R16, [R1+0x824] ;  /* 0x0008240001107983 */ /* 0x002f280000300800 */
[----:B------:R-:W4:Y:S04]  /*1cc70*/  LDL.LU R13, [R1+0x828] ;  /* 0x00082800010d7983 */ /* 0x000f280000300800 */
[----:B------:R-:W3:Y:S04]  /*1cc80*/  LDL.LU R8, [R1+0x80c] ;  /* 0x00080c0001087983 */ /* 0x000ee80000300800 */
[----:B------:R-:W2:Y:S01]  /*1cc90*/  LDL.LU R9, [R1+0x810] ;  /* 0x0008100001097983 */ /* 0x000ea20000300800 */
[----:B------:R-:W-:-:S04]  /*1cca0*/  ISETP.GT.AND P1, PT, R6, 0x3e, PT ;  /* 0x0000003e0600780c */ /* 0x000fc80003f24270 */
[----:B------:R-:W-:-:S04]  /*1ccb0*/  SEL R7, RZ, 0x4, !P1 ;  /* 0x00000004ff077807 */ /* 0x000fc80004800000 */
[----:B------:R-:W-:-:S04]  /*1ccc0*/  SEL R7, R7, RZ, !P0 ;  /* 0x000000ff07077207 */ /* 0x000fc80004000000 */
[----:B------:R-:W-:Y:S02]  /*1ccd0*/  ISETP.NE.U32.AND P1, PT, R7, RZ, PT ;  /* 0x000000ff0700720c */ /* 0x000fe40003f25070 */
[----:B--2---:R-:W-:-:S05]  /*1cce0*/  IADD3 R9, P3, R9, R2, RZ ;  /* 0x0000000209097210 */ /* 0x004fca0007f7e0ff */
[----:B---3--:R-:W-:Y:S01]  /*1ccf0*/  IMAD.X R8, R8, 0x1, R0, P3 ;  /* 0x0000000108087824 */ /* 0x008fe200018e0600 */
        /* <DEDUP_REMOVED lines=9> */
[----:B----4-:R-:W-:Y:S01]  /*1cd90*/  IADD3.X R17, R17, R0, RZ, P3, !PT ;  /* 0x0000000011117210 */ /* 0x010fe20001ffe4ff */
[----:B------:R2:W-:Y:S01]  /*1cda0*/  STL [R1+0x818], R15 ;  /* 0x0008180f01007387 */ /* 0x0005e20000100800 */
[----:B-1----:R-:W-:Y:S02]  /*1cdb0*/  IMAD.MOV.U32 R8, RZ, RZ, R15 ;  /* 0x000000ffff087224 */ /* 0x002fe400078e000f */
[----:B------:R-:W-:Y:S01]  /*1cdc0*/  IMAD.MOV.U32 R9, RZ, RZ, R247 ;  /* 0x000000ffff097224 */ /* 0x000fe200078e00f7 */
[----:B------:R-:W-:Y:S04]  /*1cdd0*/  STL [R1+0x814], R247 ;  /* 0x000814f701007387 */ /* 0x000fe80000100800 */
[----:B------:R1:W-:Y:S04]  /*1cde0*/  LDGSTS.E [R3+0x10008], desc[UR16][R8.64], P1 ;  /* 0x1000800008037fae */ /* 0x0003e80008921850 */
[----:B------:R3:W-:Y:S04]  /*1cdf0*/  STL [R1+0x820], R12 ;  /* 0x0008200c01007387 */ /* 0x0007e80000100800 */
[----:B--2---:R-:W2:Y:S01]  /*1ce00*/  LDL.LU R15, [R1+0x830] ;  /* 0x00083000010f7983 */ /* 0x004ea20000300800 */
[----:B-1----:R-:W-:Y:S01]  /*1ce10*/  MOV R8, R12 ;  /* 0x0000000c00087202 */ /* 0x002fe20000000f00 */
[----:B------:R-:W-:-:S02]  /*1ce20*/  IMAD.MOV.U32 R9, RZ, RZ, R17 ;  /* 0x000000ffff097224 */ /* 0x000fc400078e0011 */
[----:B------:R1:W-:Y:S04]  /*1ce30*/  STL [R1+0x81c], R17 ;  /* 0x00081c1101007387 */ /* 0x0003e80000100800 */
[----:B------:R-:W-:Y:S04]  /*1ce40*/  LDGSTS.E [R3+0x14008], desc[UR16][R8.64], P1 ;  /* 0x1400800008037fae */ /* 0x000fe80008921850 */
[----:B------:R-:W4:Y:S01]  /*1ce50*/  LDL.LU R9, [R1+0x82c] ;  /* 0x00082c0001097983 */ /* 0x000f220000300800 */
[----:B---3--:R-:W3:Y:S01]  /*1ce60*/  S2R R12, SR_TID.X ;  /* 0x00000000000c7919 */ /* 0x008ee20000002100 */
[----:B------:R-:W-:-:S02]  /*1ce70*/  IADD3 R13, P2, R13, R2, RZ ;  /* 0x000000020d0d7210 */ /* 0x000fc40007f5e0ff */
[----:B-1----:R-:W4:Y:S03]  /*1ce80*/  LDL.LU R17, [R1+0x838] ;  /* 0x0008380001117983 */ /* 0x002f260000300800 */
[----:B------:R-:W-:Y:S01]  /*1ce90*/  IMAD.X R16, R16, 0x1, R0, P2 ;  /* 0x0000000110107824 */ /* 0x000fe200010e0600 */
[----:B------:R-:W-:Y:S01]  /*1cea0*/  ISETP.GT.AND P3, PT, R6, 0x3f, PT ;  /* 0x0000003f0600780c */ /* 0x000fe20003f64270 */
[----:B------:R-:W-:Y:S04]  /*1ceb0*/  STL [R1+0x828], R13 ;  /* 0x0008280d01007387 */ /* 0x000fe80000100800 */
[----:B------:R1:W-:Y:S01]  /*1cec0*/  STL [R1+0x824], R16 ;  /* 0x0008241001007387 */ /* 0x0003e20000100800 */
[----:B---3--:R-:W-:-:S03]  /*1ced0*/  LOP3.LUT R7, R12, 0x3f, RZ, 0xc0, !PT ;  /* 0x0000003f0c077812 */ /* 0x008fc600078ec0ff */
[----:B------:R-:W3:Y:S01]  /*1cee0*/  LDL.LU R12, [R1+0x840] ;  /* 0x00084000010c7983 */ /* 0x000ee20000300800 */
[----:B------:R-:W-:Y:S01]  /*1cef0*/  ISETP.GE.AND P2, PT, R7, R6, PT ;  /* 0x000000060700720c */ /* 0x000fe20003f46270 */
[----:B------:R-:W-:Y:S01]  /*1cf00*/  IMAD.MOV.U32 R7, RZ, RZ, R16 ;  /* 0x000000ffff077224 */ /* 0x000fe200078e0010 */
[----:B------:R-:W-:Y:S01]  /*1cf10*/  MOV R6, R13 ;  /* 0x0000000d00067202 */ /* 0x000fe20000000f00 */
[----:B------:R-:W3:Y:S04]  /*1cf20*/  LDL.LU R247, [R1+0x834] ;  /* 0x0008340001f77983 */ /* 0x000ee80000300800 */
[----:B------:R1:W-:Y:S04]  /*1cf30*/  LDGSTS.E [R3+0x18008], desc[UR16][R6.64], P1 ;  /* 0x1800800006037fae */ /* 0x0003e80008921850 */
[----:B-1----:R-:W3:Y:S04]  /*1cf40*/  LDL.LU R16, [R1+0x83c] ;  /* 0x00083c0001107983 */ /* 0x002ee80000300800 */
[----:B------:R-:W3:Y:S01]  /*1cf50*/  LDL.LU R13, [R1+0x848] ;  /* 0x00084800010d7983 */ /* 0x000ee20000300800 */
[----:B------:R-:W-:-:S03]  /*1cf60*/  SEL R6, RZ, 0x4, !P3 ;  /* 0x00000004ff067807 */ /* 0x000fc60005800000 */
[----:B------:R-:W3:Y:S01]  /*1cf70*/  LDL.LU R8, [R1+0x850] ;  /* 0x0008500001087983 */ /* 0x000ee20000300800 */
[----:B------:R-:W-:-:S04]  /*1cf80*/  SEL R6, R6, RZ, !P0 ;  /* 0x000000ff06067207 */ /* 0x000fc80004000000 */
[----:B------:R-:W-:Y:S02]  /*1cf90*/  ISETP.NE.U32.AND P3, PT, R6, RZ, PT ;  /* 0x000000ff0600720c */ /* 0x000fe40003f65070 */
[----:B--2---:R-:W-:-:S04]  /*1cfa0*/  IADD3 R15, P4, R15, R2, RZ ;  /* 0x000000020f0f7210 */ /* 0x004fc80007f9e0ff */
[----:B------:R-:W-:Y:S01]  /*1cfb0*/  MOV R6, R15 ;  /* 0x0000000f00067202 */ /* 0x000fe20000000f00 */
[----:B------:R1:W-:Y:S01]  /*1cfc0*/  STL [R1+0x830], R15 ;  /* 0x0008300f01007387 */ /* 0x0003e20000100800 */
[----:B----4-:R-:W-:-:S05]  /*1cfd0*/  IMAD.X R9, R9, 0x1, R0, P4 ;  /* 0x0000000109097824 */ /* 0x010fca00020e0600 */
[----:B------:R2:W-:Y:S01]  /*1cfe0*/  STL [R1+0x82c], R9 ;  /* 0x00082c0901007387 */ /* 0x0005e20000100800 */
[----:B------:R-:W-:-:S03]  /*1cff0*/  IMAD.MOV.U32 R7, RZ, RZ, R9 ;  /* 0x000000ffff077224 */ /* 0x000fc600078e0009 */
[----:B-1----:R-:W4:Y:S04]  /*1d000*/  LDL.LU R15, [R1+0x844] ;  /* 0x00084400010f7983 */ /* 0x002f280000300800 */
[----:B------:R1:W-:Y:S04]  /*1d010*/  LDGSTS.E [R3+0x1c008], desc[UR16][R6.64], P1 ;  /* 0x1c00800006037fae */ /* 0x0003e80008921850 */
[----:B--2---:R-:W2:Y:S01]  /*1d020*/  LDL.LU R9, [R1+0x84c] ;  /* 0x00084c0001097983 */ /* 0x004ea20000300800 */
[----:B------:R-:W-:-:S05]  /*1d030*/  IADD3 R17, P1, R17, R2, RZ ;  /* 0x0000000211117210 */ /* 0x000fca0007f3e0ff */
[----:B-1----:R-:W-:Y:S01]  /*1d040*/  IMAD.MOV.U32 R6, RZ, RZ, R17 ;  /* 0x000000ffff067224 */ /* 0x002fe200078e0011 */
[----:B------:R-:W-:Y:S01]  /*1d050*/  STL [R1+0x838], R17 ;  /* 0x0008381101007387 */ /* 0x000fe20000100800 */
[----:B---3--:R-:W-:Y:S01]  /*1d060*/  IADD3 R12, P4, R12, R2, RZ ;  /* 0x000000020c0c7210 */ /* 0x008fe20007f9e0ff */
[----:B------:R-:W-:-:S04]  /*1d070*/  IMAD.X R247, R247, 0x1, R0, P1 ;  /* 0x00000001f7f77824 */ /* 0x000fc800008e0600 */
[----:B------:R-:W-:Y:S01]  /*1d080*/  IMAD.MOV.U32 R7, RZ, RZ, R247 ;  /* 0x000000ffff077224 */ /* 0x000fe200078e00f7 */
[----:B------:R-:W-:Y:S01]  /*1d090*/  STL [R1+0x834], R247 ;  /* 0x000834f701007387 */ /* 0x000fe20000100800 */
[----:B------:R-:W-:-:S03]  /*1d0a0*/  IADD3.X R16, R16, R0, RZ, P4, !PT ;  /* 0x0000000010107210 */ /* 0x000fc600027fe4ff */
[----:B------:R-:W-:Y:S01]  /*1d0b0*/  STL [R1+0x840], R12 ;  /* 0x0008400c01007387 */ /* 0x000fe20000100800 */
[----:B------:R-:W-:-:S03]  /*1d0c0*/  IADD3 R13, P1, R13, R2, RZ ;  /* 0x000000020d0d7210 */ /* 0x000fc60007f3e0ff */
[----:B------:R1:W-:Y:S04]  /*1d0d0*/  LDGSTS.E [R3+0x1000c], desc[UR16][R6.64], P3 ;  /* 0x1000c00006037fae */ /* 0x0003e80009921850 */
[----:B------:R3:W-:Y:S01]  /*1d0e0*/  STL [R1+0x83c], R16 ;  /* 0x00083c1001007387 */ /* 0x0007e20000100800 */
[----:B------:R-:W-:Y:S01]  /*1d0f0*/  IADD3 R8, P4, R8, R2, RZ ;  /* 0x0000000208087210 */ /* 0x000fe20007f9e0ff */
[----:B-1----:R-:W-:Y:S01]  /*1d100*/  IMAD.MOV.U32 R7, RZ, RZ, R16 ;  /* 0x000000ffff077224 */ /* 0x002fe200078e0010 */
[----:B------:R-:W-:Y:S01]  /*1d110*/  MOV R6, R12 ;  /* 0x0000000c00067202 */ /* 0x000fe20000000f00 */
[----:B---3--:R-:W3:Y:S04]  /*1d120*/  LDL.LU R16, [R1+0x854] ;  /* 0x0008540001107983 */ /* 0x008ee80000300800 */
[----:B------:R-:W3:Y:S04]  /*1d130*/  LDL.LU R12, [R1+0x858] ;  /* 0x00085800010c7983 */ /* 0x000ee80000300800 */
[----:B------:R-:W3:Y:S04]  /*1d140*/  LDL.LU R247, [R1+0x874] ;  /* 0x0008740001f77983 */ /* 0x000ee80000300800 */
[----:B------:R-:W3:Y:S04]  /*1d150*/  LDL.LU R17, [R1+0x878] ;  /* 0x0008780001117983 */ /* 0x000ee80000300800 */
[----:B------:R1:W-:Y:S04]  /*1d160*/  LDGSTS.E [R3+0x1400c], desc[UR16][R6.64], P3 ;  /* 0x1400c00006037fae */ /* 0x0003e80009921850 */
[----:B------:R2:W-:Y:S01]  /*1d170*/  STL [R1+0x848], R13 ;  /* 0x0008480d01007387 */ /* 0x0005e20000100800 */
[----:B-1----:R-:W-:-:S02]  /*1d180*/  IMAD.MOV.U32 R6, RZ, RZ, R13 ;  /* 0x000000ffff067224 */ /* 0x002fc400078e000d */
[----:B----4-:R-:W-:-:S04]  /*1d190*/  IMAD.X R15, R15, 0x1, R0, P1 ;  /* 0x000000010f0f7824 */ /* 0x010fc800008e0600 */
[----:B------:R-:W-:Y:S01]  /*1d1a0*/  IMAD.MOV.U32 R7, RZ, RZ, R15 ;  /* 0x000000ffff077224 */ /* 0x000fe200078e000f */
[----:B------:R-:W-:Y:S01]  /*1d1b0*/  STL [R1+0x844], R15 ;  /* 0x0008440f01007387 */ /* 0x000fe20000100800 */
[----:B--2---:R-:W-:-:S03]  /*1d1c0*/  IADD3.X R9, R9, R0, RZ, P4, !PT ;  /* 0x0000000009097210 */ /* 0x004fc600027fe4ff */
[----:B------:R1:W-:Y:S04]  /*1d1d0*/  STL [R1+0x850], R8 ;  /* 0x0008500801007387 */ /* 0x0003e80000100800 */
[----:B------:R2:W-:Y:S04]  /*1d1e0*/  LDGSTS.E [R3+0x1800c], desc[UR16][R6.64], P3 ;  /* 0x1800c00006037fae */ /* 0x0005e80009921850 */
[----:B------:R4:W-:Y:S04]  /*1d1f0*/  STL [R1+0x84c], R9 ;  /* 0x00084c0901007387 */ /* 0x0009e80000100800 */
[----:B------:R-:W3:Y:S01]  /*1d200*/  LDL.LU R13, [R1+0x894] ;  /* 0x00089400010d7983 */ /* 0x000ee20000300800 */
[----:B--2---:R-:W-:-:S03]  /*1d210*/  MOV R6, R8 ;  /* 0x0000000800067202 */ /* 0x004fc60000000f00 */
[----:B-1----:R-:W2:Y:S01]  /*1d220*/  LDL.LU R8, [R1+0x898] ;  /* 0x0008980001087983 */ /* 0x002ea20000300800 */
[----:B------:R-:W-:-:S03]  /*1d230*/  IMAD.MOV.U32 R7, RZ, RZ, R9 ;  /* 0x000000ffff077224 */ /* 0x000fc600078e0009 */
[----:B------:R-:W2:Y:S04]  /*1d240*/  LDL.LU R15, [R1+0x8b4] ;  /* 0x0008b400010f7983 */ /* 0x000ea80000300800 */
[----:B----4-:R-:W4:Y:S04]  /*1d250*/  LDL.LU R9, [R1+0x8b8] ;  /* 0x0008b80001097983 */ /* 0x010f280000300800 */
[----:B------:R1:W-:Y:S01]  /*1d260*/  LDGSTS.E [R3+0x1c00c], desc[UR16][R6.64], P3 ;  /* 0x1c00c00006037fae */ /* 0x0003e20009921850 */
[----:B------:R-:W-:-:S03]  /*1d270*/  ULEA UR4, UR14, UR12, 0xe ;  /* 0x0000000c0e047291 */ /* 0x000fc6000f8e703f */
[----:B------:R-:W0:Y:S01]  /*1d280*/  LDGDEPBAR ;  /* 0x00000000000079af */ /* 0x000e220000000000 */
[----:B-1----:R-:W-:-:S04]  /*1d290*/  SEL R3, RZ, 0x4, P2 ;  /* 0x00000004ff037807 */ /* 0x002fc80001000000 */
[----:B------:R-:W-:-:S04]  /*1d2a0*/  SEL R3, R3, RZ, !P0 ;  /* 0x000000ff03037207 */ /* 0x000fc80004000000 */
[----:B------:R-:W-:Y:S02]  /*1d2b0*/  ISETP.NE.U32.AND P0, PT, R3, RZ, PT ;  /* 0x000000ff0300720c */ /* 0x000fe40003f05070 */
[----:B---3--:R-:W-:-:S05]  /*1d2c0*/  IADD3 R12, P1, R12, R5, RZ ;  /* 0x000000050c0c7210 */ /* 0x008fca0007f3e0ff */
[----:B------:R-:W-:Y:S01]  /*1d2d0*/  IMAD.X R16, R16, 0x1, R4, P1 ;  /* 0x0000000110107824 */ /* 0x000fe200008e0604 */
[----:B------:R-:W-:Y:S01]  /*1d2e0*/  IADD3 R17, P2, R17, R5, RZ ;  /* 0x0000000511117210 */ /* 0x000fe20007f5e0ff */
[----:B------:R1:W-:Y:S03]  /*1d2f0*/  STL [R1+0x858], R12 ;  /* 0x0008580c01007387 */ /* 0x0003e60000100800 */
[----:B------:R-:W-:Y:S01]  /*1d300*/  IADD3.X R247, R247, R4, RZ, P2, !PT ;  /* 0x00000004f7f77210 */ /* 0x000fe200017fe4ff */
[----:B------:R-:W-:Y:S01]  /*1d310*/  VIADD R3, R14, UR4 ;  /* 0x000000040e037c36 */ /* 0x000fe20008000000 */
[----:B------:R3:W-:Y:S01]  /*1d320*/  STL [R1+0x854], R16 ;  /* 0x0008541001007387 */ /* 0x0007e20000100800 */
[----:B------:R-:W-:Y:S01]  /*1d330*/  IMAD.MOV.U32 R6, RZ, RZ, R12 ;  /* 0x000000ffff067224 */ /* 0x000fe200078e000c */
[----:B------:R-:W-:Y:S02]  /*1d340*/  MOV R7, R16 ;  /* 0x0000001000077202 */ /* 0x000fe40000000f00 */
[----:B------:R3:W-:Y:S04]  /*1d350*/  STL [R1+0x878], R17 ;  /* 0x0008781101007387 */ /* 0x0007e80000100800 */
[----:B------:R3:W-:Y:S04]  /*1d360*/  STL [R1+0x874], R247 ;  /* 0x000874f701007387 */ /* 0x0007e80000100800 */
[----:B-1----:R-:W4:Y:S04]  /*1d370*/  LDL.LU R12, [R1+0x8d8] ;  /* 0x0008d800010c7983 */ /* 0x002f280000300800 */
[----:B------:R1:W-:Y:S04]  /*1d380*/  LDGSTS.E [R3+0x60000], desc[UR16][R6.64], P0 ;  /* 0x6000000006037fae */ /* 0x0003e80008121850 */
[----:B---3--:R-:W3:Y:S01]  /*1d390*/  LDL.LU R16, [R1+0x8f8] ;  /* 0x0008f80001107983 */ /* 0x008ee20000300800 */
[----:B-1----:R-:W-:-:S02]  /*1d3a0*/  IMAD.MOV.U32 R6, RZ, RZ, R17 ;  /* 0x000000ffff067224 */ /* 0x002fc400078e0011 */
[----:B------:R-:W-:Y:S01]  /*1d3b0*/  IMAD.MOV.U32 R7, RZ, RZ, R247 ;  /* 0x000000ffff077224 */ /* 0x000fe200078e00f7 */
[----:B------:R-:W3:Y:S04]  /*1d3c0*/  LDL.LU R17, [R1+0x8d4] ;  /* 0x0008d40001117983 */ /* 0x000ee80000300800 */
[----:B------:R-:W3:Y:S04]  /*1d3d0*/  LDL.LU R247, [R1+0x8f4] ;  /* 0x0008f40001f77983 */ /* 0x000ee80000300800 */
[----:B------:R1:W-:Y:S01]  /*1d3e0*/  LDGSTS.E [R3+0x60400], desc[UR16][R6.64], P0 ;  /* 0x6040000006037fae */ /* 0x0003e20008121850 */
[----:B--2---:R-:W-:-:S04]  /*1d3f0*/  IADD3 R8, P1, R8, R5, RZ ;  /* 0x0000000508087210 */ /* 0x004fc80007f3e0ff */
[----:B------:R-:W-:Y:S02]  /*1d400*/  IADD3.X R13, R13, R4, RZ, P1, !PT ;  /* 0x000000040d0d7210 */ /* 0x000fe40000ffe4ff */
[----:B----4-:R-:W-:Y:S01]  /*1d410*/  IADD3 R9, P2, R9, R5, RZ ;  /* 0x0000000509097210 */ /* 0x010fe20007f5e0ff */
[----:B------:R-:W-:Y:S01]  /*1d420*/  STL [R1+0x898], R8 ;  /* 0x0008980801007387 */ /* 0x000fe20000100800 */
[----:B-1----:R-:W-:Y:S01]  /*1d430*/  IMAD.MOV.U32 R6, RZ, RZ, R8 ;  /* 0x000000ffff067224 */ /* 0x002fe200078e0008 */
[----:B------:R-:W-:Y:S02]  /*1d440*/  MOV R7, R13 ;  /* 0x0000000d00077202 */ /* 0x000fe40000000f00 */
[----:B------:R-:W-:Y:S01]  /*1d450*/  IMAD.X R15, R15, 0x1, R4, P2 ;  /* 0x000000010f0f7824 */ /* 0x000fe200010e0604 */
[----:B------:R1:W-:Y:S04]  /*1d460*/  STL [R1+0x894], R13 ;  /* 0x0008940d01007387 */ /* 0x0003e80000100800 */
[----:B------:R-:W-:Y:S04]  /*1d470*/  STL [R1+0x8b8], R9 ;  /* 0x0008b80901007387 */ /* 0x000fe80000100800 */
[----:B------:R2:W-:Y:S04]  /*1d480*/  LDGSTS.E [R3+0x60800], desc[UR16][R6.64], P0 ;  /* 0x6080000006037fae */ /* 0x0005e80008121850 */
[----:B-1----:R-:W4:Y:S04]  /*1d490*/  LDL.LU R13, [R1+0x918] ;  /* 0x00091800010d7983 */ /* 0x002f280000300800 */
[----:B------:R1:W-:Y:S04]  /*1d4a0*/  STL [R1+0x8b4], R15 ;  /* 0x0008b40f01007387 */ /* 0x0003e80000100800 */
[----:B------:R-:W4:Y:S01]  /*1d4b0*/  LDL.LU R8, [R1+0x938] ;  /* 0x0009380001087983 */ /* 0x000f220000300800 */
[----:B--2---:R-:W-:-:S02]  /*1d4c0*/  IMAD.MOV.U32 R7, RZ, RZ, R15 ;  /* 0x000000ffff077224 */ /* 0x004fc400078e000f */
[----:B------:R-:W-:Y:S01]  /*1d4d0*/  IMAD.MOV.U32 R6, RZ, RZ, R9 ;  /* 0x000000ffff067224 */ /* 0x000fe200078e0009 */
[----:B-1----:R-:W2:Y:S04]  /*1d4e0*/  LDL.LU R15, [R1+0x914] ;  /* 0x00091400010f7983 */ /* 0x002ea80000300800 */
[----:B------:R-:W2:Y:S04]  /*1d4f0*/  LDL.LU R9, [R1+0x934] ;  /* 0x0009340001097983 */ /* 0x000ea80000300800 */
[----:B------:R1:W-:Y:S01]  /*1d500*/  LDGSTS.E [R3+0x60c00], desc[UR16][R6.64], P0 ;  /* 0x60c0000006037fae */ /* 0x0003e20008121850 */
[----:B------:R-:W-:-:S05]  /*1d510*/  IADD3 R12, P1, R12, R5, RZ ;  /* 0x000000050c0c7210 */ /* 0x000fca0007f3e0ff */
[----:B-1----:R-:W-:Y:S01]  /*1d520*/  IMAD.MOV.U32 R6, RZ, RZ, R12 ;  /* 0x000000ffff067224 */ /* 0x002fe200078e000c */
[----:B---3--:R-:W-:Y:S01]  /*1d530*/  IADD3 R16, P2, R16, R5, RZ ;  /* 0x0000000510107210 */ /* 0x008fe20007f5e0ff */
[----:B------:R1:W-:Y:S01]  /*1d540*/  STL [R1+0x8d8], R12 ;  /* 0x0008d80c01007387 */ /* 0x0003e20000100800 */
[----:B------:R-:W-:-:S04]  /*1d550*/  IADD3.X R17, R17, R4, RZ, P1, !PT ;  /* 0x0000000411117210 */ /* 0x000fc80000ffe4ff */
[----:B------:R-:W-:Y:S01]  /*1d560*/  MOV R7, R17 ;  /* 0x0000001100077202 */ /* 0x000fe20000000f00 */
[----:B------:R-:W-:Y:S01]  /*1d570*/  IMAD.X R247, R247, 0x1, R4, P2 ;  /* 0x00000001f7f77824 */ /* 0x000fe200010e0604 */
[----:B------:R3:W-:Y:S04]  /*1d580*/  STL [R1+0x8d4], R17 ;  /* 0x0008d41101007387 */ /* 0x0007e80000100800 */
[----:B------:R3:W-:Y:S04]  /*1d590*/  LDGSTS.E [R3+0x61000], desc[UR16][R6.64], P0 ;  /* 0x6100000006037fae */ /* 0x0007e80008121850 */
[----:B------:R3:W-:Y:S04]  /*1d5a0*/  STL [R1+0x8f8], R16 ;  /* 0x0008f81001007387 */ /* 0x0007e80000100800 */
[----:B-1----:R-:W2:Y:S01]  /*1d5b0*/  LDL.LU R12, [R1+0x860] ;  /* 0x00086000010c7983 */ /* 0x002ea20000300800 */
[----:B---3--:R-:W-:-:S02]  /*1d5c0*/  IMAD.MOV.U32 R6, RZ, RZ, R16 ;  /* 0x000000ffff067224 */ /* 0x008fc400078e0010 */
[----:B------:R-:W-:Y:S01]  /*1d5d0*/  IMAD.MOV.U32 R7, RZ, RZ, R247 ;  /* 0x000000ffff077224 */ /* 0x000fe200078e00f7 */
[----:B------:R1:W-:Y:S04]  /*1d5e0*/  STL [R1+0x8f4], R247 ;  /* 0x0008f4f701007387 */ /* 0x0003e80000100800 */
[----:B------:R-:W3:Y:S04]  /*1d5f0*/  LDL.LU R17, [R1+0x880] ;  /* 0x0008800001117983 */ /* 0x000ee80000300800 */
[----:B------:R4:W-:Y:S04]  /*1d600*/  LDGSTS.E [R3+0x61400], desc[UR16][R6.64], P0 ;  /* 0x6140000006037fae */ /* 0x0009e80008121850 */
[----:B------:R-:W3:Y:S04]  /*1d610*/  LDL.LU R16, [R1+0x85c] ;  /* 0x00085c0001107983 */ /* 0x000ee80000300800 */
[----:B-1----:R-:W3:Y:S01]  /*1d620*/  LDL.LU R247, [R1+0x87c] ;  /* 0x00087c0001f77983 */ /* 0x002ee20000300800 */
[----:B----4-:R-:W-:-:S02]  /*1d630*/  IADD3 R13, P1, R13, R5, RZ ;  /* 0x000000050d0d7210 */ /* 0x010fc40007f3e0ff */
[----:B------:R-:W-:-:S03]  /*1d640*/  IADD3 R8, P2, R8, R5, RZ ;  /* 0x0000000508087210 */ /* 0x000fc60007f5e0ff */
[----:B------:R-:W-:Y:S01]  /*1d650*/  IMAD.MOV.U32 R6, RZ, RZ, R13 ;  /* 0x000000ffff067224 */ /* 0x000fe200078e000d */
[----:B--2---:R-:W-:Y:S01]  /*1d660*/  IADD3.X R15, R15, R4, RZ, P1, !PT ;  /* 0x000000040f0f7210 */ /* 0x004fe20000ffe4ff */
[----:B------:R1:W-:Y:S01]  /*1d670*/  STL [R1+0x918], R13 ;  /* 0x0009180d01007387 */ /* 0x0003e20000100800 */
[----:B------:R-:W-:Y:S02]  /*1d680*/  IMAD.X R9, R9, 0x1, R4, P2 ;  /* 0x0000000109097824 */ /* 0x000fe400010e0604 */
[----:B------:R-:W-:Y:S01]  /*1d690*/  MOV R7, R15 ;  /* 0x0000000f00077202 */ /* 0x000fe20000000f00 */
[----:B------:R-:W-:Y:S04]  /*1d6a0*/  STL [R1+0x914], R15 ;  /* 0x0009140f01007387 */ /* 0x000fe80000100800 */
[----:B------:R2:W-:Y:S04]  /*1d6b0*/  STL [R1+0x938], R8 ;  /* 0x0009380801007387 */ /* 0x0005e80000100800 */
[----:B------:R4:W-:Y:S04]  /*1d6c0*/  LDGSTS.E [R3+0x61800], desc[UR16][R6.64], P0 ;  /* 0x6180000006037fae */ /* 0x0009e80008121850 */
[----:B------:R2:W-:Y:S04]  /*1d6d0*/  STL [R1+0x934], R9 ;  /* 0x0009340901007387 */ /* 0x0005e80000100800 */
[----:B-1----:R-:W3:Y:S01]  /*1d6e0*/  LDL.LU R13, [R1+0x89c] ;  /* 0x00089c00010d7983 */ /* 0x002ee20000300800 */
[----:B----4-:R-:W-:-:S03]  /*1d6f0*/  IMAD.MOV.U32 R6, RZ, RZ, R8 ;  /* 0x000000ffff067224 */ /* 0x010fc600078e0008 */
[----:B--2---:R-:W2:Y:S01]  /*1d700*/  LDL.LU R8, [R1+0x8a0] ;  /* 0x0008a00001087983 */ /* 0x004ea20000300800 */
[----:B------:R-:W-:-:S03]  /*1d710*/  IMAD.MOV.U32 R7, RZ, RZ, R9 ;  /* 0x000000ffff077224 */ /* 0x000fc600078e0009 */
[----:B------:R-:W4:Y:S04]  /*1d720*/  LDL.LU R15, [R1+0x8bc] ;  /* 0x0008bc00010f7983 */ /* 0x000f280000300800 */
[----:B------:R-:W4:Y:S04]  /*1d730*/  LDL.LU R9, [R1+0x8c0] ;  /* 0x0008c00001097983 */ /* 0x000f280000300800 */
[----:B------:R1:W-:Y:S02]  /*1d740*/  LDGSTS.E [R3+0x61c00], desc[UR16][R6.64], P0 ;  /* 0x61c0000006037fae */ /* 0x0003e40008121850 */
[----:B-1----:R-:W-:-:S02]  /*1d750*/  LOP3.LUT R3, R14, 0x20, RZ, 0x3c, !PT ;  /* 0x000000200e037812 */ /* 0x002fc400078e3cff */
[----:B------:R-:W-:-:S03]  /*1d760*/  IADD3 R12, P1, R12, R5, RZ ;  /* 0x000000050c0c7210 */ /* 0x000fc60007f3e0ff */
[----:B------:R-:W-:Y:S01]  /*1d770*/  VIADD R3, R3, UR4 ;  /* 0x0000000403037c36 */ /* 0x000fe20008000000 */
[----:B------:R-:W-:Y:S01]  /*1d780*/  MOV R6, R12 ;  /* 0x0000000c00067202 */ /* 0x000fe20000000f00 */
[----:B------:R1:W-:Y:S01]  /*1d790*/  STL [R1+0x860], R12 ;  /* 0x0008600c01007387 */ /* 0x0003e20000100800 */
[----:B---3--:R-:W-:Y:S02]  /*1d7a0*/  IADD3 R17, P2, R17, R5, RZ ;  /* 0x0000000511117210 */ /* 0x008fe40007f5e0ff */
[----:B------:R-:W-:-:S03]  /*1d7b0*/  IADD3.X R16, R16, R4, RZ, P1, !PT ;  /* 0x0000000410107210 */ /* 0x000fc60000ffe4ff */
[----:B------:R-:W-:Y:S01]  /*1d7c0*/  STL [R1+0x880], R17 ;  /* 0x0008801101007387 */ /* 0x000fe20000100800 */
[----:B------:R-:W-:-:S03]  /*1d7d0*/  IMAD.X R247, R247, 0x1, R4, P2 ;  /* 0x00000001f7f77824 */ /* 0x000fc600010e0604 */
[----:B------:R3:W-:Y:S01]  /*1d7e0*/  STL [R1+0x85c], R16 ;  /* 0x00085c1001007387 */ /* 0x0007e20000100800 */
[----:B------:R-:W-:-:S03]  /*1d7f0*/  IMAD.MOV.U32 R7, RZ, RZ, R16 ;  /* 0x000000ffff077224 */ /* 0x000fc600078e0010 */
[----:B-1----:R-:W4:Y:S04]  /*1d800*/  LDL.LU R12, [R1+0x8e0] ;  /* 0x0008e000010c7983 */ /* 0x002f280000300800 */
[----:B------:R1:W-:Y:S04]  /*1d810*/  LDGSTS.E [R3+0x60100], desc[UR16][R6.64], P0 ;  /* 0x6010000006037fae */ /* 0x0003e80008121850 */
[----:B---3--:R-:W3:Y:S04]  /*1d820*/  LDL.LU R16, [R1+0x900] ;  /* 0x0009000001107983 */ /* 0x008ee80000300800 */
[----:B------:R1:W-:Y:S02]  /*1d830*/  STL [R1+0x87c], R247 ;  /* 0x00087cf701007387 */ /* 0x0003e40000100800 */
[----:B-1----:R-:W-:Y:S01]  /*1d840*/  IMAD.MOV.U32 R6, RZ, RZ, R17 ;  /* 0x000000ffff067224 */ /* 0x002fe200078e0011 */
[----:B------:R-:W-:Y:S01]  /*1d850*/  MOV R7, R247 ;  /* 0x000000f700077202 */ /* 0x000fe20000000f00 */
[----:B------:R-:W3:Y:S04]  /*1d860*/  LDL.LU R17, [R1+0x8dc] ;  /* 0x0008dc0001117983 */ /* 0x000ee80000300800 */
[----:B------:R-:W3:Y:S04]  /*1d870*/  LDL.LU R247, [R1+0x8fc] ;  /* 0x0008fc0001f77983 */ /* 0x000ee80000300800 */
[----:B------:R1:W-:Y:S01]  /*1d880*/  LDGSTS.E [R3+0x60500], desc[UR16][R6.64], P0 ;  /* 0x6050000006037fae */ /* 0x0003e20008121850 */
[----:B--2---:R-:W-:-:S05]  /*1d890*/  IADD3 R8, P1, R8, R5, RZ ;  /* 0x0000000508087210 */ /* 0x004fca0007f3e0ff */
[--C-:B------:R-:W-:Y:S01]  /*1d8a0*/  IMAD.X R13, R13, 0x1, R4.reuse, P1 ;  /* 0x000000010d0d7824 */ /* 0x100fe200008e0604 */
[----:B----4-:R-:W-:Y:S01]  /*1d8b0*/  IADD3 R9, P2, R9, R5, RZ ;  /* 0x0000000509097210 */ /* 0x010fe20007f5e0ff */
[----:B------:R-:W-:Y:S01]  /*1d8c0*/  STL [R1+0x8a0], R8 ;  /* 0x0008a00801007387 */ /* 0x000fe20000100800 */
[----:B-1----:R-:W-:Y:S01]  /*1d8d0*/  MOV R6, R8 ;  /* 0x0000000800067202 */ /* 0x002fe20000000f00 */
[----:B------:R-:W-:Y:S02]  /*1d8e0*/  IMAD.MOV.U32 R7, RZ, RZ, R13 ;  /* 0x000000ffff077224 */ /* 0x000fe400078e000d */
[----:B------:R-:W-:Y:S01]  /*1d8f0*/  IMAD.X R15, R15, 0x1, R4, P2 ;  /* 0x000000010f0f7824 */ /* 0x000fe200010e0604 */
[----:B------:R1:W-:Y:S04]  /*1d900*/  STL [R1+0x89c], R13 ;  /* 0x00089c0d01007387 */ /* 0x0003e80000100800 */
[----:B------:R-:W-:Y:S04]  /*1d910*/  STL [R1+0x8c0], R9 ;  /* 0x0008c00901007387 */ /* 0x000fe80000100800 */
[----:B------:R2:W-:Y:S04]  /*1d920*/  LDGSTS.E [R3+0x60900], desc[UR16][R6.64], P0 ;  /* 0x6090000006037fae */ /* 0x0005e80008121850 */
[----:B-1----:R-:W4:Y:S04]  /*1d930*/  LDL.LU R13, [R1+0x920] ;  /* 0x00092000010d7983 */ /* 0x002f280000300800 */
[----:B------:R1:W-:Y:S04]  /*1d940*/  STL [R1+0x8bc], R15 ;  /* 0x0008bc0f01007387 */ /* 0x0003e80000100800 */
[----:B------:R-:W4:Y:S01]  /*1d950*/  LDL.LU R8, [R1+0x940] ;  /* 0x0009400001087983 */ /* 0x000f220000300800 */
[----:B--2---:R-:W-:Y:S01]  /*1d960*/  MOV R7, R15 ;  /* 0x0000000f00077202 */ /* 0x004fe20000000f00 */
[----:B------:R-:W-:-:S02]  /*1d970*/  IMAD.MOV.U32 R6, RZ, RZ, R9 ;  /* 0x000000ffff067224 */ /* 0x000fc400078e0009 */
[----:B-1----:R-:W2:Y:S04]  /*1d980*/  LDL.LU R15, [R1+0x91c] ;  /* 0x00091c00010f7983 */ /* 0x002ea80000300800 */
[----:B------:R-:W2:Y:S04]  /*1d990*/  LDL.LU R9, [R1+0x93c] ;  /* 0x00093c0001097983 */ /* 0x000ea80000300800 */
[----:B------:R1:W-:Y:S01]  /*1d9a0*/  LDGSTS.E [R3+0x60d00], desc[UR16][R6.64], P0 ;  /* 0x60d0000006037fae */ /* 0x0003e20008121850 */
[----:B------:R-:W-:-:S04]  /*1d9b0*/  IADD3 R12, P1, R12, R5, RZ ;  /* 0x000000050c0c7210 */ /* 0x000fc80007f3e0ff */
[----:B-1----:R-:W-:Y:S02]  /*1d9c0*/  MOV R6, R12 ;  /* 0x0000000c00067202 */ /* 0x002fe40000000f00 */
[----:B---3--:R-:W-:Y:S01]  /*1d9d0*/  IADD3 R16, P2, R16, R5, RZ ;  /* 0x0000000510107210 */ /* 0x008fe20007f5e0ff */
[----:B------:R-:W-:Y:S01]  /*1d9e0*/  STL [R1+0x8e0], R12 ;  /* 0x0008e00c01007387 */ /* 0x000fe20000100800 */
[----:B------:R-:W-:-:S04]  /*1d9f0*/  IMAD.X R17, R17, 0x1, R4, P1 ;  /* 0x0000000111117824 */ /* 0x000fc800008e0604 */
[----:B------:R-:W-:Y:S02]  /*1da00*/  IMAD.MOV.U32 R7, RZ, RZ, R17 ;  /* 0x000000ffff077224 */ /* 0x000fe400078e0011 */
[----:B------:R-:W-:Y:S01]  /*1da10*/  IMAD.X R247, R247, 0x1, R4, P2 ;  /* 0x00000001f7f77824 */ /* 0x000fe200010e0604 */
[----:B------:R1:W-:Y:S04]  /*1da20*/  STL [R1+0x8dc], R17 ;  /* 0x0008dc1101007387 */ /* 0x0003e80000100800 */
[----:B------:R3:W-:Y:S04]  /*1da30*/  LDGSTS.E [R3+0x61100], desc[UR16][R6.64], P0 ;  /* 0x6110000006037fae */ /* 0x0007e80008121850 */
[----:B------:R-:W-:Y:S04]  /*1da40*/  STL [R1+0x900], R16 ;  /* 0x0009001001007387 */ /* 0x000fe80000100800 */
[----:B-1----:R-:W2:Y:S01]  /*1da50*/  LDL.LU R17, [R1+0x868] ;  /* 0x0008680001117983 */ /* 0x002ea20000300800 */
[----:B---3--:R-:W-:Y:S01]  /*1da60*/  IMAD.MOV.U32 R6, RZ, RZ, R16 ;  /* 0x000000ffff067224 */ /* 0x008fe200078e0010 */
[----:B------:R-:W-:-:S02]  /*1da70*/  MOV R7, R247 ;  /* 0x000000f700077202 */ /* 0x000fc40000000f00 */
[----:B------:R1:W-:Y:S04]  /*1da80*/  STL [R1+0x8fc], R247 ;  /* 0x0008fcf701007387 */ /* 0x0003e80000100800 */
[----:B------:R-:W3:Y:S04]  /*1da90*/  LDL.LU R12, [R1+0x888] ;  /* 0x00088800010c7983 */ /* 0x000ee80000300800 */
[----:B------:R4:W-:Y:S04]  /*1daa0*/  LDGSTS.E [R3+0x61500], desc[UR16][R6.64], P0 ;  /* 0x6150000006037fae */ /* 0x0009e80008121850 */
[----:B-1----:R-:W3:Y:S04]  /*1dab0*/  LDL.LU R247, [R1+0x864] ;  /* 0x0008640001f77983 */ /* 0x002ee80000300800 */
[----:B------:R-:W3:Y:S01]  /*1dac0*/  LDL.LU R16, [R1+0x884] ;  /* 0x0008840001107983 */ /* 0x000ee20000300800 */
[----:B----4-:R-:W-:-:S02]  /*1dad0*/  IADD3 R13, P1, R13, R5, RZ ;  /* 0x000000050d0d7210 */ /* 0x010fc40007f3e0ff */
[----:B------:R-:W-:Y:S02]  /*1dae0*/  IADD3 R8, P2, R8, R5, RZ ;  /* 0x0000000508087210 */ /* 0x000fe40007f5e0ff */
[----:B------:R-:W-:Y:S01]  /*1daf0*/  MOV R6, R13 ;  /* 0x0000000d00067202 */ /* 0x000fe20000000f00 */
[--C-:B--2---:R-:W-:Y:S01]  /*1db00*/  IMAD.X R15, R15, 0x1, R4.reuse, P1 ;  /* 0x000000010f0f7824 */ /* 0x104fe200008e0604 */
[----:B------:R-:W-:Y:S01]  /*1db10*/  STL [R1+0x920], R13 ;  /* 0x0009200d01007387 */ /* 0x000fe20000100800 */
[----:B------:R-:W-:Y:S02]  /*1db20*/  IMAD.X R9, R9, 0x1, R4, P2 ;  /* 0x0000000109097824 */ /* 0x000fe400010e0604 */
[----:B------:R-:W-:Y:S01]  /*1db30*/  IMAD.MOV.U32 R7, RZ, RZ, R15 ;  /* 0x000000ffff077224 */ /* 0x000fe200078e000f */
[----:B------:R1:W-:Y:S04]  /*1db40*/  STL [R1+0x91c], R15 ;  /* 0x00091c0f01007387 */ /* 0x0003e80000100800 */
[----:B------:R-:W-:Y:S04]  /*1db50*/  STL [R1+0x940], R8 ;  /* 0x0009400801007387 */ /* 0x000fe80000100800 */
[----:B------:R2:W-:Y:S04]  /*1db60*/  LDGSTS.E [R3+0x61900], desc[UR16][R6.64], P0 ;  /* 0x6190000006037fae */ /* 0x0005e80008121850 */
[----:B------:R4:W-:Y:S04]  /*1db70*/  STL [R1+0x93c], R9 ;  /* 0x00093c0901007387 */ /* 0x0009e80000100800 */
[----:B-1----:R-:W3:Y:S01]  /*1db80*/  LDL.LU R15, [R1+0x8a4] ;  /* 0x0008a400010f7983 */ /* 0x002ee20000300800 */
[----:B--2---:R-:W-:-:S03]  /*1db90*/  MOV R7, R9 ;  /* 0x0000000900077202 */ /* 0x004fc60000000f00 */
[----:B----4-:R-:W2:Y:S01]  /*1dba0*/  LDL.LU R9, [R1+0x8a8] ;  /* 0x0008a80001097983 */ /* 0x010ea20000300800 */
[----:B------:R-:W-:-:S03]  /*1dbb0*/  IMAD.MOV.U32 R6, RZ, RZ, R8 ;  /* 0x000000ffff067224 */ /* 0x000fc600078e0008 */
[----:B------:R-:W4:Y:S04]  /*1dbc0*/  LDL.LU R13, [R1+0x8c4] ;  /* 0x0008c400010d7983 */ /* 0x000f280000300800 */
[----:B------:R-:W4:Y:S04]  /*1dbd0*/  LDL.LU R8, [R1+0x8c8] ;  /* 0x0008c80001087983 */ /* 0x000f280000300800 */
[----:B------:R1:W-:Y:S02]  /*1dbe0*/  LDGSTS.E [R3+0x61d00], desc[UR16][R6.64], P0 ;  /* 0x61d0000006037fae */ /* 0x0003e40008121850 */
[----:B-1----:R-:W-:-:S02]  /*1dbf0*/  LOP3.LUT R3, R14, 0x40, RZ, 0x3c, !PT ;  /* 0x000000400e037812 */ /* 0x002fc400078e3cff */
[----:B------:R-:W-:-:S03]  /*1dc00*/  IADD3 R17, P1, R17, R5, RZ ;  /* 0x0000000511117210 */ /* 0x000fc60007f3e0ff */
[----:B------:R-:W-:Y:S02]  /*1dc10*/  VIADD R3, R3, UR4 ;  /* 0x0000000403037c36 */ /* 0x000fe40008000000 */
[----:B------:R-:W-:Y:S01]  /*1dc20*/  IMAD.MOV.U32 R6, RZ, RZ, R17 ;  /* 0x000000ffff067224 */ /* 0x000fe200078e0011 */
[----:B---3--:R-:W-:Y:S01]  /*1dc30*/  IADD3 R12, P2, R12, R5, RZ ;  /* 0x000000050c0c7210 */ /* 0x008fe20007f5e0ff */
[----:B------:R-:W-:-:S04]  /*1dc40*/  IMAD.X R247, R247, 0x1, R4, P1 ;  /* 0x00000001f7f77824 */ /* 0x000fc800008e0604 */
[----:B------:R-:W-:Y:S01]  /*1dc50*/  IMAD.MOV.U32 R7, RZ, RZ, R247 ;  /* 0x000000ffff077224 */ /* 0x000fe200078e00f7 */
[----:B------:R-:W-:Y:S01]  /*1dc60*/  IADD3.X R16, R16, R4, RZ, P2, !PT ;  /* 0x0000000410107210 */ /* 0x000fe200017fe4ff */
[----:B------:R-:W-:Y:S04]  /*1dc70*/  STL [R1+0x868], R17 ;  /* 0x0008681101007387 */ /* 0x000fe80000100800 */
[----:B------:R1:W-:Y:S04]  /*1dc80*/  LDGSTS.E [R3+0x60200], desc[UR16][R6.64], P0 ;  /* 0x6020000006037fae */ /* 0x0003e80008121850 */
[----:B------:R3:W-:Y:S04]  /*1dc90*/  STL [R1+0x888], R12 ;  /* 0x0008880c01007387 */ /* 0x0007e80000100800 */
[----:B------:R3:W-:Y:S01]  /*1dca0*/  STL [R1+0x864], R247 ;  /* 0x000864f701007387 */ /* 0x0007e20000100800 */
[----:B-1----:R-:W-:Y:S01]  /*1dcb0*/  MOV R6, R12 ;  /* 0x0000000c00067202 */ /* 0x002fe20000000f00 */
[----:B------:R-:W-:-:S02]  /*1dcc0*/  IMAD.MOV.U32 R7, RZ, RZ, R16 ;  /* 0x000000ffff077224 */ /* 0x000fc400078e0010 */
[----:B------:R1:W-:Y:S04]  /*1dcd0*/  STL [R1+0x884], R16 ;  /* 0x0008841001007387 */ /* 0x0003e80000100800 */
[----:B------:R1:W-:Y:S04]  /*1dce0*/  LDGSTS.E [R3+0x60600], desc[UR16][R6.64], P0 ;  /* 0x6060000006037fae */ /* 0x0003e80008121850 */
[----:B---3--:R-:W3:Y:S04]  /*1dcf0*/  LDL.LU R12, [R1+0x8e8] ;  /* 0x0008e800010c7983 */ /* 0x008ee80000300800 */
[----:B------:R-:W3:Y:S04]  /*1dd00*/  LDL.LU R247, [R1+0x904] ;  /* 0x0009040001f77983 */ /* 0x000ee80000300800 */
[----:B------:R-:W3:Y:S01]  /*1dd10*/  LDL.LU R17, [R1+0x908] ;  /* 0x0009080001117983 */ /* 0x000ee20000300800 */
[----:B--2---:R-:W-:-:S05]  /*1dd20*/  IADD3 R9, P1, R9, R5, RZ ;  /* 0x0000000509097210 */ /* 0x004fca0007f3e0ff */
[----:B------:R-:W-:Y:S01]  /*1dd30*/  IMAD.X R15, R15, 0x1, R4, P1 ;  /* 0x000000010f0f7824 */ /* 0x000fe200008e0604 */
[----:B----4-:R-:W-:Y:S01]  /*1dd40*/  IADD3 R8, P2, R8, R5, RZ ;  /* 0x0000000508087210 */ /* 0x010fe20007f5e0ff */
[----:B-1----:R-:W-:Y:S02]  /*1dd50*/  IMAD.MOV.U32 R6, RZ, RZ, R9 ;  /* 0x000000ffff067224 */ /* 0x002fe400078e0009 */
[----:B------:R-:W-:Y:S01]  /*1dd60*/  IMAD.MOV.U32 R7, RZ, RZ, R15 ;  /* 0x000000ffff077224 */ /* 0x000fe200078e000f */
[----:B------:R-:W-:Y:S01]  /*1dd70*/  IADD3.X R13, R13, R4, RZ, P2, !PT ;  /* 0x000000040d0d7210 */ /* 0x000fe200017fe4ff */
[----:B------:R1:W-:Y:S04]  /*1dd80*/  STL [R1+0x8a8], R9 ;  /* 0x0008a80901007387 */ /* 0x0003e80000100800 */
[----:B------:R2:W-:Y:S04]  /*1dd90*/  STL [R1+0x8a4], R15 ;  /* 0x0008a40f01007387 */ /* 0x0005e80000100800 */
[----:B------:R-:W-:Y:S04]  /*1dda0*/  STL [R1+0x8c8], R8 ;  /* 0x0008c80801007387 */ /* 0x000fe80000100800 */
[----:B------:R4:W-:Y:S04]  /*1ddb0*/  LDGSTS.E [R3+0x60a00], desc[UR16][R6.64], P0 ;  /* 0x60a0000006037fae */ /* 0x0009e80008121850 */
[----:B------:R-:W3:Y:S04]  /*1ddc0*/  LDL.LU R16, [R1+0x928] ;  /* 0x0009280001107983 */ /* 0x000ee80000300800 */
[----:B------:R2:W-:Y:S01]  /*1ddd0*/  STL [R1+0x8c4], R13 ;  /* 0x0008c40d01007387 */ /* 0x0005e20000100800 */
[----:B----4-:R-:W-:Y:S01]  /*1dde0*/  MOV R6, R8 ;  /* 0x0000000800067202 */ /* 0x010fe20000000f00 */
[----:B------:R-:W-:-:S02]  /*1ddf0*/  IMAD.MOV.U32 R7, RZ, RZ, R13 ;  /* 0x000000ffff077224 */ /* 0x000fc400078e000d */
[----:B-1----:R-:W4:Y:S04]  /*1de00*/  LDL.LU R9, [R1+0x948] ;  /* 0x0009480001097983 */ /* 0x002f280000300800 */
[----:B--2---:R-:W2:Y:S04]  /*1de10*/  LDL.LU R15, [R1+0x944] ;  /* 0x00094400010f7983 */ /* 0x004ea80000300800 */
[----:B------:R-:W2:Y:S04]  /*1de20*/  LDL.LU R13, [R1+0x870] ;  /* 0x00087000010d7983 */ /* 0x000ea80000300800 */
[----:B------:R-:W2:Y:S04]  /*1de30*/  LDL.LU R8, [R1+0x890] ;  /* 0x0008900001087983 */ /* 0x000ea80000300800 */
[----:B------:R1:W-:Y:S04]  /*1de40*/  LDGSTS.E [R3+0x60e00], desc[UR16][R6.64], P0 ;  /* 0x60e0000006037fae */ /* 0x0003e80008121850 */
[----:B------:R-:W4:Y:S01]  /*1de50*/  LDL.LU R7, [R1+0x8e4] ;  /* 0x0008e40001077983 */ /* 0x000f220000300800 */
[----:B---3--:R-:W-:-:S05]  /*1de60*/  IADD3 R12, P1, R12, R5, RZ ;  /* 0x000000050c0c7210 */ /* 0x008fca0007f3e0ff */
[----:B-1----:R-:W-:Y:S01]  /*1de70*/  IMAD.MOV.U32 R6, RZ, RZ, R12 ;  /* 0x000000ffff067224 */ /* 0x002fe200078e000c */
[----:B------:R-:W-:Y:S01]  /*1de80*/  IADD3 R17, P2, R17, R5, RZ ;  /* 0x0000000511117210 */ /* 0x000fe20007f5e0ff */
[----:B------:R1:W-:Y:S03]  /*1de90*/  STL [R1+0x8e8], R12 ;  /* 0x0008e80c01007387 */ /* 0x0003e60000100800 */
[----:B------:R-:W-:Y:S01]  /*1dea0*/  IADD3.X R247, R247, R4, RZ, P2, !PT ;  /* 0x00000004f7f77210 */ /* 0x000fe200017fe4ff */
[----:B----4-:R-:W-:-:S05]  /*1deb0*/  IMAD.X R7, R7, 0x1, R4, P1 ;  /* 0x0000000107077824 */ /* 0x010fca00008e0604 */
[----:B------:R3:W-:Y:S04]  /*1dec0*/  STL [R1+0x8e4], R7 ;  /* 0x0008e40701007387 */ /* 0x0007e80000100800 */
[----:B------:R4:W-:Y:S04]  /*1ded0*/  LDGSTS.E [R3+0x61200], desc[UR16][R6.64], P0 ;  /* 0x6120000006037fae */ /* 0x0009e80008121850 */
[----:B------:R-:W-:Y:S04]  /*1dee0*/  STL [R1+0x908], R17 ;  /* 0x0009081101007387 */ /* 0x000fe80000100800 */
[----:B-1----:R-:W2:Y:S01]  /*1def0*/  LDL.LU R12, [R1+0x88c] ;  /* 0x00088c00010c7983 */ /* 0x002ea20000300800 */
[----:B----4-:R-:W-:Y:S01]  /*1df00*/  IMAD.MOV.U32 R6, RZ, RZ, R17 ;  /* 0x000000ffff067224 */ /* 0x010fe200078e0011 */
[----:B---3--:R-:W-:-:S02]  /*1df10*/  MOV R7, R247 ;  /* 0x000000f700077202 */ /* 0x008fc40000000f00 */
[----:B------:R1:W-:Y:S04]  /*1df20*/  STL [R1+0x904], R247 ;  /* 0x000904f701007387 */ /* 0x0003e80000100800 */
[----:B------:R3:W-:Y:S04]  /*1df30*/  LDGSTS.E [R3+0x61600], desc[UR16][R6.64], P0 ;  /* 0x6160000006037fae */ /* 0x0007e80008121850 */
[----:B-1----:R-:W5:Y:S04]  /*1df40*/  LDL.LU R247, [R1+0xc10] ;  /* 0x000c100001f77983 */ /* 0x002f680000300800 */
[----:B------:R-:W5:Y:S04]  /*1df50*/  LDL.LU R17, [R1+0xc0c] ;  /* 0x000c0c0001117983 */ /* 0x000f680000300800 */
[----:B------:R-:W4:Y:S01]  /*1df60*/  LDL.LU R7, [R1+0x924] ;  /* 0x0009240001077983 */ /* 0x000f220000300800 */
[----:B------:R-:W-:-:S02]  /*1df70*/  IADD3 R16, P1, R16, R5, RZ ;  /* 0x0000000510107210 */ /* 0x000fc40007f3e0ff */
[----:B------:R-:W-:Y:S02]  /*1df80*/  IADD3 R9, P2, R9, R5, RZ ;  /* 0x0000000509097210 */ /* 0x000fe40007f5e0ff */
[----:B---3--:R-:W-:Y:S01]  /*1df90*/  MOV R6, R16 ;  /* 0x0000001000067202 */ /* 0x008fe20000000f00 */
[----:B------:R1:W-:Y:S02]  /*1dfa0*/  STL [R1+0x928], R16 ;  /* 0x0009281001007387 */ /* 0x0003e40000100800 */
[--C-:B--2---:R-:W-:Y:S02]  /*1dfb0*/  IMAD.X R15, R15, 0x1, R4.reuse, P2 ;  /* 0x000000010f0f7824 */ /* 0x104fe400010e0604 */
[----:B----4-:R-:W-:-:S05]  /*1dfc0*/  IMAD.X R7, R7, 0x1, R4, P1 ;  /* 0x0000000107077824 */ /* 0x010fca00008e0604 */
[----:B------:R2:W-:Y:S04]  /*1dfd0*/  STL [R1+0x924], R7 ;  /* 0x0009240701007387 */ /* 0x0005e80000100800 */
[----:B------:R3:W-:Y:S04]  /*1dfe0*/  LDGSTS.E [R3+0x61a00], desc[UR16][R6.64], P0 ;  /* 0x61a0000006037fae */ /* 0x0007e80008121850 */
[----:B------:R-:W-:Y:S04]  /*1dff0*/  STL [R1+0x948], R9 ;  /* 0x0009480901007387 */ /* 0x000fe80000100800 */
[----:B------:R4:W-:Y:S01]  /*1e000*/  STL [R1+0x944], R15 ;  /* 0x0009440f01007387 */ /* 0x0009e20000100800 */
[----:B---3--:R-:W-:-:S03]  /*1e010*/  IMAD.MOV.U32 R6, RZ, RZ, R9 ;  /* 0x000000ffff067224 */ /* 0x008fc600078e0009 */
[----:B-1----:R-:W3:Y:S01]  /*1e020*/  LDL.LU R16, [R1+0x8cc] ;  /* 0x0008cc0001107983 */ /* 0x002ee20000300800 */
[----:B--2---:R-:W-:-:S03]  /*1e030*/  IMAD.MOV.U32 R7, RZ, RZ, R15 ;  /* 0x000000ffff077224 */ /* 0x004fc600078e000f */
[----:B----4-:R-:W2:Y:S04]  /*1e040*/  LDL.LU R15, [R1+0x8d0] ;  /* 0x0008d000010f7983 */ /* 0x010ea80000300800 */
[----:B------:R1:W-:Y:S04]  /*1e050*/  LDGSTS.E [R3+0x61e00], desc[UR16][R6.64], P0 ;  /* 0x61e0000006037fae */ /* 0x0003e80008121850 */
[----:B------:R-:W4:Y:S01]  /*1e060*/  LDL.LU R7, [R1+0x86c] ;  /* 0x00086c0001077983 */ /* 0x000f220000300800 */
[----:B------:R-:W-:Y:S02]  /*1e070*/  LOP3.LUT R9, R14, 0x60, RZ, 0x3c, !PT ;  /* 0x000000600e097812 */ /* 0x000fe400078e3cff */
[----:B------:R-:W-:-:S02]  /*1e080*/  IADD3 R13, P1, R13, R5, RZ ;  /* 0x000000050d0d7210 */ /* 0x000fc40007f3e0ff */
[----:B------:R-:W-:Y:S01]  /*1e090*/  IADD3 R8, P2, R8, R5, RZ ;  /* 0x0000000508087210 */ /* 0x000fe20007f5e0ff */
[----:B-1----:R-:W-:Y:S01]  /*1e0a0*/  VIADD R3, R9, UR4 ;  /* 0x0000000409037c36 */ /* 0x002fe20008000000 */
[----:B------:R-:W-:Y:S01]  /*1e0b0*/  MOV R6, R13 ;  /* 0x0000000d00067202 */ /* 0x000fe20000000f00 */
[----:B------:R-:W-:Y:S02]  /*1e0c0*/  STL [R1+0x870], R13 ;  /* 0x0008700d01007387 */ /* 0x000fe40000100800 */
[----:B------:R-:W-:Y:S01]  /*1e0d0*/  IMAD.X R12, R12, 0x1, R4, P2 ;  /* 0x000000010c0c7824 */ /* 0x000fe200010e0604 */
[----:B----4-:R-:W-:-:S05]  /*1e0e0*/  IADD3.X R7, R7, R4, RZ, P1, !PT ;  /* 0x0000000407077210 */ /* 0x010fca0000ffe4ff */
[----:B------:R1:W-:Y:S04]  /*1e0f0*/  STL [R1+0x86c], R7 ;  /* 0x00086c0701007387 */ /* 0x0003e80000100800 */
[----:B------:R4:W-:Y:S04]  /*1e100*/  LDGSTS.E [R3+0x60300], desc[UR16][R6.64], P0 ;  /* 0x6030000006037fae */ /* 0x0009e80008121850 */
[----:B------:R-:W-:Y:S04]  /*1e110*/  STL [R1+0x890], R8 ;  /* 0x0008900801007387 */ /* 0x000fe80000100800 */
[----:B------:R-:W3:Y:S01]  /*1e120*/  LDL.LU R9, [R1+0x910] ;  /* 0x0009100001097983 */ /* 0x000ee20000300800 */
[----:B----4-:R-:W-:-:S02]  /*1e130*/  IMAD.MOV.U32 R6, RZ, RZ, R8 ;  /* 0x000000ffff067224 */ /* 0x010fc400078e0008 */
[----:B-1----:R-:W-:Y:S01]  /*1e140*/  IMAD.MOV.U32 R7, RZ, RZ, R12 ;  /* 0x000000ffff077224 */ /* 0x002fe200078e000c */
[----:B------:R1:W-:Y:S04]  /*1e150*/  STL [R1+0x88c], R12 ;  /* 0x00088c0c01007387 */ /* 0x0003e80000100800 */
[----:B------:R-:W4:Y:S04]  /*1e160*/  LDL.LU R13, [R1+0x90c] ;  /* 0x00090c00010d7983 */ /* 0x000f280000300800 */
[----:B------:R4:W-:Y:S04]  /*1e170*/  LDGSTS.E [R3+0x60700], desc[UR16][R6.64], P0 ;  /* 0x6070000006037fae */ /* 0x0009e80008121850 */
[----:B-1----:R-:W4:Y:S04]  /*1e180*/  LDL.LU R12, [R1+0x94c] ;  /* 0x00094c00010c7983 */ /* 0x002f280000300800 */
[----:B------:R-:W4:Y:S04]  /*1e190*/  LDL.LU R8, [R1+0x950] ;  /* 0x0009500001087983 */ /* 0x000f280000300800 */
[----:B------:R-:W4:Y:S04]  /*1e1a0*/  LDL.LU R6, [R1+0x8ac] ;  /* 0x0008ac0001067983 */ /* 0x000f280000300800 */
[----:B------:R-:W4:Y:S01]  /*1e1b0*/  LDL.LU R7, [R1+0x8b0] ;  /* 0x0008b00001077983 */ /* 0x000f220000300800 */
[----:B--2---:R-:W-:-:S05]  /*1e1c0*/  IADD3 R15, P2, R15, R5, RZ ;  /* 0x000000050f0f7210 */ /* 0x004fca0007f5e0ff */
[----:B---3--:R-:W-:Y:S01]  /*1e1d0*/  IMAD.X R16, R16, 0x1, R4, P2 ;  /* 0x0000000110107824 */ /* 0x008fe200010e0604 */
[----:B----4-:R-:W-:-:S04]  /*1e1e0*/  IADD3 R7, P1, R7, R5, RZ ;  /* 0x0000000507077210 */ /* 0x010fc80007f3e0ff */
[----:B------:R-:W-:Y:S01]  /*1e1f0*/  IADD3.X R6, R6, R4, RZ, P1, !PT ;  /* 0x0000000406067210 */ /* 0x000fe20000ffe4ff */
[----:B------:R1:W-:Y:S04]  /*1e200*/  STL [R1+0x8b0], R7 ;  /* 0x0008b00701007387 */ /* 0x0003e80000100800 */
[----:B------:R2:W-:Y:S01]  /*1e210*/  STL [R1+0x8ac], R6 ;  /* 0x0008ac0601007387 */ /* 0x0005e20000100800 */
[----:B-1----:R-:W-:-:S04]  /*1e220*/  LOP3.LUT R7, R7, R6, RZ, 0x3c, !PT ;  /* 0x0000000607077212 */ /* 0x002fc800078e3cff */
[----:B--2---:R-:W-:-:S04]  /*1e230*/  LOP3.LUT R6, R7, R6, RZ, 0x3c, !PT ;  /* 0x0000000607067212 */ /* 0x004fc800078e3cff */
[----:B------:R-:W-:Y:S01]  /*1e240*/  LOP3.LUT R7, R7, R6, RZ, 0x3c, !PT ;  /* 0x0000000607077212 */ /* 0x000fe200078e3cff */
[----:B------:R-:W-:Y:S04]  /*1e250*/  STL [R1+0x8d0], R15 ;  /* 0x0008d00f01007387 */ /* 0x000fe80000100800 */
[----:B------:R1:W-:Y:S04]  /*1e260*/  LDGSTS.E [R3+0x60b00], desc[UR16][R6.64], P0 ;  /* 0x60b0000006037fae */ /* 0x0003e80008121850 */
[----:B------:R2:W-:Y:S01]  /*1e270*/  STL [R1+0x8cc], R16 ;  /* 0x0008cc1001007387 */ /* 0x0005e20000100800 */
[----:B-1----:R-:W-:Y:S01]  /*1e280*/  IMAD.MOV.U32 R6, RZ, RZ, R15 ;  /* 0x000000ffff067224 */ /* 0x002fe200078e000f */
[----:B------:R-:W-:-:S02]  /*1e290*/  MOV R7, R16 ;  /* 0x0000001000077202 */ /* 0x000fc40000000f00 */
[----:B--2---:R-:W5:Y:S04]  /*1e2a0*/  LDL.LU R16, [R1+0xc08] ;  /* 0x000c080001107983 */ /* 0x004f680000300800 */
[----:B------:R-:W5:Y:S04]  /*1e2b0*/  LDL.LU R15, [R1+0xc04] ;  /* 0x000c0400010f7983 */ /* 0x000f680000300800 */
[----:B------:R1:W-:Y:S04]  /*1e2c0*/  LDGSTS.E [R3+0x60f00], desc[UR16][R6.64], P0 ;  /* 0x60f0000006037fae */ /* 0x0003e80008121850 */
[----:B------:R-:W2:Y:S04]  /*1e2d0*/  LDL.LU R6, [R1+0x8ec] ;  /* 0x0008ec0001067983 */ /* 0x000ea80000300800 */
[----:B------:R-:W1:Y:S01]  /*1e2e0*/  LDL.LU R7, [R1+0x8f0] ;  /* 0x0008f00001077983 */ /* 0x000e620000300800 */
[----:B------:R-:W-:-:S05]  /*1e2f0*/  IADD3 R9, P2, R9, R5, RZ ;  /* 0x0000000509097210 */ /* 0x000fca0007f5e0ff */
[----:B------:R-:W-:Y:S01]  /*1e300*/  IMAD.X R13, R13, 0x1, R4, P2 ;  /* 0x000000010d0d7824 */ /* 0x000fe200010e0604 */
[----:B-1----:R-:W-:-:S05]  /*1e310*/  IADD3 R7, P1, R7, R5, RZ ;  /* 0x0000000507077210 */ /* 0x002fca0007f3e0ff */
[----:B--2---:R-:W-:Y:S01]  /*1e320*/  IMAD.X R6, R6, 0x1, R4, P1 ;  /* 0x0000000106067824 */ /* 0x004fe200008e0604 */
        /* <DEDUP_REMOVED lines=8> */
[----:B-1----:R-:W-:Y:S01]  /*1e3b0*/  MOV R6, R9 ;  /* 0x0000000900067202 */ /* 0x002fe20000000f00 */
[----:B------:R-:W-:Y:S01]  /*1e3c0*/  IMAD.MOV.U32 R7, RZ, RZ, R13 ;  /* 0x000000ffff077224 */ /* 0x000fe200078e000d */
[-C--:B------:R-:W-:Y:S01]  /*1e3d0*/  IADD3 R8, P2, R8, R5.reuse, RZ ;  /* 0x0000000508087210 */ /* 0x080fe20007f5e0ff */
[----:B--2---:R-:W5:Y:S01]  /*1e3e0*/  LDL.LU R13, [R1+0xc00] ;  /* 0x000c0000010d7983 */ /* 0x004f620000300800 */
[----:B------:R-:W1:Y:S03]  /*1e3f0*/  LDC R9, c[0x0][0x230] ;  /* 0x00008c00ff097b82 */ /* 0x000e660000000800 */
[----:B------:R2:W-:Y:S04]  /*1e400*/  LDGSTS.E [R3+0x61700], desc[UR16][R6.64], P0 ;  /* 0x6170000006037fae */ /* 0x0005e80008121850 */
[----:B------:R-:W3:Y:S04]  /*1e410*/  LDL.LU R6, [R1+0x92c] ;  /* 0x00092c0001067983 */ /* 0x000ee80000300800 */
[----:B------:R-:W2:Y:S01]  /*1e420*/  LDL.LU R7, [R1+0x930] ;  /* 0x0009300001077983 */ /* 0x000ea20000300800 */
[----:B------:R-:W-:Y:S01]  /*1e430*/  IADD3.X R12, R12, R4, RZ, P2, !PT ;  /* 0x000000040c0c7210 */ /* 0x000fe200017fe4ff */
[----:B-1----:R-:W-:Y:S01]  /*1e440*/  VIADD R9, R9, 0x3f ;  /* 0x0000003f09097836 */ /* 0x002fe20000000000 */
[----:B--2---:R-:W-:-:S05]  /*1e450*/  IADD3 R7, P1, R7, R5, RZ ;  /* 0x0000000507077210 */ /* 0x004fca0007f3e0ff */
[----:B---3--:R-:W-:Y:S01]  /*1e460*/  IMAD.X R6, R6, 0x1, R4, P1 ;  /* 0x0000000106067824 */ /* 0x008fe200008e0604 */
        /* <DEDUP_REMOVED lines=8> */
[----:B-1----:R-:W-:-:S03]  /*1e4f0*/  MOV R7, R12 ;  /* 0x0000000c00077202 */ /* 0x002fc60000000f00 */
[----:B--2---:R1:W5:Y:S01]  /*1e500*/  LDL.LU R12, [R1+0xbfc] ;  /* 0x000bfc00010c7983 */ /* 0x0043620000300800 */
[----:B------:R-:W-:Y:S01]  /*1e510*/  IMAD.MOV.U32 R6, RZ, RZ, R8 ;  /* 0x000000ffff067224 */ /* 0x000fe200078e0008 */
[----:B------:R-:W-:Y:S01]  /*1e520*/  SHF.R.S32.HI R8, RZ, 0x1f, R9 ;  /* 0x0000001fff087819 */ /* 0x000fe20000011409 */
[----:B------:R-:W-:-:S03]  /*1e530*/  VIADD R11, R11, 0x1 ;  /* 0x000000010b0b7836 */ /* 0x000fc60000000000 */
[----:B------:R-:W-:Y:S01]  /*1e540*/  LEA.HI R8, R8, R9, RZ, 0x6 ;  /* 0x0000000908087211 */ /* 0x000fe200078f30ff */
[----:B------:R1:W-:Y:S03]  /*1e550*/  LDGSTS.E [R3+0x61f00], desc[UR16][R6.64], P0 ;  /* 0x61f0000006037fae */ /* 0x0003e60008121850 */
[----:B------:R-:W-:Y:S01]  /*1e560*/  SHF.R.S32.HI R8, RZ, 0x6, R8 ;  /* 0x00000006ff087819 */ /* 0x000fe20000011408 */
[----:B------:R-:W0:Y:S03]  /*1e570*/  LDGDEPBAR ;  /* 0x00000000000079af */ /* 0x000e260000000000 */
[----:B------:R-:W-:-:S13]  /*1e580*/  ISETP.NE.U32.AND P0, PT, R11, R8, PT ;  /* 0x000000080b00720c */ /* 0x000fda0003f05070 */
[----:B-1----:R-:W-:Y:S05]  /*1e590*/  @P0 BRA `(.L_x_1) ;  /* 0xffffff3000680947 */ /* 0x002fea000383ffff */
.L_x_0:
[----:B------:R-:W2:Y:S01]  /*1e5a0*/  LDL.LU R7, [R1+0x95c] ;  /* 0x00095c0001077983 */ /* 0x000ea20000300800 */
[----:B------:R-:W-:-:S04]  /*1e5b0*/  DEPBAR.LE SB0, 0x0 ;  /* 0x000080000000791a */ /* 0x000fc80000000000 */
[----:B------:R-:W3:Y:S01]  /*1e5c0*/  LDL.LU R6, [R1+0x958] ;  /* 0x0009580001067983 */ /* 0x000ee20000300800 */
[----:B------:R-:W1:Y:S01]  /*1e5d0*/  S2R R3, SR_TID.X ;  /* 0x0000000000037919 */ /* 0x000e620000002100 */
[----:B------:R-:W4:Y:S01]  /*1e5e0*/  S2R R252, SR_TID.X ;  /* 0x0000000000fc7919 */ /* 0x000f220000002100 */
[----:B------:R-:W-:Y:S01]  /*1e5f0*/  IMAD.MOV.U32 R8, RZ, RZ, R184 ;  /* 0x000000ffff087224 */ /* 0x000fe200078e00b8 */
[----:B------:R-:W-:Y:S01]  /*1e600*/  MOV R10, R152 ;  /* 0x00000098000a7202 */ /* 0x000fe20000000f00 */
[----:B------:R-:W-:Y:S01]  /*1e610*/  IMAD.MOV.U32 R9, RZ, RZ, R186 ;  /* 0x000000ffff097224 */ /* 0x000fe200078e00ba */
[----:B------:R-:W3:Y:S01]  /*1e620*/  LDL.LU R4, [R1] ;  /* 0x0000000001047983 */ /* 0x000ee20000300800 */
[----:B------:R-:W-:Y:S01]  /*1e630*/  IMAD.MOV.U32 R11, RZ, RZ, R154 ;  /* 0x000000ffff0b7224 */ /* 0x000fe200078e009a */
[----:B------:R-:W-:Y:S01]  /*1e640*/  ULDC UR4, c[0x0][0x22c] ;  /* 0x00008b0000047ab9 */ /* 0x000fe20000000800 */
[----:B------:R-:W-:Y:S01]  /*1e650*/  ULDC UR5, c[0x0][0x22c] ;  /* 0x00008b0000057ab9 */ /* 0x000fe20000000800 */
[----:B------:R-:W3:Y:S01]  /*1e660*/  LDL.LU R5, [R1+0x8] ;  /* 0x0000080001057983 */ /* 0x000ee20000300800 */
[----:B------:R-:W-:Y:S01]  /*1e670*/  ULDC.64 UR8, c[0x0][0x220] ;  /* 0x0000880000087ab9 */ /* 0x000fe20000000a00 */
[----:B------:R-:W-:Y:S01]  /*1e680*/  ULDC.64 UR30, c[0x0][0x228] ;  /* 0x00008a00001e7ab9 */ /* 0x000fe20000000a00 */
[----:B------:R-:W-:Y:S01]  /*1e690*/  ULDC.64 UR6, c[0x0][0x228] ;  /* 0x00008a0000067ab9 */ /* 0x000fe20000000a00 */
[----:B------:R-:W-:Y:S01]  /*1e6a0*/  ULDC UR28, c[0x0][0x248] ;  /* 0x00009200001c7ab9 */ /* 0x000fe20000000800 */
[----:B------:R-:W-:Y:S01]  /*1e6b0*/  ULDC.64 UR14, c[0x0][0x228] ;  /* 0x00008a00000e7ab9 */ /* 0x000fe20000000a00 */
[----:B------:R-:W-:Y:S01]  /*1e6c0*/  ULDC.64 UR10, c[0x0][0x228] ;  /* 0x00008a00000a7ab9 */ /* 0x000fe20000000a00 */
[----:B------:R-:W-:Y:S01]  /*1e6d0*/  ULDC.64 UR26, c[0x0][0x228] ;  /* 0x00008a00001a7ab9 */ /* 0x000fe20000000a00 */
[----:B------:R-:W-:Y:S01]  /*1e6e0*/  ULDC.64 UR22, c[0x0][0x228] ;  /* 0x00008a0000167ab9 */ /* 0x000fe20000000a00 */
[----:B------:R-:W-:Y:S01]  /*1e6f0*/  ULDC.64 UR20, c[0x0][0x228] ;  /* 0x00008a0000147ab9 */ /* 0x000fe20000000a00 */
[----:B------:R-:W-:Y:S01]  /*1e700*/  ULDC.64 UR18, c[0x0][0x228] ;  /* 0x00008a0000127ab9 */ /* 0x000fe20000000a00 */
[----:B------:R-:W-:Y:S01]  /*1e710*/  ULDC.64 UR24, c[0x0][0x228] ;  /* 0x00008a0000187ab9 */ /* 0x000fe20000000a00 */
[C---:B-1----:R-:W-:Y:S01]  /*1e720*/  IMAD.SHL.U32 R2, R3.reuse, 0x10, RZ ;  /* 0x0000001003027824 */ /* 0x042fe200078e00ff */
[C---:B------:R-:W-:Y:S01]  /*1e730*/  SHF.L.U32 R0, R3.reuse, 0x6, RZ ;  /* 0x0000000603007819 */ /* 0x040fe200000006ff */
[----:B------:R-:W-:-:S03]  /*1e740*/  IMAD.SHL.U32 R3, R3, 0x8, RZ ;  /* 0x0000000803037824 */ /* 0x000fc600078e00ff */
[----:B------:R-:W-:Y:S02]  /*1e750*/  LOP3.LUT R2, R2, 0xf0, RZ, 0xc0, !PT ;  /* 0x000000f002027812 */ /* 0x000fe400078ec0ff */
[----:B------:R-:W-:Y:S02]  /*1e760*/  LOP3.LUT R0, R0, 0x400, RZ, 0xc0, !PT ;  /* 0x0000040000007812 */ /* 0x000fe400078ec0ff */
[----:B------:R-:W-:Y:S02]  /*1e770*/  LOP3.LUT R3, R3, 0x300, RZ, 0xc0, !PT ;  /* 0x0000030003037812 */ /* 0x000fe400078ec0ff */
[----:B------:R-:W-:-:S05]  /*1e780*/  IADD3 R0, R0, UR12, R2 ;  /* 0x0000000c00007c10 */ /* 0x000fca000fffe002 */
[----:B------:R-:W-:Y:S01]  /*1e790*/  IMAD.IADD R0, R3, 0x1, R0 ;  /* 0x0000000103007824 */ /* 0x000fe200078e0200 */
[----:B------:R-:W-:Y:S01]  /*1e7a0*/  BAR.SYNC.DEFER_BLOCKING 0x0 ;  /* 0x0000000000007b1d */ /* 0x000fe20000010000 */
[----:B----4-:R-:W-:-:S04]  /*1e7b0*/  LOP3.LUT R252, R252, 0x7f, RZ, 0xc0, !PT ;  /* 0x0000007ffcfc7812 */ /* 0x010fc800078ec0ff */
[----:B------:R-:W-:Y:S02]  /*1e7c0*/  LEA R252, R252, UR12, 0x4 ;  /* 0x0000000cfcfc7c11 */ /* 0x000fe4000f8e20ff */
[C---:B--2--5:R-:W-:Y:S02]  /*1e7d0*/  ISETP.GE.AND P0, PT, R12.reuse, R7, PT ;  /* 0x000000070c00720c */ /* 0x064fe40003f06270 */
[----:B---3--:R-:W-:Y:S01]  /*1e7e0*/  ISETP.GE.AND P1, PT, R13, R6, PT ;  /* 0x000000060d00720c */ /* 0x008fe20003f26270 */
[----:B------:R-:W-:Y:S01]  /*1e7f0*/  IMAD.MOV.U32 R6, RZ, RZ, R216 ;  /* 0x000000ffff067224 */ /* 0x000fe200078e00d8 */
[----:B------:R-:W-:Y:S02]  /*1e800*/  MOV R7, R218 ;  /* 0x000000da00077202 */ /* 0x000fe40000000f00 */
[C---:B------:R-:W-:Y:S01]  /*1e810*/  IADD3 R2, R12.reuse, 0x1, RZ ;  /* 0x000000010c027810 */ /* 0x040fe20007ffe0ff */
[----:B------:R-:W-:Y:S01]  /*1e820*/  VIADD R3, R12, 0x2 ;  /* 0x000000020c037836 */ /* 0x000fe20000000000 */
[----:B------:R-:W-:Y:S01]  /*1e830*/  ULDC.64 UR12, c[0x0][0x228] ;  /* 0x00008a00000c7ab9 */ /* 0x000fe20000000a00 */
[----:B------:R1:W-:Y:S01]  /*1e840*/  STSM.16.M88.4 [R0], R4 ;  /* 0x0000000400007844 */ /* 0x0003e20000000200 */
[----:B------:R-:W-:Y:S06]  /*1e850*/  BAR.SYNC.DEFER_BLOCKING 0x0 ;  /* 0x0000000000007b1d */ /* 0x000fec0000010000 */
[----:B------:R-:W2:Y:S02]  /*1e860*/  LDS.128 R20, [R252] ;  /* 0x00000000fc147984 */ /* 0x000ea40000000c00 */
[----:B------:R-:W-:Y:S06]  /*1e870*/  BAR.SYNC.DEFER_BLOCKING 0x0 ;  /* 0x0000000000007b1d */ /* 0x000fec0000010000 */
[----:B------:R-:W-:Y:S02]  /*1e880*/  STSM.16.M88.4 [R0], R8 ;  /* 0x0000000800007844 */ /* 0x000fe40000000200 */
[----:B------:R-:W-:Y:S06]  /*1e890*/  BAR.SYNC.DEFER_BLOCKING 0x0 ;  /* 0x0000000000007b1d */ /* 0x000fec0000010000 */
[----:B------:R-:W3:Y:S01]  /*1e8a0*/  LDS.128 R8, [R252] ;  /* 0x00000000fc087984 */ /* 0x000ee20000000c00 */
[----:B-1----:R-:W-:Y:S01]  /*1e8b0*/  IMAD.MOV.U32 R4, RZ, RZ, R120 ;  /* 0x000000ffff047224 */ /* 0x002fe200078e0078 */
[----:B------:R-:W-:Y:S01]  /*1e8c0*/  MOV R5, R122 ;  /* 0x0000007a00057202 */ /* 0x000fe20000000f00 */
[----:B------:R-:W-:-:S02]  /*1e8d0*/  IMAD.MOV.U32 R6, RZ, RZ, R88 ;  /* 0x000000ffff067224 */ /* 0x000fc400078e0058 */
[----:B------:R-:W-:Y:S01]  /*1e8e0*/  IMAD.MOV.U32 R7, RZ, RZ, R90 ;  /* 0x000000ffff077224 */ /* 0x000fe200078e005a */
[----:B------:R-:W-:Y:S06]  /*1e8f0*/  BAR.SYNC.DEFER_BLOCKING 0x0 ;  /* 0x0000000000007b1d */ /* 0x000fec0000010000 */
[----:B--2---:R-:W-:Y:S04]  /*1e900*/  STL.64 [R1+0x100], R20 ;  /* 0x0001001401007387 */ /* 0x004fe80000100a00 */
[----:B------:R-:W-:Y:S04]  /*1e910*/  STL.64 [R1+0x108], R22 ;  /* 0x0001081601007387 */ /* 0x000fe80000100a00 */
[----:B------:R1:W-:Y:S01]  /*1e920*/  STSM.16.M88.4 [R0], R4 ;  /* 0x0000000400007844 */ /* 0x0003e20000000200 */
[----:B------:R-:W-:Y:S06]  /*1e930*/  BAR.SYNC.DEFER_BLOCKING 0x0 ;  /* 0x0000000000007b1d */ /* 0x000fec0000010000 */
[----:B---3--:R2:W-:Y:S04]  /*1e940*/  STL.64 [R1+0xf0], R8 ;  /* 0x0000f00801007387 */ /* 0x0085e80000100a00 */
[----:B------:R3:W-:Y:S04]  /*1e950*/  STL.64 [R1+0xf8], R10 ;  /* 0x0000f80a01007387 */ /* 0x0007e80000100a00 */
[----:B-1----:R-:W4:Y:S04]  /*1e960*/  LDL.LU R4, [R1+0x4] ;  /* 0x0000040001047983 */ /* 0x002f280000300800 */
[----:B------:R-:W4:Y:S04]  /*1e970*/  LDL.LU R5, [R1+0xc] ;  /* 0x00000c0001057983 */ /* 0x000f280000300800 */
[----:B------:R-:W1:Y:S01]  /*1e980*/  LDS.128 R20, [R252] ;  /* 0x00000000fc147984 */ /* 0x000e620000000c00 */
[----:B--2---:R-:W-:Y:S01]  /*1e990*/  MOV R8, R56 ;  /* 0x0000003800087202 */ /* 0x004fe20000000f00 */
[----:B------:R-:W-:Y:S01]  /*1e9a0*/  IMAD.MOV.U32 R9, RZ, RZ, R58 ;  /* 0x000000ffff097224 */ /* 0x000fe200078e003a */
[----:B---3--:R-:W-:Y:S01]  /*1e9b0*/  MOV R11, R26 ;  /* 0x0000001a000b7202 */ /* 0x008fe20000000f00 */
[----:B------:R-:W-:Y:S01]  /*1e9c0*/  IMAD.MOV.U32 R10, RZ, RZ, R24 ;  /* 0x000000ffff0a7224 */ /* 0x000fe200078e0018 */
[----:B------:R-:W-:Y:S06]  /*1e9d0*/  BAR.SYNC.DEFER_BLOCKING 0x0 ;  /* 0x0000000000007b1d */ /* 0x000fec0000010000 */
[----:B------:R-:W-:Y:S02]  /*1e9e0*/  STSM.16.M88.4 [R0], R8 ;  /* 0x0000000800007844 */ /* 0x000fe40000000200 */
[----:B------:R-:W-:Y:S01]  /*1e9f0*/  BAR.SYNC.DEFER_BLOCKING 0x0 ;  /* 0x0000000000007b1d */ /* 0x000fe20000010000 */
[----:B------:R-:W-:-:S02]  /*1ea00*/  IMAD.MOV.U32 R6, RZ, RZ, R217 ;  /* 0x000000ffff067224 */ /* 0x000fc400078e00d9 */
[----:B------:R-:W-:-:S03]  /*1ea10*/  IMAD.MOV.U32 R7, RZ, RZ, R219 ;  /* 0x000000ffff077224 */ /* 0x000fc600078e00db */
[----:B------:R-:W2:Y:S02]  /*1ea20*/  LDS.128 R8, [R252] ;  /* 0x00000000fc087984 */ /* 0x000ea40000000c00 */
[----:B------:R-:W-:Y:S06]  /*1ea30*/  BAR.SYNC.DEFER_BLOCKING 0x0 ;  /* 0x0000000000007b1d */ /* 0x000fec0000010000 */
[----:B-1----:R-:W-:Y:S04]  /*1ea40*/  STL.64 [R1+0xe0], R20 ;  /* 0x0000e01401007387 */ /* 0x002fe80000100a00 */
[----:B------:R-:W-:Y:S04]  /*1ea50*/  STL.64 [R1+0xe8], R22 ;  /* 0x0000e81601007387 */ /* 0x000fe80000100a00 */
[----:B--2---:R1:W-:Y:S04]  /*1ea60*/  STL.64 [R1+0xd0], R8 ;  /* 0x0000d00801007387 */ /* 0x0043e80000100a00 */
[----:B------:R2:W-:Y:S01]  /*1ea70*/  STL.64 [R1+0xd8], R10 ;  /* 0x0000d80a01007387 */ /* 0x0005e20000100a00 */
[----:B-1----:R-:W-:Y:S01]  /*1ea80*/  MOV R8, R185 ;  /* 0x000000b900087202 */ /* 0x002fe20000000f00 */
[----:B------:R-:W-:-:S02]  /*1ea90*/  IMAD.MOV.U32 R9, RZ, RZ, R187 ;  /* 0x000000ffff097224 */ /* 0x000fc400078e00bb */
[----:B--2---:R-:W-:Y:S01]  /*1eaa0*/  IMAD.MOV.U32 R10, RZ, RZ, R153 ;  /* 0x000000ffff0a7224 */ /* 0x004fe200078e0099 */
[----:B------:R-:W-:Y:S01]  /*1eab0*/  MOV R11, R155 ;  /* 0x0000009b000b7202 */ /* 0x000fe20000000f00 */
[----:B----4-:R-:W-:Y:S01]  /*1eac0*/  STSM.16.M88.4 [R0], R4 ;  /* 0x0000000400007844 */ /* 0x010fe20000000200 */
[----:B------:R-:W-:Y:S06]  /*1ead0*/  BAR.SYNC.DEFER_BLOCKING 0x0 ;  /* 0x0000000000007b1d */ /* 0x000fec0000010000 */
[----:B------:R-:W1:Y:S02]  /*1eae0*/  LDS.128 R20, [R252] ;  /* 0x00000000fc147984 */ /* 0x000e640000000c00 */
[----:B------:R-:W-:Y:S06]  /*1eaf0*/  BAR.SYNC.DEFER_BLOCKING 0x0 ;  /* 0x0000000000007b1d */ /* 0x000fec0000010000 */
[----:B------:R-:W-:Y:S04]  /*1eb00*/  STSM.16.M88.4 [R0], R8 ;  /* 0x0000000800007844 */ /* 0x000fe80000000200 */
[----:B-1----:R-:W-:Y:S04]  /*1eb10*/  STL.64 [R1+0xc0], R20 ;  /* 0x0000c01401007387 */ /* 0x002fe80000100a00 */
[----:B------:R-:W-:Y:S01]  /*1eb20*/  STL.64 [R1+0xc8], R22 ;  /* 0x0000c81601007387 */ /* 0x000fe20000100a00 */
[----:B------:R-:W-:Y:S06]  /*1eb30*/  BAR.SYNC.DEFER_BLOCKING 0x0 ;  /* 0x0000000000007b1d */ /* 0x000fec0000010000 */
[----:B------:R-:W1:Y:S01]  /*1eb40*/  LDS.128 R20, [R252] ;  /* 0x00000000fc147984 */ /* 0x000e620000000c00 */
[----:B------:R-:W-:Y:S01]  /*1eb50*/  IMAD.MOV.U32 R4, RZ, RZ, R121 ;  /* 0x000000ffff047224 */ /* 0x000fe200078e0079 */
[----:B------:R-:W-:Y:S01]  /*1eb60*/  MOV R6, R89 ;  /* 0x0000005900067202 */ /* 0x000fe20000000f00 */
[----:B------:R-:W-:Y:S01]  /*1eb70*/  IMAD.MOV.U32 R5, RZ, RZ, R123 ;  /* 0x000000ffff057224 */ /* 0x000fe200078e007b */
[----:B------:R-:W-:Y:S01]  /*1eb80*/  BAR.SYNC.DEFER_BLOCKING 0x0 ;  /* 0x0000000000007b1d */ /* 0x000fe20000010000 */
[----:B------:R-:W-:-:S05]  /*1eb90*/  IMAD.MOV.U32 R7, RZ, RZ, R91 ;  /* 0x000000ffff077224 */ /* 0x000fca00078e005b */
[----:B------:R2:W-:Y:S04]  /*1eba0*/  STSM.16.M88.4 [R0], R4 ;  /* 0x0000000400007844 */ /* 0x0005e80000000200 */
[----:B-1----:R-:W-:Y:S04]  /*1ebb0*/  STL [R1+0xb4], R21 ;  /* 0x0000b41501007387 */ /* 0x002fe80000100800 */
[----:B------:R-:W-:Y:S04]  /*1ebc0*/  STL.64 [R1+0xb8], R22 ;  /* 0x0000b81601007387 */ /* 0x000fe80000100a00 */
[----:B--2---:R-:W2:Y:S04]  /*1ebd0*/  LDL.LU R4, [R1+0x10] ;  /* 0x0000100001047983 */ /* 0x004ea80000300800 */
[----:B------:R-:W2:Y:S01]  /*1ebe0*/  LDL.LU R5, [R1+0x18] ;  /* 0x0000180001057983 */ /* 0x000ea20000300800 */
[----:B------:R-:W-:Y:S01]  /*1ebf0*/  ISETP.GE.AND P2, PT, R2, UR4, PT ;  /* 0x0000000402007c0c */ /* 0x000fe2000bf46270 */
[----:B------:R-:W-:Y:S01]  /*1ec00*/  IMAD.MOV.U32 R2, RZ, RZ, R20 ;  /* 0x000000ffff027224 */ /* 0x000fe200078e0014 */
[----:B------:R-:W-:Y:S01]  /*1ec10*/  BAR.SYNC.DEFER_BLOCKING 0x0 ;  /* 0x0000000000007b1d */ /* 0x000fe20000010000 */
[----:B------:R-:W-:Y:S01]  /*1ec20*/  MOV R8, R57 ;  /* 0x0000003900087202 */ /* 0x000fe20000000f00 */
[----:B------:R-:W-:Y:S01]  /*1ec30*/  IMAD.MOV.U32 R9, RZ, RZ, R59 ;  /* 0x000000ffff097224 */ /* 0x000fe200078e003b */
[----:B------:R-:W-:Y:S01]  /*1ec40*/  MOV R11, R27 ;  /* 0x0000001b000b7202 */ /* 0x000fe20000000f00 */
[----:B------:R-:W-:-:S02]  /*1ec50*/  IMAD.MOV.U32 R10, RZ, RZ, R25 ;  /* 0x000000ffff0a7224 */ /* 0x000fc400078e0019 */
[----:B------:R-:W1:Y:S02]  /*1ec60*/  LDS.128 R20, [R252] ;  /* 0x00000000fc147984 */ /* 0x000e640000000c00 */
[----:B------:R-:W-:Y:S01]  /*1ec70*/  BAR.SYNC.DEFER_BLOCKING 0x0 ;  /* 0x0000000000007b1d */ /* 0x000fe20000010000 */
[----:B------:R-:W-:Y:S01]  /*1ec80*/  ISETP.GE.AND P4, PT, R3, UR5, PT ;  /* 0x0000000503007c0c */ /* 0x000fe2000bf86270 */
[----:B------:R-:W-:Y:S02]  /*1ec90*/  IMAD.MOV.U32 R6, RZ, RZ, R220 ;  /* 0x000000ffff067224 */ /* 0x000fe400078e00dc */
[----:B------:R-:W-:Y:S02]  /*1eca0*/  IMAD.MOV.U32 R7, RZ, RZ, R222 ;  /* 0x000000ffff077224 */ /* 0x000fe400078e00de */
[----:B------:R3:W-:Y:S01]  /*1ecb0*/  STSM.16.M88.4 [R0], R8 ;  /* 0x0000000800007844 */ /* 0x0007e20000000200 */
[----:B------:R-:W-:Y:S01]  /*1ecc0*/  IMAD.MOV.U32 R26, RZ, RZ, R93 ;  /* 0x000000ffff1a7224 */ /* 0x000fe200078e005d */
[----:B------:R-:W-:Y:S01]  /*1ecd0*/  MOV R25, R127 ;  /* 0x0000007f00197202 */ /* 0x000fe20000000f00 */
[----:B------:R-:W-:Y:S01]  /*1ece0*/  IMAD.MOV.U32 R24, RZ, RZ, R125 ;  /* 0x000000ffff187224 */ /* 0x000fe200078e007d */
[----:B------:R-:W-:Y:S01]  /*1ecf0*/  MOV R56, R61 ;  /* 0x0000003d00387202 */ /* 0x000fe20000000f00 */
[----:B------:R-:W-:Y:S01]  /*1ed00*/  IMAD.MOV.U32 R27, RZ, RZ, R95 ;  /* 0x000000ffff1b7224 */ /* 0x000fe200078e005f */
[----:B------:R-:W-:Y:S01]  /*1ed10*/  BAR.SYNC.DEFER_BLOCKING 0x0 ;  /* 0x0000000000007b1d */ /* 0x000fe20000010000 */
[----:B-1----:R-:W-:Y:S01]  /*1ed20*/  MOV R3, R20 ;  /* 0x0000001400037202 */ /* 0x002fe20000000f00 */
[----:B------:R-:W-:-:S04]  /*1ed30*/  IMAD.MOV.U32 R57, RZ, RZ, R63 ;  /* 0x000000ffff397224 */ /* 0x000fc800078e003f */
[----:B------:R-:W-:Y:S01]  /*1ed40*/  STL [R1+0xa4], R21 ;  /* 0x0000a41501007387 */ /* 0x000fe20000100800 */
[----:B------:R-:W-:Y:S01]  /*1ed50*/  IMAD.MOV.U32 R58, RZ, RZ, R29 ;  /* 0x000000ffff3a7224 */ /* 0x000fe200078e001d */
[----:B------:R-:W-:Y:S01]  /*1ed60*/  MOV R59, R31 ;  /* 0x0000001f003b7202 */ /* 0x000fe20000000f00 */
[----:B------:R-:W-:Y:S01]  /*1ed70*/  ULDC.64 UR4, c[0x0][0x228] ;  /* 0x00008a0000047ab9 */ /* 0x000fe20000000a00 */
[----:B------:R-:W-:Y:S04]  /*1ed80*/  STL.64 [R1+0xa8], R22 ;  /* 0x0000a81601007387 */ /* 0x000fe80000100a00 */
[----:B------:R-:W1:Y:S01]  /*1ed90*/  LDS.128 R20, [R252] ;  /* 0x00000000fc147984 */ /* 0x000e620000000c00 */
[----:B------:R-:W-:Y:S01]  /*1eda0*/  BAR.SYNC.DEFER_BLOCKING 0x0 ;  /* 0x0000000000007b1d */ /* 0x000fe20000010000 */
[----:B---3--:R-:W-:Y:S01]  /*1edb0*/  IMAD.MOV.U32 R8, RZ, RZ, R188 ;  /* 0x000000ffff087224 */ /* 0x008fe200078e00bc */
[----:B------:R-:W-:Y:S01]  /*1edc0*/  MOV R9, R190 ;  /* 0x000000be00097202 */ /* 0x000fe20000000f00 */
[----:B------:R-:W-:-:S02]  /*1edd0*/  IMAD.MOV.U32 R10, RZ, RZ, R156 ;  /* 0x000000ffff0a7224 */ /* 0x000fc400078e009c */
[----:B------:R-:W-:Y:S01]  /*1ede0*/  IMAD.MOV.U32 R11, RZ, RZ, R158 ;  /* 0x000000ffff0b7224 */ /* 0x000fe200078e009e */
[----:B-1----:R-:W-:Y:S01]  /*1edf0*/  STL [R1+0x94], R21 ;  /* 0x0000941501007387 */ /* 0x002fe20000100800 */
[----:B------:R-:W-:-:S03]  /*1ee00*/  IMAD.MOV.U32 R14, RZ, RZ, R20 ;  /* 0x000000ffff0e7224 */ /* 0x000fc600078e0014 */
[----:B------:R-:W-:Y:S04]  /*1ee10*/  STL.64 [R1+0x98], R22 ;  /* 0x0000981601007387 */ /* 0x000fe80000100a00 */
[----:B--2---:R1:W-:Y:S01]  /*1ee20*/  STSM.16.M88.4 [R0], R4 ;  /* 0x0000000400007844 */ /* 0x0043e20000000200 */
[----:B------:R-:W-:Y:S06]  /*1ee30*/  BAR.SYNC.DEFER_BLOCKING 0x0 ;  /* 0x0000000000007b1d */ /* 0x000fec0000010000 */
[----:B------:R-:W2:Y:S02]  /*1ee40*/  LDS.128 R20, [R252] ;  /* 0x00000000fc147984 */ /* 0x000ea40000000c00 */
[----:B------:R-:W-:Y:S06]  /*1ee50*/  BAR.SYNC.DEFER_BLOCKING 0x0 ;  /* 0x0000000000007b1d */ /* 0x000fec0000010000 */
[----:B------:R-:W-:Y:S02]  /*1ee60*/  STSM.16.M88.4 [R0], R8 ;  /* 0x0000000800007844 */ /* 0x000fe40000000200 */
[----:B------:R-:W-:Y:S06]  /*1ee70*/  BAR.SYNC.DEFER_BLOCKING 0x0 ;  /* 0x0000000000007b1d */ /* 0x000fec0000010000 */
[----:B------:R-:W3:Y:S01]  /*1ee80*/  LDS.128 R8, [R252] ;  /* 0x00000000fc087984 */ /* 0x000ee20000000c00 */
[----:B-1----:R-:W-:Y:S01]  /*1ee90*/  MOV R4, R124 ;  /* 0x0000007c00047202 */ /* 0x002fe20000000f00 */
[----:B------:R-:W-:Y:S01]  /*1eea0*/  IMAD.MOV.U32 R5, RZ, RZ, R126 ;  /* 0x000000ffff057224 */ /* 0x000fe200078e007e */
[----:B------:R-:W-:Y:S01]  /*1eeb0*/  MOV R7, R94 ;  /* 0x0000005e00077202 */ /* 0x000fe20000000f00 */
[----:B------:R-:W-:Y:S01]  /*1eec0*/  IMAD.MOV.U32 R6, RZ, RZ, R92 ;  /* 0x000000ffff067224 */ /* 0x000fe200078e005c */
[----:B------:R-:W-:Y:S06]  /*1eed0*/  BAR.SYNC.DEFER_BLOCKING 0x0 ;  /* 0x0000000000007b1d */ /* 0x000fec0000010000 */
[----:B--2---:R-:W-:Y:S04]  /*1eee0*/  STL.64 [R1+0x80], R20 ;  /* 0x0000801401007387 */ /* 0x004fe80000100a00 */
[----:B------:R-:W-:Y:S04]  /*1eef0*/  STL.64 [R1+0x88], R22 ;  /* 0x0000881601007387 */ /* 0x000fe80000100a00 */
[----:B------:R1:W-:Y:S01]  /*1ef00*/  STSM.16.M88.4 [R0], R4 ;  /* 0x0000000400007844 */ /* 0x0003e20000000200 */
[----:B------:R-:W-:Y:S06]  /*1ef10*/  BAR.SYNC.DEFER_BLOCKING 0x0 ;  /* 0x0000000000007b1d */ /* 0x000fec0000010000 */
[----:B---3--:R2:W-:Y:S04]  /*1ef20*/  STL.64 [R1], R8 ;  /* 0x0000000801007387 */ /* 0x0085e80000100a00 */
[----:B------:R3:W-:Y:S04]  /*1ef30*/  STL.64 [R1+0x8], R10 ;  /* 0x0000080a01007387 */ /* 0x0007e80000100a00 */
[----:B-1----:R-:W4:Y:S04]  /*1ef40*/  LDL.LU R4, [R1+0x14] ;  /* 0x0000140001047983 */ /* 0x002f280000300800 */
[----:B------:R-:W4:Y:S04]  /*1ef50*/  LDL.LU R5, [R1+0x1c] ;  /* 0x00001c0001057983 */ /* 0x000f280000300800 */
[----:B------:R-:W4:Y:S04]  /*1ef60*/  LDL.LU R92, [R1+0x20] ;  /* 0x00002000015c7983 */ /* 0x000f280000300800 */
[----:B------:R-:W4:Y:S04]  /*1ef70*/  LDL.LU R93, [R1+0x28] ;  /* 0x00002800015d7983 */ /* 0x000f280000300800 */
[----:B------:R-:W1:Y:S01]  /*1ef80*/  LDS.128 R248, [R252] ;  /* 0x00000000fcf87984 */ /* 0x000e620000000c00 */
[----:B--2---:R-:W-:Y:S01]  /*1ef90*/  IMAD.MOV.U32 R8, RZ, RZ, R60 ;  /* 0x000000ffff087224 */ /* 0x004fe200078e003c */
[----:B---3--:R-:W-:Y:S01]  /*1efa0*/  MOV R10, R28 ;  /* 0x0000001c000a7202 */ /* 0x008fe20000000f00 */
[----:B------:R-:W-:Y:S01]  /*1efb0*/  IMAD.MOV.U32 R9, RZ, RZ, R62 ;  /* 0x000000ffff097224 */ /* 0x000fe200078e003e */
[----:B------:R-:W-:Y:S01]  /*1efc0*/  BAR.SYNC.DEFER_BLOCKING 0x0 ;  /* 0x0000000000007b1d */ /* 0x000fe20000010000 */
[----:B------:R-:W-:-:S05]  /*1efd0*/  IMAD.MOV.U32 R11, RZ, RZ, R30 ;  /* 0x000000ffff0b7224 */ /* 0x000fca00078e001e */
[----:B------:R-:W-:Y:S02]  /*1efe0*/  STSM.16.M88.4 [R0], R8 ;  /* 0x0000000800007844 */ /* 0x000fe40000000200 */
[----:B------:R-:W-:Y:S01]  /*1eff0*/  BAR.SYNC.DEFER_BLOCKING 0x0 ;  /* 0x0000000000007b1d */ /* 0x000fe20000010000 */
[----:B------:R-:W-:Y:S01]  /*1f000*/  IMAD.MOV.U32 R6, RZ, RZ, R221 ;  /* 0x000000ffff067224 */ /* 0x000fe200078e00dd */
[----:B------:R-:W-:-:S04]  /*1f010*/  MOV R7, R223 ;  /* 0x000000df00077202 */ /* 0x000fc80000000f00 */
[----:B------:R-:W2:Y:S02]  /*1f020*/  LDS.128 R8, [R252] ;  /* 0x00000000fc087984 */ /* 0x000ea40000000c00 */
[----:B------:R-:W-:Y:S01]  /*1f030*/  BAR.SYNC.DEFER_BLOCKING 0x0 ;  /* 0x0000000000007b1d */ /* 0x000fe20000010000 */
[----:B------:R-:W-:Y:S01]  /*1f040*/  IMAD.MOV.U32 R20, RZ, RZ, R189 ;  /* 0x000000ffff147224 */ /* 0x000fe200078e00bd */
[----:B------:R-:W-:Y:S01]  /*1f050*/  MOV R22, R157 ;  /* 0x0000009d00167202 */ /* 0x000fe20000000f00 */
[----:B------:R-:W-:Y:S02]  /*1f060*/  IMAD.MOV.U32 R21, RZ, RZ, R191 ;  /* 0x000000ffff157224 */ /* 0x000fe400078e00bf */
[----:B------:R-:W-:Y:S02]  /*1f070*/  IMAD.MOV.U32 R23, RZ, RZ, R159 ;  /* 0x000000ffff177224 */ /* 0x000fe400078e009f */
[----:B------:R-:W-:Y:S02]  /*1f080*/  IMAD.MOV.U32 R94, RZ, RZ, R224 ;  /* 0x000000ffff5e7224 */ /* 0x000fe400078e00e0 */
[----:B------:R-:W-:Y:S01]  /*1f090*/  IMAD.MOV.U32 R95, RZ, RZ, R226 ;  /* 0x000000ffff5f7224 */ /* 0x000fe200078e00e2 */
[----:B----4-:R-:W-:Y:S01]  /*1f0a0*/  STSM.16.M88.4 [R0], R4 ;  /* 0x0000000400007844 */ /* 0x010fe20000000200 */
[----:B------:R-:W-:Y:S06]  /*1f0b0*/  BAR.SYNC.DEFER_BLOCKING 0x0 ;  /* 0x0000000000007b1d */ /* 0x000fec0000010000 */
[----:B------:R-:W3:Y:S02]  /*1f0c0*/  LDS.128 R4, [R252] ;  /* 0x00000000fc047984 */ /* 0x000ee40000000c00 */
[----:B------:R-:W-:Y:S06]  /*1f0d0*/  BAR.SYNC.DEFER_BLOCKING 0x0 ;  /* 0x0000000000007b1d */ /* 0x000fec0000010000 */
[----:B------:R-:W-:Y:S02]  /*1f0e0*/  STSM.16.M88.4 [R0], R20 ;  /* 0x0000001400007844 */ /* 0x000fe40000000200 */
[----:B------:R-:W-:Y:S06]  /*1f0f0*/  BAR.SYNC.DEFER_BLOCKING 0x0 ;  /* 0x0000000000007b1d */ /* 0x000fec0000010000 */
[----:B------:R-:W4:Y:S02]  /*1f100*/  LDS.128 R20, [R252] ;  /* 0x00000000fc147984 */ /* 0x000f240000000c00 */
        /* <DEDUP_REMOVED lines=9> */
[----:B------:R1:W-:Y:S02]  /*1f1a0*/  STSM.16.M88.4 [R0], R92 ;  /* 0x0000005c00007844 */ /* 0x0003e40000000200 */
[----:B------:R-:W-:Y:S06]  /*1f1b0*/  BAR.SYNC.DEFER_BLOCKING 0x0 ;  /* 0x0000000000007b1d */ /* 0x000fec0000010000 */
[----:B-1----:R-:W2:Y:S04]  /*1f1c0*/  LDL.LU R92, [R1+0x24] ;  /* 0x00002400015c7983 */ /* 0x002ea80000300800 */
[----:B------:R-:W2:Y:S01]  /*1f1d0*/  LDL.LU R93, [R1+0x2c] ;  /* 0x00002c00015d7983 */ /* 0x000ea20000300800 */
[----:B------:R-:W-:Y:S01]  /*1f1e0*/  MOV R28, R192 ;  /* 0x000000c0001c7202 */ /* 0x000fe20000000f00 */
[----:B------:R-:W-:Y:S01]  /*1f1f0*/  IMAD.MOV.U32 R29, RZ, RZ, R194 ;  /* 0x000000ffff1d7224 */ /* 0x000fe200078e00c2 */
[----:B------:R-:W-:Y:S01]  /*1f200*/  MOV R31, R162 ;  /* 0x000000a2001f7202 */ /* 0x000fe20000000f00 */
[----:B------:R-:W-:Y:S01]  /*1f210*/  IMAD.MOV.U32 R30, RZ, RZ, R160 ;  /* 0x000000ffff1e7224 */ /* 0x000fe200078e00a0 */
[----:B------:R-:W-:Y:S01]  /*1f220*/  MOV R26, R96 ;  /* 0x00000060001a7202 */ /* 0x000fe20000000f00 */
[----:B------:R-:W-:Y:S01]  /*1f230*/  IMAD.MOV.U32 R24, RZ, RZ, R128 ;  /* 0x000000ffff187224 */ /* 0x000fe200078e0080 */
[----:B------:R-:W3:Y:S04]  /*1f240*/  LDL.LU R156, [R1+0x30] ;  /* 0x00003000019c7983 */ /* 0x000ee80000300800 */
[----:B------:R-:W1:Y:S01]  /*1f250*/  LDS.128 R56, [R252] ;  /* 0x00000000fc387984 */ /* 0x000e620000000c00 */
[----:B------:R-:W-:Y:S01]  /*1f260*/  BAR.SYNC.DEFER_BLOCKING 0x0 ;  /* 0x0000000000007b1d */ /* 0x000fe20000010000 */
[----:B------:R-:W-:-:S02]  /*1f270*/  IMAD.MOV.U32 R25, RZ, RZ, R130 ;  /* 0x000000ffff197224 */ /* 0x000fc400078e0082 */
[----:B------:R-:W-:-:S03]  /*1f280*/  IMAD.MOV.U32 R27, RZ, RZ, R98 ;  /* 0x000000ffff1b7224 */ /* 0x000fc600078e0062 */
[----:B------:R-:W3:Y:S04]  /*1f290*/  LDL.LU R157, [R1+0x38] ;  /* 0x00003800019d7983 */ /* 0x000ee80000300800 */
[----:B------:R-:W-:Y:S01]  /*1f2a0*/  STSM.16.M88.4 [R0], R28 ;  /* 0x0000001c00007844 */ /* 0x000fe20000000200 */
[----:B------:R-:W-:Y:S06]  /*1f2b0*/  BAR.SYNC.DEFER_BLOCKING 0x0 ;  /* 0x0000000000007b1d */ /* 0x000fec0000010000 */
[----:B------:R-:W1:Y:S02]  /*1f2c0*/  LDS.128 R28, [R252] ;  /* 0x00000000fc1c7984 */ /* 0x000e640000000c00 */
[----:B------:R-:W-:Y:S06]  /*1f2d0*/  BAR.SYNC.DEFER_BLOCKING 0x0 ;  /* 0x0000000000007b1d */ /* 0x000fec0000010000 */
[----:B------:R4:W-:Y:S02]  /*1f2e0*/  STSM.16.M88.4 [R0], R24 ;  /* 0x0000001800007844 */ /* 0x0009e40000000200 */
[----:B------:R-:W-:Y:S06]  /*1f2f0*/  BAR.SYNC.DEFER_BLOCKING 0x0 ;  /* 0x0000000000007b1d */ /* 0x000fec0000010000 */
[----:B------:R-:W1:Y:S01]  /*1f300*/  LDS.128 R120, [R252] ;  /* 0x00000000fc787984 */ /* 0x000e620000000c00 */
[----:B----4-:R-:W-:Y:S01]  /*1f310*/  IMAD.MOV.U32 R24, RZ, RZ, R64 ;  /* 0x000000ffff187224 */ /* 0x010fe200078e0040 */
[----:B------:R-:W-:Y:S01]  /*1f320*/  MOV R25, R66 ;  /* 0x0000004200197202 */ /* 0x000fe20000000f00 */
[----:B------:R-:W-:-:S02]  /*1f330*/  IMAD.MOV.U32 R26, RZ, RZ, R32 ;  /* 0x000000ffff1a7224 */ /* 0x000fc400078e0020 */
[----:B------:R-:W-:Y:S01]  /*1f340*/  IMAD.MOV.U32 R27, RZ, RZ, R34 ;  /* 0x000000ffff1b7224 */ /* 0x000fe200078e0022 */
[----:B------:R-:W-:Y:S06]  /*1f350*/  BAR.SYNC.DEFER_BLOCKING 0x0 ;  /* 0x0000000000007b1d */ /* 0x000fec0000010000 */
[----:B------:R-:W-:Y:S02]  /*1f360*/  STSM.16.M88.4 [R0], R24 ;  /* 0x0000001800007844 */ /* 0x000fe40000000200 */
[----:B------:R-:W-:Y:S01]  /*1f370*/  BAR.SYNC.DEFER_BLOCKING 0x0 ;  /* 0x0000000000007b1d */ /* 0x000fe20000010000 */
[----:B------:R-:W-:Y:S01]  /*1f380*/  MOV R94, R225 ;  /* 0x000000e1005e7202 */ /* 0x000fe20000000f00 */
[----:B------:R-:W-:-:S04]  /*1f390*/  IMAD.MOV.U32 R95, RZ, RZ, R227 ;  /* 0x000000ffff5f7224 */ /* 0x000fc800078e00e3 */
[----:B------:R-:W4:Y:S02]  /*1f3a0*/  LDS.128 R24, [R252] ;  /* 0x00000000fc187984 */ /* 0x000f240000000c00 */
[----:B------:R-:W-:Y:S01]  /*1f3b0*/  BAR.SYNC.DEFER_BLOCKING 0x0 ;  /* 0x0000000000007b1d */ /* 0x000fe20000010000 */
[----:B------:R-:W-:Y:S01]  /*1f3c0*/  MOV R128, R129 ;  /* 0x0000008100807202 */ /* 0x000fe20000000f00 */
[----:B------:R-:W-:Y:S01]  /*1f3d0*/  IMAD.MOV.U32 R129, RZ, RZ, R131 ;  /* 0x000000ffff817224 */ /* 0x000fe200078e0083 */
[----:B------:R-:W-:Y:S01]  /*1f3e0*/  MOV R131, R99 ;  /* 0x0000006300837202 */ /* 0x000fe20000000f00 */
[----:B------:R-:W-:Y:S01]  /*1f3f0*/  IMAD.MOV.U32 R130, RZ, RZ, R97 ;  /* 0x000000ffff827224 */ /* 0x000fe200078e0061 */
[----:B------:R-:W-:Y:S01]  /*1f400*/  MOV R125, R195 ;  /* 0x000000c3007d7202 */ /* 0x000fe20000000f00 */
[----:B------:R-:W-:Y:S02]  /*1f410*/  IMAD.MOV.U32 R124, RZ, RZ, R193 ;  /* 0x000000ffff7c7224 */ /* 0x000fe400078e00c1 */
[----:B------:R-:W-:-:S02]  /*1f420*/  IMAD.MOV.U32 R126, RZ, RZ, R161 ;  /* 0x000000ffff7e7224 */ /* 0x000fc400078e00a1 */
[----:B------:R-:W-:Y:S01]  /*1f430*/  IMAD.MOV.U32 R127, RZ, RZ, R163 ;  /* 0x000000ffff7f7224 */ /* 0x000fe200078e00a3 */
[----:B--2---:R-:W-:Y:S01]  /*1f440*/  STSM.16.M88.4 [R0], R92 ;  /* 0x0000005c00007844 */ /* 0x004fe20000000200 */
[----:B------:R-:W-:Y:S06]  /*1f450*/  BAR.SYNC.DEFER_BLOCKING 0x0 ;  /* 0x0000000000007b1d */ /* 0x000fec0000010000 */
[----:B------:R-:W2:Y:S02]  /*1f460*/  LDS.128 R96, [R252] ;  /* 0x00000000fc607984 */ /* 0x000ea40000000c00 */
[----:B------:R-:W-:Y:S06]  /*1f470*/  BAR.SYNC.DEFER_BLOCKING 0x0 ;  /* 0x0000000000007b1d */ /* 0x000fec0000010000 */
[----:B------:R-:W-:Y:S02]  /*1f480*/  STSM.16.M88.4 [R0], R124 ;  /* 0x0000007c00007844 */ /* 0x000fe40000000200 */
[----:B------:R-:W-:Y:S06]  /*1f490*/  BAR.SYNC.DEFER_BLOCKING 0x0 ;  /* 0x0000000000007b1d */ /* 0x000fec0000010000 */
[----:B------:R-:W2:Y:S02]  /*1f4a0*/  LDS.128 R92, [R252] ;  /* 0x00000000fc5c7984 */ /* 0x000ea40000000c00 */
[----:B------:R-:W-:Y:S06]  /*1f4b0*/  BAR.SYNC.DEFER_BLOCKING 0x0 ;  /* 0x0000000000007b1d */ /* 0x000fec0000010000 */
[----:B------:R-:W-:Y:S02]  /*1f4c0*/  STSM.16.M88.4 [R0], R128 ;  /* 0x0000008000007844 */ /* 0x000fe40000000200 */
[----:B------:R-:W-:Y:S01]  /*1f4d0*/  BAR.SYNC.DEFER_BLOCKING 0x0 ;  /* 0x0000000000007b1d */ /* 0x000fe20000010000 */
[----:B------:R-:W-:Y:S01]  /*1f4e0*/  IMAD.MOV.U32 R64, RZ, RZ, R65 ;  /* 0x000000ffff407224 */ /* 0x000fe200078e0041 */
[----:B------:R-:W-:Y:S01]  /*1f4f0*/  MOV R66, R33 ;  /* 0x0000002100427202 */ /* 0x000fe20000000f00 */
[----:B------:R-:W-:-:S03]  /*1f500*/  IMAD.MOV.U32 R65, RZ, RZ, R67 ;  /* 0x000000ffff417224 */ /* 0x000fc600078e0043 */
[----:B------:R-:W2:Y:S01]  /*1f510*/  LDS.128 R128, [R252] ;  /* 0x00000000fc807984 */ /* 0x000ea20000000c00 */
[----:B------:R-:W-:Y:S01]  /*1f520*/  IMAD.MOV.U32 R67, RZ, RZ, R35 ;  /* 0x000000ffff437224 */ /* 0x000fe200078e0023 */
[----:B------:R-:W-:Y:S06]  /*1f530*/  BAR.SYNC.DEFER_BLOCKING 0x0 ;  /* 0x0000000000007b1d */ /* 0x000fec0000010000 */
[----:B------:R-:W-:Y:S02]  /*1f540*/  STSM.16.M88.4 [R0], R64 ;  /* 0x0000004000007844 */ /* 0x000fe40000000200 */
[----:B------:R-:W-:Y:S01]  /*1f550*/  BAR.SYNC.DEFER_BLOCKING 0x0 ;  /* 0x0000000000007b1d */ /* 0x000fe20000010000 */
[----:B------:R-:W-:Y:S01]  /*1f560*/  IMAD.MOV.U32 R158, RZ, RZ, R228 ;  /* 0x000000ffff9e7224 */ /* 0x000fe200078e00e4 */
[----:B------:R-:W-:-:S04]  /*1f570*/  MOV R159, R230 ;  /* 0x000000e6009f7202 */ /* 0x000fc80000000f00 */
[----:B------:R-:W2:Y:S02]  /*1f580*/  LDS.128 R152, [R252] ;  /* 0x00000000fc987984 */ /* 0x000ea40000000c00 */
[----:B------:R-:W-:Y:S06]  /*1f590*/  BAR.SYNC.DEFER_BLOCKING 0x0 ;  /* 0x0000000000007b1d */ /* 0x000fec0000010000 */
[----:B---3--:R3:W-:Y:S02]  /*1f5a0*/  STSM.16.M88.4 [R0], R156 ;  /* 0x0000009c00007844 */ /* 0x0087e40000000200 */
[----:B------:R-:W-:Y:S06]  /*1f5b0*/  BAR.SYNC.DEFER_BLOCKING 0x0 ;  /* 0x0000000000007b1d */ /* 0x000fec0000010000 */
[----:B---3--:R-:W3:Y:S04]  /*1f5c0*/  LDL.LU R156, [R1+0x34] ;  /* 0x00003400019c7983 */ /* 0x008ee80000300800 */
[----:B------:R-:W3:Y:S01]  /*1f5d0*/  LDL.LU R157, [R1+0x3c] ;  /* 0x00003c00019d7983 */ /* 0x000ee20000300800 */
[----:B------:R-:W-:Y:S01]  /*1f5e0*/  IMAD.MOV.U32 R64, RZ, RZ, R196 ;  /* 0x000000ffff407224 */ /* 0x000fe200078e00c4 */
[----:B------:R-:W-:Y:S01]  /*1f5f0*/  MOV R66, R164 ;  /* 0x000000a400427202 */ /* 0x000fe20000000f00 */
[----:B------:R-:W-:Y:S01]  /*1f600*/  IMAD.MOV.U32 R65, RZ, RZ, R198 ;  /* 0x000000ffff417224 */ /* 0x000fe200078e00c6 */
[----:B------:R-:W-:Y:S01]  /*1f610*/  MOV R33, R134 ;  /* 0x0000008600217202 */ /* 0x000fe20000000f00 */
[----:B------:R-:W-:Y:S01]  /*1f620*/  IMAD.MOV.U32 R67, RZ, RZ, R166 ;  /* 0x000000ffff437224 */ /* 0x000fe200078e00a6 */
[----:B------:R-:W4:Y:S04]  /*1f630*/  LDL.LU R192, [R1+0x40] ;  /* 0x0000400001c07983 */ /* 0x000f280000300800 */
[----:B------:R-:W2:Y:S01]  /*1f640*/  LDS.128 R124, [R252] ;  /* 0x00000000fc7c7984 */ /* 0x000ea20000000c00 */
[----:B------:R-:W-:Y:S01]  /*1f650*/  BAR.SYNC.DEFER_BLOCKING 0x0 ;  /* 0x0000000000007b1d */ /* 0x000fe20000010000 */
[----:B------:R-:W-:-:S02]  /*1f660*/  IMAD.MOV.U32 R32, RZ, RZ, R132 ;  /* 0x000000ffff207224 */ /* 0x000fc400078e0084 */
[----:B------:R-:W-:Y:S02]  /*1f670*/  IMAD.MOV.U32 R34, RZ, RZ, R100 ;  /* 0x000000ffff227224 */ /* 0x000fe400078e0064 */
[----:B------:R-:W-:Y:S01]  /*1f680*/  IMAD.MOV.U32 R35, RZ, RZ, R102 ;  /* 0x000000ffff237224 */ /* 0x000fe200078e0066 */
[----:B------:R-:W4:Y:S04]  /*1f690*/  LDL.LU R193, [R1+0x48] ;  /* 0x0000480001c17983 */ /* 0x000f280000300800 */
[----:B------:R-:W-:Y:S01]  /*1f6a0*/  STSM.16.M88.4 [R0], R64 ;  /* 0x0000004000007844 */ /* 0x000fe20000000200 */
[----:B------:R-:W-:Y:S06]  /*1f6b0*/  BAR.SYNC.DEFER_BLOCKING 0x0 ;  /* 0x0000000000007b1d */ /* 0x000fec0000010000 */
[----:B------:R-:W2:Y:S02]  /*1f6c0*/  LDS.128 R64, [R252] ;  /* 0x00000000fc407984 */ /* 0x000ea40000000c00 */
[----:B------:R-:W-:Y:S06]  /*1f6d0*/  BAR.SYNC.DEFER_BLOCKING 0x0 ;  /* 0x0000000000007b1d */ /* 0x000fec0000010000 */
[----:B------:R1:W-:Y:S02]  /*1f6e0*/  STSM.16.M88.4 [R0], R32 ;  /* 0x0000002000007844 */ /* 0x0003e40000000200 */
[----:B------:R-:W-:Y:S06]  /*1f6f0*/  BAR.SYNC.DEFER_BLOCKING 0x0 ;  /* 0x0000000000007b1d */ /* 0x000fec0000010000 */
[----:B------:R-:W2:Y:S01]  /*1f700*/  LDS.128 R160, [R252] ;  /* 0x00000000fca07984 */ /* 0x000ea20000000c00 */
[----:B-1----:R-:W-:Y:S01]  /*1f710*/  MOV R32, R68 ;  /* 0x0000004400207202 */ /* 0x002fe20000000f00 */
[----:B------:R-:W-:Y:S01]  /*1f720*/  IMAD.MOV.U32 R33, RZ, RZ, R70 ;  /* 0x000000ffff217224 */ /* 0x000fe200078e0046 */
[----:B------:R-:W-:Y:S01]  /*1f730*/  MOV R35, R38 ;  /* 0x0000002600237202 */ /* 0x000fe20000000f00 */
[----:B------:R-:W-:Y:S01]  /*1f740*/  IMAD.MOV.U32 R34, RZ, RZ, R36 ;  /* 0x000000ffff227224 */ /* 0x000fe200078e0024 */
[----:B------:R-:W-:Y:S06]  /*1f750*/  BAR.SYNC.DEFER_BLOCKING 0x0 ;  /* 0x0000000000007b1d */ /* 0x000fec0000010000 */
[----:B------:R-:W-:Y:S02]  /*1f760*/  STSM.16.M88.4 [R0], R32 ;  /* 0x0000002000007844 */ /* 0x000fe40000000200 */
[----:B------:R-:W-:Y:S01]  /*1f770*/  BAR.SYNC.DEFER_BLOCKING 0x0 ;  /* 0x0000000000007b1d */ /* 0x000fe20000010000 */
[----:B------:R-:W-:-:S02]  /*1f780*/  IMAD.MOV.U32 R158, RZ, RZ, R229 ;  /* 0x000000ffff9e7224 */ /* 0x000fc400078e00e5 */
[----:B------:R-:W-:-:S03]  /*1f790*/  IMAD.MOV.U32 R159, RZ, RZ, R231 ;  /* 0x000000ffff9f7224 */ /* 0x000fc600078e00e7 */
[----:B------:R-:W1:Y:S02]  /*1f7a0*/  LDS.128 R32, [R252] ;  /* 0x00000000fc207984 */ /* 0x000e640000000c00 */
[----:B------:R-:W-:Y:S01]  /*1f7b0*/  BAR.SYNC.DEFER_BLOCKING 0x0 ;  /* 0x0000000000007b1d */ /* 0x000fe20000010000 */
[----:B------:R-:W-:Y:S01]  /*1f7c0*/  MOV R166, R101 ;  /* 0x0000006500a67202 */ /* 0x000fe20000000f00 */
[----:B------:R-:W-:-:S04]  /*1f7d0*/  IMAD.MOV.U32 R164, RZ, RZ, R133 ;  /* 0x000000ffffa47224 */ /* 0x000fc800078e0085 */
[----:B---3--:R3:W-:Y:S02]  /*1f7e0*/  STSM.16.M88.4 [R0], R156 ;  /* 0x0000009c00007844 */ /* 0x0087e40000000200 */
[----:B---3--:R-:W-:Y:S01]  /*1f7f0*/  MOV R159, R167 ;  /* 0x000000a7009f7202 */ /* 0x008fe20000000f00 */
[----:B------:R-:W-:Y:S01]  /*1f800*/  IMAD.MOV.U32 R167, RZ, RZ, R103 ;  /* 0x000000ffffa77224 */ /* 0x000fe200078e0067 */
[----:B------:R-:W-:Y:S01]  /*1f810*/  BAR.SYNC.DEFER_BLOCKING 0x0 ;  /* 0x0000000000007b1d */ /* 0x000fe20000010000 */
[----:B------:R-:W-:Y:S01]  /*1f820*/  MOV R156, R197 ;  /* 0x000000c5009c7202 */ /* 0x000fe20000000f00 */
[----:B------:R-:W-:Y:S02]  /*1f830*/  IMAD.MOV.U32 R157, RZ, RZ, R199 ;  /* 0x000000ffff9d7224 */ /* 0x000fe400078e00c7 */
[----:B------:R-:W-:Y:S02]  /*1f840*/  IMAD.MOV.U32 R158, RZ, RZ, R165 ;  /* 0x000000ffff9e7224 */ /* 0x000fe400078e00a5 */
[----:B------:R-:W3:Y:S02]  /*1f850*/  LDS.128 R100, [R252] ;  /* 0x00000000fc647984 */ /* 0x000ee40000000c00 */
[----:B------:R-:W-:Y:S06]  /*1f860*/  BAR.SYNC.DEFER_BLOCKING 0x0 ;  /* 0x0000000000007b1d */ /* 0x000fec0000010000 */
[----:B------:R-:W-:Y:S02]  /*1f870*/  STSM.16.M88.4 [R0], R156 ;  /* 0x0000009c00007844 */ /* 0x000fe40000000200 */
[----:B------:R-:W-:Y:S01]  /*1f880*/  BAR.SYNC.DEFER_BLOCKING 0x0 ;  /* 0x0000000000007b1d */ /* 0x000fe20000010000 */
[----:B------:R-:W-:-:S05]  /*1f890*/  IMAD.MOV.U32 R165, RZ, RZ, R135 ;  /* 0x000000ffffa57224 */ /* 0x000fca00078e0087 */
[----:B------:R-:W3:Y:S02]  /*1f8a0*/  LDS.128 R132, [R252] ;  /* 0x00000000fc847984 */ /* 0x000ee40000000c00 */
[----:B------:R-:W-:Y:S06]  /*1f8b0*/  BAR.SYNC.DEFER_BLOCKING 0x0 ;  /* 0x0000000000007b1d */ /* 0x000fec0000010000 */
[----:B------:R-:W-:Y:S02]  /*1f8c0*/  STSM.16.M88.4 [R0], R164 ;  /* 0x000000a400007844 */ /* 0x000fe40000000200 */
[----:B------:R-:W-:Y:S01]  /*1f8d0*/  BAR.SYNC.DEFER_BLOCKING 0x0 ;  /* 0x0000000000007b1d */ /* 0x000fe20000010000 */
[----:B------:R-:W-:Y:S01]  /*1f8e0*/  IMAD.MOV.U32 R188, RZ, RZ, R69 ;  /* 0x000000ffffbc7224 */ /* 0x000fe200078e0045 */
[----:B------:R-:W-:Y:S01]  /*1f8f0*/  MOV R189, R71 ;  /* 0x0000004700bd7202 */ /* 0x000fe20000000f00 */
[----:B------:R-:W-:-:S03]  /*1f900*/  IMAD.MOV.U32 R190, RZ, RZ, R37 ;  /* 0x000000ffffbe7224 */ /* 0x000fc600078e0025 */
[----:B------:R-:W3:Y:S01]  /*1f910*/  LDS.128 R184, [R252] ;  /* 0x00000000fcb87984 */ /* 0x000ee20000000c00 */
[----:B------:R-:W-:Y:S01]  /*1f920*/  IMAD.MOV.U32 R191, RZ, RZ, R39 ;  /* 0x000000ffffbf7224 */ /* 0x000fe200078e0027 */
[----:B------:R-:W-:Y:S06]  /*1f930*/  BAR.SYNC.DEFER_BLOCKING 0x0 ;  /* 0x0000000000007b1d */ /* 0x000fec0000010000 */
[----:B------:R2:W-:Y:S02]  /*1f940*/  STSM.16.M88.4 [R0], R188 ;  /* 0x000000bc00007844 */ /* 0x0005e40000000200 */
[----:B------:R-:W-:Y:S06]  /*1f950*/  BAR.SYNC.DEFER_BLOCKING 0x0 ;  /* 0x0000000000007b1d */ /* 0x000fec0000010000 */
[----:B--2---:R-:W2:Y:S04]  /*1f960*/  LDL.LU R188, [R1+0x44] ;  /* 0x0000440001bc7983 */ /* 0x004ea80000300800 */
[----:B------:R-:W2:Y:S04]  /*1f970*/  LDL.LU R189, [R1+0x4c] ;  /* 0x00004c0001bd7983 */ /* 0x000ea80000300800 */
[----:B------:R-:W3:Y:S01]  /*1f980*/  LDS.128 R164, [R252] ;  /* 0x00000000fca47984 */ /* 0x000ee20000000c00 */
[----:B------:R-:W-:Y:S01]  /*1f990*/  MOV R194, R232 ;  /* 0x000000e800c27202 */ /* 0x000fe20000000f00 */
[----:B------:R-:W-:Y:S01]  /*1f9a0*/  IMAD.MOV.U32 R195, RZ, RZ, R234 ;  /* 0x000000ffffc37224 */ /* 0x000fe200078e00ea */
[----:B------:R-:W-:Y:S06]  /*1f9b0*/  BAR.SYNC.DEFER_BLOCKING 0x0 ;  /* 0x0000000000007b1d */ /* 0x000fec0000010000 */
[----:B----4-:R-:W-:Y:S02]  /*1f9c0*/  STSM.16.M88.4 [R0], R192 ;  /* 0x000000c000007844 */ /* 0x010fe40000000200 */
[----:B------:R-:W-:Y:S01]  /*1f9d0*/  BAR.SYNC.DEFER_BLOCKING 0x0 ;  /* 0x0000000000007b1d */ /* 0x000fe20000010000 */
[----:B------:R-:W-:Y:S01]  /*1f9e0*/  IMAD.MOV.U32 R68, RZ, RZ, R200 ;  /* 0x000000ffff447224 */ /* 0x000fe200078e00c8 */
[----:B------:R-:W-:Y:S01]  /*1f9f0*/  MOV R69, R202 ;  /* 0x000000ca00457202 */ /* 0x000fe20000000f00 */
[----:B------:R-:W-:-:S02]  /*1fa00*/  IMAD.MOV.U32 R70, RZ, RZ, R168 ;  /* 0x000000ffff467224 */ /* 0x000fc400078e00a8 */
[----:B------:R-:W-:Y:S01]  /*1fa10*/  IMAD.MOV.U32 R71, RZ, RZ, R170 ;  /* 0x000000ffff477224 */ /* 0x000fe200078e00aa */
[----:B------:R-:W-:Y:S01]  /*1fa20*/  MOV R36, R136 ;  /* 0x0000008800247202 */ /* 0x000fe20000000f00 */
[----:B------:R-:W-:Y:S01]  /*1fa30*/  IMAD.MOV.U32 R37, RZ, RZ, R138 ;  /* 0x000000ffff257224 */ /* 0x000fe200078e008a */
[----:B------:R-:W-:Y:S01]  /*1fa40*/  MOV R39, R106 ;  /* 0x0000006a00277202 */ /* 0x000fe20000000f00 */
[----:B------:R-:W-:Y:S01]  /*1fa50*/  IMAD.MOV.U32 R38, RZ, RZ, R104 ;  /* 0x000000ffff267224 */ /* 0x000fe200078e0068 */
[----:B------:R-:W-:Y:S01]  /*1fa60*/  MOV R191, R235 ;  /* 0x000000eb00bf7202 */ /* 0x000fe20000000f00 */
[----:B------:R-:W-:Y:S01]  /*1fa70*/  IMAD.MOV.U32 R190, RZ, RZ, R233 ;  /* 0x000000ffffbe7224 */ /* 0x000fe200078e00e9 */
[----:B------:R-:W4:Y:S04]  /*1fa80*/  LDL.LU R200, [R1+0x50] ;  /* 0x0000500001c87983 */ /* 0x000f280000300800 */
[----:B------:R-:W3:Y:S01]  /*1fa90*/  LDS.128 R156, [R252] ;  /* 0x00000000fc9c7984 */ /* 0x000ee20000000c00 */
[----:B------:R-:W-:Y:S06]  /*1faa0*/  BAR.SYNC.DEFER_BLOCKING 0x0 ;  /* 0x0000000000007b1d */ /* 0x000fec0000010000 */
[----:B------:R-:W-:Y:S02]  /*1fab0*/  STSM.16.M88.4 [R0], R68 ;  /* 0x0000004400007844 */ /* 0x000fe40000000200 */
[----:B------:R-:W-:Y:S06]  /*1fac0*/  BAR.SYNC.DEFER_BLOCKING 0x0 ;  /* 0x0000000000007b1d */ /* 0x000fec0000010000 */
[----:B------:R-:W3:Y:S02]  /*1fad0*/  LDS.128 R68, [R252] ;  /* 0x00000000fc447984 */ /* 0x000ee40000000c00 */
[----:B------:R-:W-:Y:S06]  /*1fae0*/  BAR.SYNC.DEFER_BLOCKING 0x0 ;  /* 0x0000000000007b1d */ /* 0x000fec0000010000 */
[----:B------:R1:W-:Y:S02]  /*1faf0*/  STSM.16.M88.4 [R0], R36 ;  /* 0x0000002400007844 */ /* 0x0003e40000000200 */
[----:B------:R-:W-:Y:S06]  /*1fb00*/  BAR.SYNC.DEFER_BLOCKING 0x0 ;  /* 0x0000000000007b1d */ /* 0x000fec0000010000 */
[----:B------:R-:W3:Y:S01]  /*1fb10*/  LDS.128 R192, [R252] ;  /* 0x00000000fcc07984 */ /* 0x000ee20000000c00 */
[----:B-1----:R-:W-:Y:S01]  /*1fb20*/  IMAD.MOV.U32 R36, RZ, RZ, R72 ;  /* 0x000000ffff247224 */ /* 0x002fe200078e0048 */
[----:B------:R-:W-:Y:S01]  /*1fb30*/  MOV R38, R40 ;  /* 0x0000002800267202 */ /* 0x000fe20000000f00 */
[----:B------:R-:W-:-:S02]  /*1fb40*/  IMAD.MOV.U32 R37, RZ, RZ, R74 ;  /* 0x000000ffff257224 */ /* 0x000fc400078e004a */
[----:B------:R-:W-:Y:S01]  /*1fb50*/  IMAD.MOV.U32 R39, RZ, RZ, R42 ;  /* 0x000000ffff277224 */ /* 0x000fe200078e002a */
[----:B------:R-:W-:Y:S06]  /*1fb60*/  BAR.SYNC.DEFER_BLOCKING 0x0 ;  /* 0x0000000000007b1d */ /* 0x000fec0000010000 */
[----:B------:R-:W-:Y:S02]  /*1fb70*/  STSM.16.M88.4 [R0], R36 ;  /* 0x0000002400007844 */ /* 0x000fe40000000200 */
[----:B------:R-:W-:Y:S06]  /*1fb80*/  BAR.SYNC.DEFER_BLOCKING 0x0 ;  /* 0x0000000000007b1d */ /* 0x000fec0000010000 */
[----:B------:R-:W1:Y:S02]  /*1fb90*/  LDS.128 R36, [R252] ;  /* 0x00000000fc247984 */ /* 0x000e640000000c00 */
[----:B------:R-:W-:Y:S06]  /*1fba0*/  BAR.SYNC.DEFER_BLOCKING 0x0 ;  /* 0x0000000000007b1d */ /* 0x000fec0000010000 */
[----:B--2---:R2:W-:Y:S02]  /*1fbb0*/  STSM.16.M88.4 [R0], R188 ;  /* 0x000000bc00007844 */ /* 0x0045e40000000200 */
[----:B--2---:R-:W-:-:S02]  /*1fbc0*/  IMAD.MOV.U32 R188, RZ, RZ, R201 ;  /* 0x000000ffffbc7224 */ /* 0x004fc400078e00c9 */
[----:B------:R-:W4:Y:S01]  /*1fbd0*/  LDL.LU R201, [R1+0x58] ;  /* 0x0000580001c97983 */ /* 0x000f220000300800 */
[----:B------:R-:W-:Y:S02]  /*1fbe0*/  IMAD.MOV.U32 R191, RZ, RZ, R171 ;  /* 0x000000ffffbf7224 */ /* 0x000fe400078e00ab */
[----:B------:R-:W-:Y:S02]  /*1fbf0*/  IMAD.MOV.U32 R170, RZ, RZ, R105 ;  /* 0x000000ffffaa7224 */ /* 0x000fe400078e0069 */
[----:B------:R-:W-:Y:S01]  /*1fc00*/  IMAD.MOV.U32 R171, RZ, RZ, R107 ;  /* 0x000000ffffab7224 */ /* 0x000fe200078e006b */
[----:B------:R-:W-:Y:S01]  /*1fc10*/  BAR.SYNC.DEFER_BLOCKING 0x0 ;  /* 0x0000000000007b1d */ /* 0x000fe20000010000 */
[----:B------:R-:W-:Y:S01]  /*1fc20*/  IMAD.MOV.U32 R189, RZ, RZ, R203 ;  /* 0x000000ffffbd7224 */ /* 0x000fe200078e00cb */
[----:B------:R-:W-:-:S04]  /*1fc30*/  MOV R190, R169 ;  /* 0x000000a900be7202 */ /* 0x000fc80000000f00 */
[----:B------:R-:W2:Y:S02]  /*1fc40*/  LDS.128 R104, [R252] ;  /* 0x00000000fc687984 */ /* 0x000ea40000000c00 */
[----:B------:R-:W-:Y:S06]  /*1fc50*/  BAR.SYNC.DEFER_BLOCKING 0x0 ;  /* 0x0000000000007b1d */ /* 0x000fec0000010000 */
[----:B------:R-:W-:Y:S02]  /*1fc60*/  STSM.16.M88.4 [R0], R188 ;  /* 0x000000bc00007844 */ /* 0x000fe40000000200 */
[----:B------:R-:W-:Y:S01]  /*1fc70*/  BAR.SYNC.DEFER_BLOCKING 0x0 ;  /* 0x0000000000007b1d */ /* 0x000fe20000010000 */
[----:B------:R-:W-:Y:S01]  /*1fc80*/  IMAD.MOV.U32 R168, RZ, RZ, R137 ;  /* 0x000000ffffa87224 */ /* 0x000fe200078e0089 */
[----:B------:R-:W-:-:S04]  /*1fc90*/  MOV R169, R139 ;  /* 0x0000008b00a97202 */ /* 0x000fc80000000f00 */
[----:B------:R-:W2:Y:S02]  /*1fca0*/  LDS.128 R136, [R252] ;  /* 0x00000000fc887984 */ /* 0x000ea40000000c00 */
[----:B------:R-:W-:Y:S06]  /*1fcb0*/  BAR.SYNC.DEFER_BLOCKING 0x0 ;  /* 0x0000000000007b1d */ /* 0x000fec0000010000 */
[----:B------:R-:W-:Y:S02]  /*1fcc0*/  STSM.16.M88.4 [R0], R168 ;  /* 0x000000a800007844 */ /* 0x000fe40000000200 */
[----:B------:R-:W-:Y:S01]  /*1fcd0*/  BAR.SYNC.DEFER_BLOCKING 0x0 ;  /* 0x0000000000007b1d */ /* 0x000fe20000010000 */
[----:B------:R-:W-:Y:S01]  /*1fce0*/  MOV R72, R73 ;  /* 0x0000004900487202 */ /* 0x000fe20000000f00 */
[----:B------:R-:W-:Y:S01]  /*1fcf0*/  IMAD.MOV.U32 R73, RZ, RZ, R75 ;  /* 0x000000ffff497224 */ /* 0x000fe200078e004b */
[----:B------:R-:W-:Y:S01]  /*1fd00*/  MOV R75, R43 ;  /* 0x0000002b004b7202 */ /* 0x000fe20000000f00 */
[----:B------:R-:W-:-:S02]  /*1fd10*/  IMAD.MOV.U32 R74, RZ, RZ, R41 ;  /* 0x000000ffff4a7224 */ /* 0x000fc400078e0029 */
[----:B------:R-:W2:Y:S02]  /*1fd20*/  LDS.128 R188, [R252] ;  /* 0x00000000fcbc7984 */ /* 0x000ea40000000c00 */
[----:B------:R-:W-:Y:S06]  /*1fd30*/  BAR.SYNC.DEFER_BLOCKING 0x0 ;  /* 0x0000000000007b1d */ /* 0x000fec0000010000 */
[----:B------:R3:W-:Y:S02]  /*1fd40*/  STSM.16.M88.4 [R0], R72 ;  /* 0x0000004800007844 */ /* 0x0007e40000000200 */
[----:B------:R-:W-:Y:S01]  /*1fd50*/  BAR.SYNC.DEFER_BLOCKING 0x0 ;  /* 0x0000000000007b1d */ /* 0x000fe20000010000 */
[----:B------:R-:W-:-:S02]  /*1fd60*/  IMAD.MOV.U32 R202, RZ, RZ, R236 ;  /* 0x000000ffffca7224 */ /* 0x000fc400078e00ec */
[----:B------:R-:W-:Y:S01]  /*1fd70*/  IMAD.MOV.U32 R203, RZ, RZ, R238 ;  /* 0x000000ffffcb7224 */ /* 0x000fe200078e00ee */
[----:B------:R-:W-:Y:S01]  /*1fd80*/  MOV R42, R108 ;  /* 0x0000006c002a7202 */ /* 0x000fe20000000f00 */
[----:B------:R-:W-:Y:S01]  /*1fd90*/  IMAD.MOV.U32 R40, RZ, RZ, R140 ;  /* 0x000000ffff287224 */ /* 0x000fe200078e008c */
[----:B------:R-:W-:Y:S01]  /*1fda0*/  MOV R223, R242 ;  /* 0x000000f200df7202 */ /* 0x000fe20000000f00 */
[----:B------:R-:W-:Y:S02]  /*1fdb0*/  IMAD.MOV.U32 R41, RZ, RZ, R142 ;  /* 0x000000ffff297224 */ /* 0x000fe400078e008e */
[----:B------:R-:W-:Y:S01]  /*1fdc0*/  IMAD.MOV.U32 R222, RZ, RZ, R240 ;  /* 0x000000ffffde7224 */ /* 0x000fe200078e00f0 */
[----:B------:R-:W-:Y:S01]  /*1fdd0*/  MOV R229, R83 ;  /* 0x0000005300e57202 */ /* 0x000fe20000000f00 */
[----:B------:R-:W2:Y:S01]  /*1fde0*/  LDS.128 R196, [R252] ;  /* 0x00000000fcc47984 */ /* 0x000ea20000000c00 */
[----:B---3--:R-:W-:Y:S01]  /*1fdf0*/  MOV R72, R204 ;  /* 0x000000cc00487202 */ /* 0x008fe20000000f00 */
[----:B------:R-:W-:Y:S01]  /*1fe00*/  IMAD.MOV.U32 R73, RZ, RZ, R206 ;  /* 0x000000ffff497224 */ /* 0x000fe200078e00ce */
[----:B------:R-:W-:Y:S01]  /*1fe10*/  MOV R75, R174 ;  /* 0x000000ae004b7202 */ /* 0x000fe20000000f00 */
[----:B------:R-:W-:Y:S01]  /*1fe20*/  BAR.SYNC.DEFER_BLOCKING 0x0 ;  /* 0x0000000000007b1d */ /* 0x000fe20000010000 */
[----:B------:R-:W-:-:S02]  /*1fe30*/  IMAD.MOV.U32 R74, RZ, RZ, R172 ;  /* 0x000000ffff4a7224 */ /* 0x000fc400078e00ac */
[----:B------:R-:W-:Y:S02]  /*1fe40*/  IMAD.MOV.U32 R43, RZ, RZ, R110 ;  /* 0x000000ffff2b7224 */ /* 0x000fe400078e006e */
[----:B------:R-:W-:Y:S02]  /*1fe50*/  IMAD.MOV.U32 R228, RZ, RZ, R81 ;  /* 0x000000ffffe47224 */ /* 0x000fe400078e0051 */
[----:B------:R-:W-:Y:S02]  /*1fe60*/  IMAD.MOV.U32 R230, RZ, RZ, R49 ;  /* 0x000000ffffe67224 */ /* 0x000fe400078e0031 */
[----:B------:R-:W-:Y:S01]  /*1fe70*/  IMAD.MOV.U32 R231, RZ, RZ, R51 ;  /* 0x000000ffffe77224 */ /* 0x000fe200078e0033 */
[----:B------:R-:W-:Y:S01]  /*1fe80*/  MOV R234, R244 ;  /* 0x000000f400ea7202 */ /* 0x000fe20000000f00 */
[----:B------:R-:W-:Y:S01]  /*1fe90*/  IMAD.MOV.U32 R235, RZ, RZ, R246 ;  /* 0x000000ffffeb7224 */ /* 0x000fe200078e00f6 */
[----:B------:R-:W3:Y:S01]  /*1fea0*/  LDC R236, c[0x0][0x244] ;  /* 0x00009100ffec7b82 */ /* 0x000ee20000000800 */
[----:B----4-:R4:W-:Y:S07]  /*1feb0*/  STSM.16.M88.4 [R0], R200 ;  /* 0x000000c800007844 */ /* 0x0109ee0000000200 */
[----:B------:R-:W-:Y:S06]  /*1fec0*/  BAR.SYNC.DEFER_BLOCKING 0x0 ;  /* 0x0000000000007b1d */ /* 0x000fec0000010000 */
[----:B----4-:R-:W4:Y:S04]  /*1fed0*/  LDL.LU R200, [R1+0x54] ;  /* 0x0000540001c87983 */ /* 0x010f280000300800 */
[----:B------:R-:W4:Y:S04]  /*1fee0*/  LDL.LU R201, [R1+0x5c] ;  /* 0x00005c0001c97983 */ /* 0x000f280000300800 */
[----:B------:R-:W2:Y:S04]  /*1fef0*/  LDL.LU R220, [R1+0x60] ;  /* 0x0000600001dc7983 */ /* 0x000ea80000300800 */
[----:B------:R-:W1:Y:S01]  /*1ff00*/  LDS.128 R168, [R252] ;  /* 0x00000000fca87984 */ /* 0x000e620000000c00 */
[----:B------:R-:W-:Y:S06]  /*1ff10*/  BAR.SYNC.DEFER_BLOCKING 0x0 ;  /* 0x0000000000007b1d */ /* 0x000fec0000010000 */
[----:B------:R-:W2:Y:S04]  /*1ff20*/  LDL.LU R221, [R1+0x68] ;  /* 0x0000680001dd7983 */ /* 0x000ea80000300800 */
[----:B------:R-:W-:Y:S01]  /*1ff30*/  STSM.16.M88.4 [R0], R72 ;  /* 0x0000004800007844 */ /* 0x000fe20000000200 */
[----:B------:R-:W-:Y:S06]  /*1ff40*/  BAR.SYNC.DEFER_BLOCKING 0x0 ;  /* 0x0000000000007b1d */ /* 0x000fec0000010000 */
[----:B------:R-:W1:Y:S02]  /*1ff50*/  LDS.128 R72, [R252] ;  /* 0x00000000fc487984 */ /* 0x000e640000000c00 */
[----:B------:R-:W-:Y:S06]  /*1ff60*/  BAR.SYNC.DEFER_BLOCKING 0x0 ;  /* 0x0000000000007b1d */ /* 0x000fec0000010000 */
[----:B------:R3:W-:Y:S02]  /*1ff70*/  STSM.16.M88.4 [R0], R40 ;  /* 0x0000002800007844 */ /* 0x0007e40000000200 */
[----:B------:R-:W-:Y:S06]  /*1ff80*/  BAR.SYNC.DEFER_BLOCKING 0x0 ;  /* 0x0000000000007b1d */ /* 0x000fec0000010000 */
[----:B------:R-:W1:Y:S01]  /*1ff90*/  LDS.128 R216, [R252] ;  /* 0x00000000fcd87984 */ /* 0x000e620000000c00 */
[----:B---3--:R-:W-:Y:S01]  /*1ffa0*/  IMAD.MOV.U32 R40, RZ, RZ, R76 ;  /* 0x000000ffff287224 */ /* 0x008fe200078e004c */
        /* <DEDUP_REMOVED lines=8> */
[----:B------:R-:W3:Y:S02]  /*20030*/  LDS.128 R40, [R252] ;  /* 0x00000000fc287984 */ /* 0x000ee40000000c00 */
[----:B------:R-:W-:Y:S01]  /*20040*/  BAR.SYNC.DEFER_BLOCKING 0x0 ;  /* 0x0000000000007b1d */ /* 0x000fe20000010000 */
[----:B------:R-:W-:Y:S01]  /*20050*/  MOV R172, R141 ;  /* 0x0000008d00ac7202 */ /* 0x000fe20000000f00 */
[----:B------:R-:W-:-:S04]  /*20060*/  IMAD.MOV.U32 R174, RZ, RZ, R109 ;  /* 0x000000ffffae7224 */ /* 0x000fc800078e006d */
[----:B----4-:R4:W-:Y:S02]  /*20070*/  STSM.16.M88.4 [R0], R200 ;  /* 0x000000c800007844 */ /* 0x0109e40000000200 */
[----:B----4-:R-:W-:Y:S02]  /*20080*/  IMAD.MOV.U32 R202, RZ, RZ, R173 ;  /* 0x000000ffffca7224 */ /* 0x010fe400078e00ad */
[----:B------:R-:W-:Y:S01]  /*20090*/  IMAD.MOV.U32 R173, RZ, RZ, R143 ;  /* 0x000000ffffad7224 */ /* 0x000fe200078e008f */
[----:B------:R-:W-:Y:S01]  /*200a0*/  BAR.SYNC.DEFER_BLOCKING 0x0 ;  /* 0x0000000000007b1d */ /* 0x000fe20000010000 */
[----:B------:R-:W-:Y:S01]  /*200b0*/  IMAD.MOV.U32 R200, RZ, RZ, R205 ;  /* 0x000000ffffc87224 */ /* 0x000fe200078e00cd */
[----:B------:R-:W-:Y:S01]  /*200c0*/  MOV R201, R207 ;  /* 0x000000cf00c97202 */ /* 0x000fe20000000f00 */
[----:B------:R-:W-:-:S03]  /*200d0*/  IMAD.MOV.U32 R203, RZ, RZ, R175 ;  /* 0x000000ffffcb7224 */ /* 0x000fc600078e00af */
[----:B------:R-:W4:Y:S02]  /*200e0*/  LDS.128 R140, [R252] ;  /* 0x00000000fc8c7984 */ /* 0x000f240000000c00 */
[----:B------:R-:W-:Y:S06]  /*200f0*/  BAR.SYNC.DEFER_BLOCKING 0x0 ;  /* 0x0000000000007b1d */ /* 0x000fec0000010000 */
[----:B------:R-:W-:Y:S02]  /*20100*/  STSM.16.M88.4 [R0], R200 ;  /* 0x000000c800007844 */ /* 0x000fe40000000200 */
[----:B------:R-:W-:Y:S01]  /*20110*/  BAR.SYNC.DEFER_BLOCKING 0x0 ;  /* 0x0000000000007b1d */ /* 0x000fe20000010000 */
[----:B------:R-:W-:-:S05]  /*20120*/  MOV R175, R111 ;  /* 0x0000006f00af7202 */ /* 0x000fca0000000f00 */
[----:B------:R-:W4:Y:S02]  /*20130*/  LDS.128 R108, [R252] ;  /* 0x00000000fc6c7984 */ /* 0x000f240000000c00 */
[----:B------:R-:W-:Y:S06]  /*20140*/  BAR.SYNC.DEFER_BLOCKING 0x0 ;  /* 0x0000000000007b1d */ /* 0x000fec0000010000 */
[----:B------:R-:W-:Y:S02]  /*20150*/  STSM.16.M88.4 [R0], R172 ;  /* 0x000000ac00007844 */ /* 0x000fe40000000200 */
[----:B------:R-:W-:Y:S01]  /*20160*/  BAR.SYNC.DEFER_BLOCKING 0x0 ;  /* 0x0000000000007b1d */ /* 0x000fe20000010000 */
[----:B------:R-:W-:Y:S01]  /*20170*/  IMAD.MOV.U32 R76, RZ, RZ, R77 ;  /* 0x000000ffff4c7224 */ /* 0x000fe200078e004d */
[----:B------:R-:W-:Y:S01]  /*20180*/  MOV R78, R45 ;  /* 0x0000002d004e7202 */ /* 0x000fe20000000f00 */
[----:B------:R-:W-:-:S03]  /*20190*/  IMAD.MOV.U32 R77, RZ, RZ, R79 ;  /* 0x000000ffff4d7224 */ /* 0x000fc600078e004f */
[----:B------:R-:W4:Y:S01]  /*201a0*/  LDS.128 R200, [R252] ;  /* 0x00000000fcc87984 */ /* 0x000f220000000c00 */
[----:B------:R-:W-:Y:S01]  /*201b0*/  IMAD.MOV.U32 R79, RZ, RZ, R47 ;  /* 0x000000ffff4f7224 */ /* 0x000fe200078e002f */
[----:B------:R-:W-:Y:S06]  /*201c0*/  BAR.SYNC.DEFER_BLOCKING 0x0 ;  /* 0x0000000000007b1d */ /* 0x000fec0000010000 */
[----:B------:R-:W-:Y:S02]  /*201d0*/  STSM.16.M88.4 [R0], R76 ;  /* 0x0000004c00007844 */ /* 0x000fe40000000200 */
[----:B------:R-:W-:Y:S06]  /*201e0*/  BAR.SYNC.DEFER_BLOCKING 0x0 ;  /* 0x0000000000007b1d */ /* 0x000fec0000010000 */
[----:B------:R-:W4:Y:S02]  /*201f0*/  LDS.128 R204, [R252] ;  /* 0x00000000fccc7984 */ /* 0x000f240000000c00 */
[----:B------:R-:W-:Y:S06]  /*20200*/  BAR.SYNC.DEFER_BLOCKING 0x0 ;  /* 0x0000000000007b1d */ /* 0x000fec0000010000 */
[----:B--2---:R2:W-:Y:S02]  /*20210*/  STSM.16.M88.4 [R0], R220 ;  /* 0x000000dc00007844 */ /* 0x0045e40000000200 */
[----:B------:R-:W-:Y:S06]  /*20220*/  BAR.SYNC.DEFER_BLOCKING 0x0 ;  /* 0x0000000000007b1d */ /* 0x000fec0000010000 */
[----:B--2---:R-:W2:Y:S04]  /*20230*/  LDL.LU R220, [R1+0x64] ;  /* 0x0000640001dc7983 */ /* 0x004ea80000300800 */
[----:B------:R-:W2:Y:S01]  /*20240*/  LDL.LU R221, [R1+0x6c] ;  /* 0x00006c0001dd7983 */ /* 0x000ea20000300800 */
[----:B------:R-:W-:Y:S01]  /*20250*/  IMAD.MOV.U32 R172, RZ, RZ, R208 ;  /* 0x000000ffffac7224 */ /* 0x000fe200078e00d0 */
[----:B------:R-:W-:Y:S01]  /*20260*/  MOV R174, R176 ;  /* 0x000000b000ae7202 */ /* 0x000fe20000000f00 */
[----:B------:R-:W-:-:S02]  /*20270*/  IMAD.MOV.U32 R173, RZ, RZ, R210 ;  /* 0x000000ffffad7224 */ /* 0x000fc400078e00d2 */
[----:B------:R-:W-:Y:S01]  /*20280*/  IMAD.MOV.U32 R175, RZ, RZ, R178 ;  /* 0x000000ffffaf7224 */ /* 0x000fe200078e00b2 */
[----:B------:R-:W-:Y:S01]  /*20290*/  MOV R45, R146 ;  /* 0x00000092002d7202 */ /* 0x000fe20000000f00 */
[----:B------:R-:W-:Y:S01]  /*202a0*/  IMAD.MOV.U32 R44, RZ, RZ, R144 ;  /* 0x000000ffff2c7224 */ /* 0x000fe200078e0090 */
[----:B------:R-:W4:Y:S01]  /*202b0*/  LDS.128 R76, [R252] ;  /* 0x00000000fc4c7984 */ /* 0x000f220000000c00 */
[----:B------:R-:W-:Y:S01]  /*202c0*/  BAR.SYNC.DEFER_BLOCKING 0x0 ;  /* 0x0000000000007b1d */ /* 0x000fe20000010000 */
[----:B------:R-:W-:Y:S02]  /*202d0*/  IMAD.MOV.U32 R46, RZ, RZ, R112 ;  /* 0x000000ffff2e7224 */ /* 0x000fe400078e0070 */
[----:B------:R-:W-:-:S03]  /*202e0*/  IMAD.MOV.U32 R47, RZ, RZ, R114 ;  /* 0x000000ffff2f7224 */ /* 0x000fc600078e0072 */
[----:B------:R-:W3:Y:S04]  /*202f0*/  LDL.LU R232, [R1+0x70] ;  /* 0x0000700001e87983 */ /* 0x000ee80000300800 */
[----:B------:R-:W3:Y:S04]  /*20300*/  LDL.LU R233, [R1+0x78] ;  /* 0x0000780001e97983 */ /* 0x000ee80000300800 */
[----:B------:R-:W-:Y:S01]  /*20310*/  STSM.16.M88.4 [R0], R172 ;  /* 0x000000ac00007844 */ /* 0x000fe20000000200 */
[----:B------:R-:W-:Y:S06]  /*20320*/  BAR.SYNC.DEFER_BLOCKING 0x0 ;  /* 0x0000000000007b1d */ /* 0x000fec0000010000 */
[----:B------:R-:W4:Y:S02]  /*20330*/  LDS.128 R172, [R252] ;  /* 0x00000000fcac7984 */ /* 0x000f240000000c00 */
[----:B------:R-:W-:Y:S06]  /*20340*/  BAR.SYNC.DEFER_BLOCKING 0x0 ;  /* 0x0000000000007b1d */ /* 0x000fec0000010000 */
[----:B------:R1:W-:Y:S02]  /*20350*/  STSM.16.M88.4 [R0], R44 ;  /* 0x0000002c00007844 */ /* 0x0003e40000000200 */
[----:B------:R-:W-:Y:S06]  /*20360*/  BAR.SYNC.DEFER_BLOCKING 0x0 ;  /* 0x0000000000007b1d */ /* 0x000fec0000010000 */
[----:B------:R-:W4:Y:S01]  /*20370*/  LDS.128 R224, [R252] ;  /* 0x00000000fce07984 */ /* 0x000f220000000c00 */
        /* <DEDUP_REMOVED lines=11> */
[----:B------:R-:W-:Y:S02]  /*20430*/  IMAD.MOV.U32 R210, RZ, RZ, R177 ;  /* 0x000000ffffd27224 */ /* 0x000fe400078e00b1 */
[----:B------:R-:W-:Y:S02]  /*20440*/  IMAD.MOV.U32 R176, RZ, RZ, R145 ;  /* 0x000000ffffb07224 */ /* 0x000fe400078e0091 */
[----:B------:R-:W-:Y:S01]  /*20450*/  IMAD.MOV.U32 R177, RZ, RZ, R147 ;  /* 0x000000ffffb17224 */ /* 0x000fe200078e0093 */
[----:B------:R-:W-:Y:S01]  /*20460*/  MOV R208, R209 ;  /* 0x000000d100d07202 */ /* 0x000fe20000000f00 */
[----:B------:R-:W-:Y:S01]  /*20470*/  IMAD.MOV.U32 R209, RZ, RZ, R211 ;  /* 0x000000ffffd17224 */ /* 0x000fe200078e00d3 */
[----:B------:R-:W-:Y:S01]  /*20480*/  MOV R211, R179 ;  /* 0x000000b300d37202 */ /* 0x000fe20000000f00 */
[----:B------:R-:W-:Y:S01]  /*20490*/  IMAD.MOV.U32 R179, RZ, RZ, R115 ;  /* 0x000000ffffb37224 */ /* 0x000fe200078e0073 */
[----:B------:R-:W-:Y:S01]  /*204a0*/  MOV R178, R113 ;  /* 0x0000007100b27202 */ /* 0x000fe20000000f00 */
        /* <DEDUP_REMOVED lines=9> */
[----:B------:R-:W-:Y:S06]  /*20540*/  BAR.SYNC.DEFER_BLOCKING 0x0 ;  /* 0x0000000000007b1d */ /* 0x000fec0000010000 */
[----:B------:R-:W2:Y:S02]  /*20550*/  LDS.128 R220, [R252] ;  /* 0x00000000fcdc7984 */ /* 0x000ea40000000c00 */
[----:B------:R-:W-:Y:S06]  /*20560*/  BAR.SYNC.DEFER_BLOCKING 0x0 ;  /* 0x0000000000007b1d */ /* 0x000fec0000010000 */
[----:B------:R4:W-:Y:S02]  /*20570*/  STSM.16.M88.4 [R0], R228 ;  /* 0x000000e400007844 */ /* 0x0009e40000000200 */
[----:B------:R-:W-:Y:S06]  /*20580*/  BAR.SYNC.DEFER_BLOCKING 0x0 ;  /* 0x0000000000007b1d */ /* 0x000fec0000010000 */
[----:B----4-:R-:W4:Y:S04]  /*20590*/  LDL.LU R228, [R1+0x74] ;  /* 0x0000740001e47983 */ /* 0x010f280000300800 */
[----:B------:R-:W4:Y:S01]  /*205a0*/  LDL.LU R229, [R1+0x7c] ;  /* 0x00007c0001e57983 */ /* 0x000f220000300800 */
[----:B------:R-:W-:Y:S01]  /*205b0*/  IMAD.MOV.U32 R80, RZ, RZ, R212 ;  /* 0x000000ffff507224 */ /* 0x000fe200078e00d4 */
[----:B------:R-:W-:Y:S01]  /*205c0*/  MOV R81, R214 ;  /* 0x000000d600517202 */ /* 0x000fe20000000f00 */
[----:B------:R-:W-:Y:S01]  /*205d0*/  IMAD.MOV.U32 R82, RZ, RZ, R180 ;  /* 0x000000ffff527224 */ /* 0x000fe200078e00b4 */
[----:B------:R-:W2:Y:S04]  /*205e0*/  LDL.LU R244, [R1+0x100] ;  /* 0x0001000001f47983 */ /* 0x000ea80000300800 */
[----:B------:R-:W1:Y:S01]  /*205f0*/  LDS.128 R208, [R252] ;  /* 0x00000000fcd07984 */ /* 0x000e620000000c00 */
[----:B------:R-:W-:Y:S01]  /*20600*/  BAR.SYNC.DEFER_BLOCKING 0x0 ;  /* 0x0000000000007b1d */ /* 0x000fe20000010000 */
[----:B------:R-:W-:-:S05]  /*20610*/  IMAD.MOV.U32 R83, RZ, RZ, R182 ;  /* 0x000000ffff537224 */ /* 0x000fca00078e00b6 */
[----:B------:R-:W2:Y:S01]  /*20620*/  LDL.LU R241, [R1+0xf0] ;  /* 0x0000f00001f17983 */ /* 0x000ea20000300800 */
[----:B------:R-:W-:-:S03]  /*20630*/  MOV R48, R148 ;  /* 0x0000009400307202 */ /* 0x000fc60000000f00 */
[----:B---3--:R-:W-:Y:S01]  /*20640*/  STSM.16.M88.4 [R0], R232 ;  /* 0x000000e800007844 */ /* 0x008fe20000000200 */
[----:B------:R-:W-:Y:S01]  /*20650*/  BAR.SYNC.DEFER_BLOCKING 0x0 ;  /* 0x0000000000007b1d */ /* 0x000fe20000010000 */
[----:B------:R-:W-:Y:S01]  /*20660*/  IMAD.MOV.U32 R49, RZ, RZ, R150 ;  /* 0x000000ffff317224 */ /* 0x000fe200078e0096 */
[----:B------:R-:W-:Y:S01]  /*20670*/  MOV R51, R118 ;  /* 0x0000007600337202 */ /* 0x000fe20000000f00 */
[----:B------:R-:W-:Y:S01]  /*20680*/  IMAD.MOV.U32 R50, RZ, RZ, R116 ;  /* 0x000000ffff327224 */ /* 0x000fe200078e0074 */
[----:B------:R-:W-:Y:S01]  /*20690*/  MOV R231, R247 ;  /* 0x000000f700e77202 */ /* 0x000fe20000000f00 */
[----:B------:R-:W-:Y:S02]  /*206a0*/  IMAD.MOV.U32 R230, RZ, RZ, R245 ;  /* 0x000000ffffe67224 */ /* 0x000fe400078e00f5 */
[----:B------:R-:W-:Y:S01]  /*206b0*/  IMAD.MOV.U32 R212, RZ, RZ, R213 ;  /* 0x000000ffffd47224 */ /* 0x000fe200078e00d5 */
[----:B------:R-:W-:Y:S02]  /*206c0*/  MOV R214, R181 ;  /* 0x000000b500d67202 */ /* 0x000fe40000000f00 */
[----:B------:R-:W-:Y:S01]  /*206d0*/  MOV R238, R3 ;  /* 0x0000000300ee7202 */ /* 0x000fe20000000f00 */
[----:B------:R-:W-:Y:S01]  /*206e0*/  IMAD.MOV.U32 R240, RZ, RZ, R14 ;  /* 0x000000fffff07224 */ /* 0x000fe200078e000e */
[----:B------:R-:W-:Y:S01]  /*206f0*/  ISETP.LT.AND P1, PT, R12, UR31, !P1 ;  /* 0x0000001f0c007c0c */ /* 0x000fe2000cf21270 */
[----:B------:R-:W-:Y:S01]  /*20700*/  IMAD.MOV.U32 R242, RZ, RZ, R2 ;  /* 0x000000fffff27224 */ /* 0x000fe200078e0002 */
[----:B------:R-:W3:Y:S04]  /*20710*/  LDL.LU R243, [R1+0xe0] ;  /* 0x0000e00001f37983 */ /* 0x000ee80000300800 */
[----:B------:R-:W1:Y:S01]  /*20720*/  LDS.128 R176, [R252] ;  /* 0x00000000fcb07984 */ /* 0x000e620000000c00 */
[----:B------:R-:W-:Y:S01]  /*20730*/  BAR.SYNC.DEFER_BLOCKING 0x0 ;  /* 0x0000000000007b1d */ /* 0x000fe20000010000 */
[----:B------:R-:W-:-:S02]  /*20740*/  IMAD.MOV.U32 R148, RZ, RZ, R149 ;  /* 0x000000ffff947224 */ /* 0x000fc400078e0095 */
[----:B------:R-:W-:Y:S02]  /*20750*/  IMAD.MOV.U32 R150, RZ, RZ, R117 ;  /* 0x000000ffff967224 */ /* 0x000fe400078e0075 */
[----:B------:R-:W-:Y:S02]  /*20760*/  IMAD.MOV.U32 R213, RZ, RZ, R215 ;  /* 0x000000ffffd57224 */ /* 0x000fe400078e00d7 */
[----:B------:R-:W-:Y:S01]  /*20770*/  IMAD R3, R13, R236, RZ ;  /* 0x000000ec0d037224 */ /* 0x000fe200078e02ff */
[----:B------:R-:W3:Y:S04]  /*20780*/  LDL.LU R237, [R1+0xd0] ;  /* 0x0000d00001ed7983 */ /* 0x000ee80000300800 */
[----:B------:R-:W-:Y:S01]  /*20790*/  STSM.16.M88.4 [R0], R80 ;  /* 0x0000005000007844 */ /* 0x000fe20000000200 */
[----:B------:R-:W-:Y:S01]  /*207a0*/  BAR.SYNC.DEFER_BLOCKING 0x0 ;  /* 0x0000000000007b1d */ /* 0x000fe20000010000 */
[----:B------:R-:W-:Y:S01]  /*207b0*/  MOV R149, R151 ;  /* 0x0000009700957202 */ /* 0x000fe20000000f00 */
[----:B------:R-:W-:Y:S01]  /*207c0*/  IMAD.MOV.U32 R215, RZ, RZ, R183 ;  /* 0x000000ffffd77224 */ /* 0x000fe200078e00b7 */
[----:B------:R-:W-:Y:S01]  /*207d0*/  LEA R2, P3, R3, UR8, 0x2 ;  /* 0x0000000803027c11 */ /* 0x000fe2000f8610ff */
[----:B------:R-:W-:-:S02]  /*207e0*/  IMAD R14, R236, 0x80, R3 ;  /* 0x00000080ec0e7824 */ /* 0x000fc400078e0203 */
[----:B------:R-:W3:Y:S04]  /*207f0*/  LDL.LU R239, [R1+0x108] ;  /* 0x0001080001ef7983 */ /* 0x000ee80000300800 */
[----:B------:R-:W1:Y:S01]  /*20800*/  LDS.128 R80, [R252] ;  /* 0x00000000fc507984 */ /* 0x000e620000000c00 */
        /* <DEDUP_REMOVED lines=12> */
[----:B------:R-:W-:Y:S01]  /*208d0*/  BAR.SYNC.DEFER_BLOCKING 0x0 ;  /* 0x0000000000007b1d */ /* 0x000fe20000010000 */
[----:B------:R-:W-:-:S05]  /*208e0*/  IMAD.MOV.U32 R151, RZ, RZ, R119 ;  /* 0x000000ffff977224 */ /* 0x000fca00078e0077 */
[----:B----4-:R-:W-:Y:S02]  /*208f0*/  STSM.16.M88.4 [R0], R228 ;  /* 0x000000e400007844 */ /* 0x010fe40000000200 */
[----:B------:R-:W-:Y:S06]  /*20900*/  BAR.SYNC.DEFER_BLOCKING 0x0 ;  /* 0x0000000000007b1d */ /* 0x000fec0000010000 */
[----:B------:R-:W4:Y:S02]  /*20910*/  LDS.128 R116, [R252] ;  /* 0x00000000fc747984 */ /* 0x000f240000000c00 */
[----:B------:R-:W-:Y:S06]  /*20920*/  BAR.SYNC.DEFER_BLOCKING 0x0 ;  /* 0x0000000000007b1d */ /* 0x000fec0000010000 */
[----:B------:R1:W-:Y:S02]  /*20930*/  STSM.16.M88.4 [R0], R212 ;  /* 0x000000d400007844 */ /* 0x0003e40000000200 */
[----:B------:R-:W-:Y:S06]  /*20940*/  BAR.SYNC.DEFER_BLOCKING 0x0 ;  /* 0x0000000000007b1d */ /* 0x000fec0000010000 */
[----:B------:R-:W4:Y:S02]  /*20950*/  LDS.128 R180, [R252] ;  /* 0x00000000fcb47984 */ /* 0x000f240000000c00 */
[----:B------:R-:W-:Y:S01]  /*20960*/  BAR.SYNC.DEFER_BLOCKING 0x0 ;  /* 0x0000000000007b1d */ /* 0x000fe20000010000 */
[----:B------:R-:W-:-:S05]  /*20970*/  MOV R84, R85 ;  /* 0x0000005500547202 */ /* 0x000fca0000000f00 */
[----:B------:R2:W-:Y:S01]  /*20980*/  STSM.16.M88.4 [R0], R148 ;  /* 0x0000009400007844 */ /* 0x0005e20000000200 */
[----:B------:R-:W-:Y:S01]  /*20990*/  IMAD.MOV.U32 R85, RZ, RZ, R87 ;  /* 0x000000ffff557224 */ /* 0x000fe200078e0057 */
[----:B------:R-:W-:Y:S01]  /*209a0*/  MOV R87, R55 ;  /* 0x0000003700577202 */ /* 0x000fe20000000f00 */
[----:B------:R-:W-:Y:S01]  /*209b0*/  IMAD.MOV.U32 R86, RZ, RZ, R53 ;  /* 0x000000ffff567224 */ /* 0x000fe200078e0035 */
[----:B------:R-:W-:Y:S06]  /*209c0*/  BAR.SYNC.DEFER_BLOCKING 0x0 ;  /* 0x0000000000007b1d */ /* 0x000fec0000010000 */
[----:B------:R-:W4:Y:S02]  /*209d0*/  LDS.128 R52, [R252] ;  /* 0x00000000fc347984 */ /* 0x000f240000000c00 */
[----:B------:R-:W-:Y:S01]  /*209e0*/  BAR.SYNC.DEFER_BLOCKING 0x0 ;  /* 0x0000000000007b1d */ /* 0x000fe20000010000 */
[----:B------:R-:W-:-:S02]  /*209f0*/  LEA R18, P6, R14, UR8, 0x2 ;  /* 0x000000080e127c11 */ /* 0x000fc4000f8c10ff */
[----:B------:R-:W-:Y:S02]  /*20a00*/  LEA.HI.X.SX32 R3, R3, UR9, 0x2, P3 ;  /* 0x0000000903037c11 */ /* 0x000fe400098f16ff */
[----:B------:R-:W-:Y:S01]  /*20a10*/  ISETP.LT.AND P3, PT, R17, UR6, !P0 ;  /* 0x0000000611007c0c */ /* 0x000fe2000c761270 */
[----:B-1----:R-:W-:Y:S01]  /*20a20*/  IMAD R214, R12, UR28, RZ ;  /* 0x0000001c0cd67c24 */ /* 0x002fe2000f8e02ff */
[----:B------:R-:W-:Y:S01]  /*20a30*/  LEA.HI.X.SX32 R19, R14, UR9, 0x2, P6 ;  /* 0x000000090e137c11 */ /* 0x000fe2000b0f16ff */
[----:B------:R-:W-:Y:S01]  /*20a40*/  ULDC UR6, c[0x0][0x228] ;  /* 0x00008a0000067ab9 */ /* 0x000fe20000000800 */
[----:B------:R-:W-:Y:S01]  /*20a50*/  STSM.16.M88.4 [R0], R84 ;  /* 0x0000005400007844 */ /* 0x000fe20000000200 */
[C---:B------:R-:W-:Y:S01]  /*20a60*/  IMAD.WIDE R212, R214.reuse, 0x4, R2 ;  /* 0x00000004d6d47825 */ /* 0x040fe200078e0202 */
[----:B------:R-:W-:Y:S03]  /*20a70*/  BAR.SYNC.DEFER_BLOCKING 0x0 ;  /* 0x0000000000007b1d */ /* 0x000fe60000010000 */
[----:B--2---:R-:W-:-:S03]  /*20a80*/  IMAD.WIDE R150, R214, 0x4, R18 ;  /* 0x00000004d6967825 */ /* 0x004fc600078e0212 */
[----:B------:R-:W-:Y:S04]  /*20a90*/  @P1 STG.E desc[UR16][R212.64], R244 ;  /* 0x000000f4d4001986 */ /* 0x000fe8000c101910 */
[----:B------:R1:W-:Y:S04]  /*20aa0*/  @P3 STG.E desc[UR16][R150.64], R241 ;  /* 0x000000f196003986 */ /* 0x0003e8000c101910 */
[----:B-1----:R-:W2:Y:S01]  /*20ab0*/  LDL.LU R241, [R1+0xc0] ;  /* 0x0000c00001f17983 */ /* 0x002ea20000300800 */
[----:B------:R-:W-:Y:S01]  /*20ac0*/  IMAD R0, R236, 0x80, R14 ;  /* 0x00000080ec007824 */ /* 0x000fe200078e020e */
[----:B------:R-:W-:-:S02]  /*20ad0*/  ISETP.LT.AND P6, PT, R16, UR4, !P0 ;  /* 0x0000000410007c0c */ /* 0x000fc4000c7c1270 */
[----:B------:R-:W-:Y:S01]  /*20ae0*/  ISETP.LT.AND P3, PT, R15, UR14, !P0 ;  /* 0x0000000e0f007c0c */ /* 0x000fe2000c761270 */
[----:B------:R-:W4:Y:S01]  /*20af0*/  LDL.LU R246, [R1+0x104] ;  /* 0x0001040001f67983 */ /* 0x000f220000300800 */
[----:B------:R-:W-:Y:S01]  /*20b00*/  LEA R84, P5, R0, UR8, 0x2 ;  /* 0x0000000800547c11 */ /* 0x000fe2000f8a10ff */
[----:B------:R-:W-:Y:S01]  /*20b10*/  VIADD R14, R214, UR28 ;  /* 0x0000001cd60e7c36 */ /* 0x000fe20008000000 */
[----:B------:R-:W-:Y:S01]  /*20b20*/  ISETP.LT.AND P0, PT, R17, UR10, !P2 ;  /* 0x0000000a11007c0c */ /* 0x000fe2000d701270 */
[----:B------:R-:W4:Y:S01]  /*20b30*/  LDL.LU R244, [R1+0xf4] ;  /* 0x0000f40001f47983 */ /* 0x000f220000300800 */
[----:B------:R-:W-:Y:S01]  /*20b40*/  LEA.HI.X.SX32 R85, R0, UR9, 0x2, P5 ;  /* 0x0000000900557c11 */ /* 0x000fe2000a8f16ff */
[----:B------:R-:W-:Y:S01]  /*20b50*/  IMAD.WIDE R212, R14, 0x4, R2 ;  /* 0x000000040ed47825 */ /* 0x000fe200078e0202 */
[----:B------:R-:W-:Y:S01]  /*20b60*/  LEA R0, R236, R0, 0x7 ;  /* 0x00000000ec007211 */ /* 0x000fe200078e38ff */
[----:B------:R-:W-:Y:S01]  /*20b70*/  ULDC UR4, c[0x0][0x22c] ;  /* 0x00008b0000047ab9 */ /* 0x000fe20000000800 */
[----:B------:R-:W-:Y:S01]  /*20b80*/  ULDC UR10, c[0x0][0x228] ;  /* 0x00008a00000a7ab9 */ /* 0x000fe20000000800 */
[----:B------:R-:W-:Y:S01]  /*20b90*/  IMAD.WIDE R148, R214, 0x4, R84 ;  /* 0x00000004d6947825 */ /* 0x000fe200078e0254 */
[----:B------:R-:W-:-:S04]  /*20ba0*/  LEA R86, P5, R0, UR8, 0x2 ;  /* 0x0000000800567c11 */ /* 0x000fc8000f8a10ff */
[----:B---3--:R1:W-:Y:S01]  /*20bb0*/  @P6 STG.E desc[UR16][R148.64], R243 ;  /* 0x000000f394006986 */ /* 0x0083e2000c101910 */
[----:B------:R-:W-:Y:S01]  /*20bc0*/  LEA.HI.X.SX32 R87, R0, UR9, 0x2, P5 ;  /* 0x0000000900577c11 */ /* 0x000fe2000a8f16ff */
[----:B------:R-:W-:Y:S01]  /*20bd0*/  ULDC.64 UR8, c[0x0][0x228] ;  /* 0x00008a0000087ab9 */ /* 0x000fe20000000a00 */
[----:B------:R-:W-:Y:S01]  /*20be0*/  ISETP.LT.AND P6, PT, R13, UR12, !P2 ;  /* 0x0000000c0d007c0c */ /* 0x000fe2000d7c1270 */
[----:B------:R-:W-:Y:S01]  /*20bf0*/  IMAD.WIDE R150, R14, 0x4, R18 ;  /* 0x000000040e967825 */ /* 0x000fe200078e0212 */
[----:B------:R-:W-:Y:S01]  /*20c00*/  ISETP.LT.AND P5, PT, R16, UR8, !P2 ;  /* 0x0000000810007c0c */ /* 0x000fe2000d7a1270 */
[----:B------:R-:W-:Y:S02]  /*20c10*/  ULDC UR8, c[0x0][0x228] ;  /* 0x00008a0000087ab9 */ /* 0x000fe40000000800 */
[----:B-1----:R-:W-:Y:S01]  /*20c20*/  IMAD.WIDE R148, R214, 0x4, R86 ;  /* 0x00000004d6947825 */ /* 0x002fe200078e0256 */
[----:B------:R-:W3:Y:S01]  /*20c30*/  LDL.LU R243, [R1+0xe4] ;  /* 0x0000e40001f37983 */ /* 0x000ee20000300800 */
[----:B------:R-:W-:-:S03]  /*20c40*/  ULDC UR12, c[0x0][0x228] ;  /* 0x00008a00000c7ab9 */ /* 0x000fc60000000800 */
[----:B------:R1:W-:Y:S04]  /*20c50*/  @P3 STG.E desc[UR16][R148.64], R237 ;  /* 0x000000ed94003986 */ /* 0x0003e8000c101910 */
[----:B-1----:R-:W3:Y:S01]  /*20c60*/  LDL.LU R237, [R1+0xd4] ;  /* 0x0000d40001ed7983 */ /* 0x002ee20000300800 */
[----:B------:R-:W-:-:S03]  /*20c70*/  IMAD.WIDE R148, R14, 0x4, R84 ;  /* 0x000000040e947825 */ /* 0x000fc600078e0254 */
[----:B--2---:R-:W-:Y:S04]  /*20c80*/  @P6 STG.E desc[UR16][R212.64], R241 ;  /* 0x000000f1d4006986 */ /* 0x004fe8000c101910 */
[----:B------:R-:W-:Y:S04]  /*20c90*/  @P0 STG.E desc[UR16][R150.64], R242 ;  /* 0x000000f296000986 */ /* 0x000fe8000c101910 */
[----:B------:R1:W-:Y:S04]  /*20ca0*/  @P5 STG.E desc[UR16][R148.64], R238 ;  /* 0x000000ee94005986 */ /* 0x0003e8000c101910 */
[----:B-1----:R-:W2:Y:S01]  /*20cb0*/  LDL.LU R238, [R1+0xc4] ;  /* 0x0000c40001ee7983 */ /* 0x002ea20000300800 */
[----:B------:R-:W-:-:S02]  /*20cc0*/  ISETP.LT.AND P2, PT, R15, UR26, !P2 ;  /* 0x0000001a0f007c0c */ /* 0x000fc4000d741270 */
[----:B------:R-:W-:Y:S01]  /*20cd0*/  ISETP.LT.AND P0, PT, R13, UR22, !P4 ;  /* 0x000000160d007c0c */ /* 0x000fe2000e701270 */
[C---:B------:R-:W-:Y:S01]  /*20ce0*/  IMAD.WIDE R148, R14.reuse, 0x4, R86 ;  /* 0x000000040e947825 */ /* 0x040fe200078e0256 */
[----:B------:R-:W-:Y:S01]  /*20cf0*/  ISETP.LT.AND P6, PT, R17, UR20, !P4 ;  /* 0x0000001411007c0c */ /* 0x000fe2000e7c1270 */
[----:B------:R-:W2:Y:S02]  /*20d00*/  LDL.LU R241, [R1+0xb4] ;  /* 0x0000b40001f17983 */ /* 0x000ea40000300800 */
[----:B------:R-:W-:Y:S02]  /*20d10*/  VIADD R14, R14, UR28 ;  /* 0x0000001c0e0e7c36 */ /* 0x000fe40008000000 */
[----:B------:R-:W-:Y:S01]  /*20d20*/  VIADD R0, R12, 0x3 ;  /* 0x000000030c007836 */ /* 0x000fe20000000000 */
[----:B------:R-:W-:Y:S01]  /*20d30*/  ISETP.LT.AND P5, PT, R16, UR18, !P4 ;  /* 0x0000001210007c0c */ /* 0x000fe2000e7a1270 */
[----:B------:R-:W2:Y:S01]  /*20d40*/  LDL.LU R242, [R1+0xa4] ;  /* 0x0000a40001f27983 */ /* 0x000ea20000300800 */
[----:B------:R-:W-:Y:S01]  /*20d50*/  ISETP.LT.AND P4, PT, R15, UR24, !P4 ;  /* 0x000000180f007c0c */ /* 0x000fe2000e781270 */
[----:B------:R-:W-:Y:S01]  /*20d60*/  IMAD.WIDE R214, R14, 0x4, R2 ;  /* 0x000000040ed67825 */ /* 0x000fe200078e0202 */
[----:B------:R-:W-:Y:S01]  /*20d70*/  ISETP.GE.AND P1, PT, R0, UR4, PT ;  /* 0x0000000400007c0c */ /* 0x000fe2000bf26270 */
[----:B------:R1:W-:Y:S02]  /*20d80*/  @P2 STG.E desc[UR16][R148.64], R240 ;  /* 0x000000f094002986 */ /* 0x0003e4000c101910 */
[----:B------:R-:W-:-:S04]  /*20d90*/  IMAD.WIDE R212, R14, 0x4, R18 ;  /* 0x000000040ed47825 */ /* 0x000fc800078e0212 */
[C---:B------:R-:W-:Y:S01]  /*20da0*/  IMAD.WIDE R150, R14.reuse, 0x4, R84 ;  /* 0x000000040e967825 */ /* 0x040fe200078e0254 */
[----:B----4-:R-:W-:Y:S01]  /*20db0*/  @P0 STG.E desc[UR16][R214.64], R246 ;  /* 0x000000f6d6000986 */ /* 0x010fe2000c101910 */
[----:B------:R-:W-:Y:S01]  /*20dc0*/  ISETP.LT.AND P0, PT, R13, UR30, !P1 ;  /* 0x0000001e0d007c0c */ /* 0x000fe2000cf01270 */
[----:B------:R-:W-:Y:S02]  /*20dd0*/  ULDC UR4, c[0x0][0x22c] ;  /* 0x00008b0000047ab9 */ /* 0x000fe40000000800 */
[----:B-1----:R-:W4:Y:S01]  /*20de0*/  LDL.LU R240, [R1+0x94] ;  /* 0x0000940001f07983 */ /* 0x002f220000300800 */
[C---:B------:R-:W-:Y:S01]  /*20df0*/  IMAD.WIDE R148, R14.reuse, 0x4, R86 ;  /* 0x000000040e947825 */ /* 0x040fe200078e0256 */
[----:B------:R-:W-:Y:S02]  /*20e00*/  IADD3 R14, R14, UR28, RZ ;  /* 0x0000001c0e0e7c10 */ /* 0x000fe4000fffe0ff */
[----:B------:R-:W-:Y:S04]  /*20e10*/  @P6 STG.E desc[UR16][R212.64], R244 ;  /* 0x000000f4d4006986 */ /* 0x000fe8000c101910 */
[----:B---3--:R-:W-:Y:S04]  /*20e20*/  @P5 STG.E desc[UR16][R150.64], R243 ;  /* 0x000000f396005986 */ /* 0x008fe8000c101910 */
[----:B------:R1:W-:Y:S02]  /*20e30*/  @P4 STG.E desc[UR16][R148.64], R237 ;  /* 0x000000ed94004986 */ /* 0x0003e4000c101910 */
[----:B-1----:R-:W-:-:S02]  /*20e40*/  IMAD.WIDE R148, R14, 0x4, R2 ;  /* 0x000000040e947825 */ /* 0x002fc400078e0202 */
[----:B------:R-:W3:Y:S04]  /*20e50*/  LDL.LU R237, [R1+0xf8] ;  /* 0x0000f80001ed7983 */ /* 0x000ee80000300800 */
[----:B--2---:R1:W-:Y:S04]  /*20e60*/  @P0 STG.E desc[UR16][R148.64], R238 ;  /* 0x000000ee94000986 */ /* 0x0043e8000c101910 */
[----:B-1----:R-:W2:Y:S01]  /*20e70*/  LDL.LU R238, [R1+0xe8] ;  /* 0x0000e80001ee7983 */ /* 0x002ea20000300800 */
[----:B------:R-:W-:Y:S02]  /*20e80*/  IADD3 R0, R12, 0x4, RZ ;  /* 0x000000040c007810 */ /* 0x000fe40007ffe0ff */
[----:B------:R-:W-:Y:S01]  /*20e90*/  ISETP.LT.AND P5, PT, R16, UR6, !P1 ;  /* 0x0000000610007c0c */ /* 0x000fe2000cfa1270 */
[----:B------:R-:W-:Y:S01]  /*20ea0*/  IMAD.WIDE R214, R14, 0x4, R18 ;  /* 0x000000040ed67825 */ /* 0x000fe200078e0212 */
[----:B------:R-:W-:Y:S01]  /*20eb0*/  ISETP.GE.AND P3, PT, R0, UR4, PT ;  /* 0x0000000400007c0c */ /* 0x000fe2000bf66270 */
[----:B------:R-:W-:Y:S01]  /*20ec0*/  ULDC UR4, c[0x0][0x22c] ;  /* 0x00008b0000047ab9 */ /* 0x000fe20000000800 */
[----:B------:R-:W2:Y:S01]  /*20ed0*/  LDL.LU R243, [R1+0xd8] ;  /* 0x0000d80001f37983 */ /* 0x000ea20000300800 */
[----:B------:R-:W-:Y:S01]  /*20ee0*/  VIADD R0, R12, 0x5 ;  /* 0x000000050c007836 */ /* 0x000fe20000000000 */
[----:B------:R-:W-:-:S04]  /*20ef0*/  ULDC UR6, c[0x0][0x228] ;  /* 0x00008a0000067ab9 */ /* 0x000fc80000000800 */
[----:B------:R-:W-:Y:S01]  /*20f00*/  ISETP.GE.AND P2, PT, R0, UR4, PT ;  /* 0x0000000400007c0c */ /* 0x000fe2000bf46270 */
[----:B------:R-:W-:Y:S02]  /*20f10*/  ULDC UR4, c[0x0][0x228] ;  /* 0x00008a0000047ab9 */ /* 0x000fe40000000800 */
[----:B------:R-:W-:Y:S01]  /*20f20*/  ISETP.LT.AND P4, PT, R17, UR4, !P1 ;  /* 0x0000000411007c0c */ /* 0x000fe2000cf81270 */
[----:B------:R-:W-:Y:S01]  /*20f30*/  IMAD.WIDE R212, R14, 0x4, R84 ;  /* 0x000000040ed47825 */ /* 0x000fe200078e0254 */
[----:B------:R-:W-:Y:S01]  /*20f40*/  ISETP.LT.AND P1, PT, R15, UR8, !P1 ;  /* 0x000000080f007c0c */ /* 0x000fe2000cf21270 */
[----:B------:R-:W-:Y:S02]  /*20f50*/  ULDC UR4, c[0x0][0x22c] ;  /* 0x00008b0000047ab9 */ /* 0x000fe40000000800 */
[----:B------:R-:W-:Y:S02]  /*20f60*/  VIADD R228, R12, 0x6 ;  /* 0x000000060ce47836 */ /* 0x000fe40000000000 */
[----:B------:R-:W-:Y:S01]  /*20f70*/  IMAD.WIDE R150, R14, 0x4, R86 ;  /* 0x000000040e967825 */ /* 0x000fe200078e0256 */
[----:B------:R-:W-:Y:S01]  /*20f80*/  ISETP.LT.AND P6, PT, R13, UR10, !P3 ;  /* 0x0000000a0d007c0c */ /* 0x000fe2000dfc1270 */
[----:B------:R-:W-:Y:S01]  /*20f90*/  ULDC UR8, c[0x0][0x228] ;  /* 0x00008a0000087ab9 */ /* 0x000fe20000000800 */
[----:B------:R-:W-:Y:S01]  /*20fa0*/  ISETP.GE.AND P0, PT, R228, UR4, PT ;  /* 0x00000004e4007c0c */ /* 0x000fe2000bf06270 */
[----:B------:R-:W-:Y:S01]  /*20fb0*/  ULDC UR4, c[0x0][0x228] ;  /* 0x00008a0000047ab9 */ /* 0x000fe20000000800 */
[----:B------:R-:W-:Y:S01]  /*20fc0*/  VIADD R0, R14, UR28 ;  /* 0x0000001c0e007c36 */ /* 0x000fe20008000000 */
[----:B------:R1:W-:Y:S01]  /*20fd0*/  @P4 STG.E desc[UR16][R214.64], R241 ;  /* 0x000000f1d6004986 */ /* 0x0003e2000c101910 */
[----:B------:R-:W-:-:S03]  /*20fe0*/  ULDC UR10, c[0x0][0x228] ;  /* 0x00008a00000a7ab9 */ /* 0x000fc60000000800 */
[----:B------:R3:W-:Y:S04]  /*20ff0*/  @P5 STG.E desc[UR16][R212.64], R242 ;  /* 0x000000f2d4005986 */ /* 0x0007e8000c101910 */
[----:B----4-:R4:W-:Y:S04]  /*21000*/  @P1 STG.E desc[UR16][R150.64], R240 ;  /* 0x000000f096001986 */ /* 0x0109e8000c101910 */
[----:B-1----:R-:W2:Y:S01]  /*21010*/  LDL.LU R241, [R1+0xc8] ;  /* 0x0000c80001f17983 */ /* 0x002ea20000300800 */
[----:B------:R-:W-:Y:S01]  /*21020*/  ISETP.LT.AND P1, PT, R17, UR4, !P3 ;  /* 0x0000000411007c0c */ /* 0x000fe2000df21270 */
[----:B------:R-:W-:-:S02]  /*21030*/  ULDC UR4, c[0x0][0x228] ;  /* 0x00008a0000047ab9 */ /* 0x000fc40000000800 */
[----:B---3--:R-:W3:Y:S01]  /*21040*/  LDL.LU R242, [R1+0xb8] ;  /* 0x0000b80001f27983 */ /* 0x008ee20000300800 */
[----:B------:R-:W-:Y:S01]  /*21050*/  ISETP.LT.AND P4, PT, R16, UR4, !P3 ;  /* 0x0000000410007c0c */ /* 0x000fe2000df81270 */
[----:B------:R-:W-:Y:S01]  /*21060*/  IMAD.WIDE R148, R0, 0x4, R2 ;  /* 0x0000000400947825 */ /* 0x000fe200078e0202 */
[----:B------:R-:W-:Y:S01]  /*21070*/  IADD3 R212, R12, 0x7, RZ ;  /* 0x000000070cd47810 */ /* 0x000fe20007ffe0ff */
[----:B----4-:R-:W4:Y:S01]  /*21080*/  LDL.LU R240, [R1+0xa8] ;  /* 0x0000a80001f07983 */ /* 0x010f220000300800 */
[----:B------:R-:W-:Y:S01]  /*21090*/  ISETP.LT.AND P5, PT, R13, UR8, !P2 ;  /* 0x000000080d007c0c */ /* 0x000fe2000d7a1270 */
[C---:B------:R-:W-:Y:S01]  /*210a0*/  IMAD.WIDE R150, R0.reuse, 0x4, R84 ;  /* 0x0000000400967825 */ /* 0x040fe200078e0254 */
[----:B------:R-:W-:Y:S01]  /*210b0*/  ISETP.LT.AND P3, PT, R15, UR6, !P3 ;  /* 0x000000060f007c0c */ /* 0x000fe2000df61270 */
[----:B------:R1:W-:Y:S01]  /*210c0*/  @P6 STG.E desc[UR16][R148.64], R239 ;  /* 0x000000ef94006986 */ /* 0x0003e2000c101910 */
[----:B------:R-:W-:Y:S01]  /*210d0*/  ULDC UR4, c[0x0][0x22c] ;  /* 0x00008b0000047ab9 */ /* 0x000fe20000000800 */
[C---:B------:R-:W-:Y:S01]  /*210e0*/  VIADD R14, R0.reuse, UR28 ;  /* 0x0000001c000e7c36 */ /* 0x040fe20008000000 */
[----:B------:R-:W-:Y:S01]  /*210f0*/  ULDC UR6, c[0x0][0x228] ;  /* 0x00008a0000067ab9 */ /* 0x000fe20000000800 */
[----:B------:R-:W4:Y:S01]  /*21100*/  LDL.LU R244, [R1+0x98] ;  /* 0x0000980001f47983 */ /* 0x000f220000300800 */
[----:B------:R-:W-:Y:S01]  /*21110*/  ULDC UR8, c[0x0][0x228] ;  /* 0x00008a0000087ab9 */ /* 0x000fe20000000800 */
[----:B-1----:R-:W-:-:S02]  /*21120*/  IMAD.WIDE R148, R0, 0x4, R18 ;  /* 0x0000000400947825 */ /* 0x002fc400078e0212 */
[----:B------:R-:W4:Y:S04]  /*21130*/  LDL.LU R239, [R1+0x10c] ;  /* 0x00010c0001ef7983 */ /* 0x000f280000300800 */
[----:B------:R1:W-:Y:S04]  /*21140*/  @P1 STG.E desc[UR16][R148.64], R237 ;  /* 0x000000ed94001986 */ /* 0x0003e8000c101910 */
[----:B-1----:R-:W4:Y:S04]  /*21150*/  LDL.LU R237, [R1+0xfc] ;  /* 0x0000fc0001ed7983 */ /* 0x002f280000300800 */
[----:B--2---:R1:W-:Y:S04]  /*21160*/  @P4 STG.E desc[UR16][R150.64], R238 ;  /* 0x000000ee96004986 */ /* 0x0043e8000c101910 */
[----:B-1----:R-:W2:Y:S01]  /*21170*/  LDL.LU R238, [R1+0xec] ;  /* 0x0000ec0001ee7983 */ /* 0x002ea20000300800 */
[----:B------:R-:W-:-:S02]  /*21180*/  ISETP.LT.AND P6, PT, R17, UR10, !P2 ;  /* 0x0000000a11007c0c */ /* 0x000fc4000d7c1270 */
[----:B------:R-:W-:Y:S01]  /*21190*/  ISETP.GE.AND P1, PT, R212, UR4, PT ;  /* 0x00000004d4007c0c */ /* 0x000fe2000bf26270 */
[----:B------:R-:W-:Y:S01]  /*211a0*/  ULDC UR4, c[0x0][0x228] ;  /* 0x00008a0000047ab9 */ /* 0x000fe20000000800 */
[----:B------:R-:W-:Y:S01]  /*211b0*/  IMAD.WIDE R212, R0, 0x4, R86 ;  /* 0x0000000400d47825 */ /* 0x000fe200078e0256 */
[----:B------:R-:W-:Y:S01]  /*211c0*/  ISETP.LT.AND P4, PT, R16, UR4, !P2 ;  /* 0x0000000410007c0c */ /* 0x000fe2000d781270 */
[----:B------:R-:W-:Y:S01]  /*211d0*/  ULDC UR4, c[0x0][0x228] ;  /* 0x00008a0000047ab9 */ /* 0x000fe20000000800 */
[----:B------:R-:W-:Y:S01]  /*211e0*/  ULDC UR10, c[0x0][0x228] ;  /* 0x00008a00000a7ab9 */ /* 0x000fe20000000800 */
[C---:B------:R-:W-:Y:S01]  /*211f0*/  IMAD.WIDE R150, R14.reuse, 0x4, R2 ;  /* 0x000000040e967825 */ /* 0x040fe200078e0202 */
[----:B------:R1:W-:Y:S03]  /*21200*/  @P3 STG.E desc[UR16][R212.64], R243 ;  /* 0x000000f3d4003986 */ /* 0x0003e6000c101910 */
[C---:B------:R-:W-:Y:S01]  /*21210*/  IMAD.WIDE R148, R14.reuse, 0x4, R18 ;  /* 0x000000040e947825 */ /* 0x040fe200078e0212 */
[----:B------:R-:W-:Y:S01]  /*21220*/  ISETP.LT.AND P2, PT, R15, UR4, !P2 ;  /* 0x000000040f007c0c */ /* 0x000fe2000d741270 */
[----:B------:R-:W-:Y:S01]  /*21230*/  ULDC UR4, c[0x0][0x22c] ;  /* 0x00008b0000047ab9 */ /* 0x000fe20000000800 */
[----:B------:R-:W-:Y:S01]  /*21240*/  ISETP.LT.AND P3, PT, R13, UR6, !P0 ;  /* 0x000000060d007c0c */ /* 0x000fe2000c761270 */
[----:B------:R-:W-:-:S02]  /*21250*/  VIADD R214, R14, UR28 ;  /* 0x0000001c0ed67c36 */ /* 0x000fc40008000000 */
[----:B------:R-:W-:Y:S01]  /*21260*/  IMAD.WIDE R228, R14, 0x4, R86 ;  /* 0x000000040ee47825 */ /* 0x000fe200078e0256 */
[----:B------:R-:W-:Y:S01]  /*21270*/  IADD3 R0, R12, 0x8, RZ ;  /* 0x000000080c007810 */ /* 0x000fe20007ffe0ff */
[----:B------:R-:W-:Y:S01]  /*21280*/  ULDC UR6, c[0x0][0x228] ;  /* 0x00008a0000067ab9 */ /* 0x000fe20000000800 */
[----:B-1----:R-:W2:Y:S04]  /*21290*/  LDL.LU R243, [R1+0xdc] ;  /* 0x0000dc0001f37983 */ /* 0x002ea80000300800 */
[----:B------:R1:W-:Y:S04]  /*212a0*/  @P5 STG.E desc[UR16][R150.64], R241 ;  /* 0x000000f196005986 */ /* 0x0003e8000c101910 */
[----:B---3--:R3:W-:Y:S01]  /*212b0*/  @P6 STG.E desc[UR16][R148.64], R242 ;  /* 0x000000f294006986 */ /* 0x0087e2000c101910 */
[----:B------:R-:W-:Y:S01]  /*212c0*/  ISETP.LT.AND P5, PT, R17, UR8, !P0 ;  /* 0x0000000811007c0c */ /* 0x000fe2000c7a1270 */
[----:B------:R-:W-:Y:S01]  /*212d0*/  IMAD.WIDE R212, R214, 0x4, R2 ;  /* 0x00000004d6d47825 */ /* 0x000fe200078e0202 */
[----:B------:R-:W-:Y:S01]  /*212e0*/  ISETP.LT.AND P6, PT, R16, UR10, !P0 ;  /* 0x0000000a10007c0c */ /* 0x000fe2000c7c1270 */
[----:B------:R-:W-:Y:S01]  /*212f0*/  ULDC UR8, c[0x0][0x228] ;  /* 0x00008a0000087ab9 */ /* 0x000fe20000000800 */
[----:B------:R-:W-:Y:S01]  /*21300*/  ULDC UR10, c[0x0][0x228] ;  /* 0x00008a00000a7ab9 */ /* 0x000fe20000000800 */
[----:B-1----:R-:W2:Y:S01]  /*21310*/  LDL.LU R241, [R1+0xcc] ;  /* 0x0000cc0001f17983 */ /* 0x002ea20000300800 */
[----:B---3--:R-:W-:-:S03]  /*21320*/  IMAD.WIDE R148, R14, 0x4, R84 ;  /* 0x000000040e947825 */ /* 0x008fc600078e0254 */
[----:B------:R-:W3:Y:S04]  /*21330*/  LDL.LU R242, [R1+0xbc] ;  /* 0x0000bc0001f27983 */ /* 0x000ee80000300800 */
[----:B----4-:R1:W-:Y:S01]  /*21340*/  @P4 STG.E desc[UR16][R148.64], R240 ;  /* 0x000000f094004986 */ /* 0x0103e2000c101910 */
[----:B------:R-:W-:-:S03]  /*21350*/  IMAD.WIDE R150, R214, 0x4, R18 ;  /* 0x00000004d6967825 */ /* 0x000fc600078e0212 */
[----:B-1----:R-:W4:Y:S01]  /*21360*/  LDL.LU R240, [R1+0xac] ;  /* 0x0000ac0001f07983 */ /* 0x002f220000300800 */
[----:B------:R-:W-:-:S03]  /*21370*/  IMAD.WIDE R148, R214, 0x4, R84 ;  /* 0x00000004d6947825 */ /* 0x000fc600078e0254 */
[----:B------:R-:W-:Y:S04]  /*21380*/  @P2 STG.E desc[UR16][R228.64], R244 ;  /* 0x000000f4e4002986 */ /* 0x000fe8000c101910 */
[----:B------:R1:W-:Y:S04]  /*21390*/  @P3 STG.E desc[UR16][R212.64], R239 ;  /* 0x000000efd4003986 */ /* 0x0003e8000c101910 */
[----:B------:R1:W-:Y:S04]  /*213a0*/  @P5 STG.E desc[UR16][R150.64], R237 ;  /* 0x000000ed96005986 */ /* 0x0003e8000c101910 */
[----:B-1----:R-:W4:Y:S04]  /*213b0*/  LDL.LU R239, [R1+0x9c] ;  /* 0x00009c0001ef7983 */ /* 0x002f280000300800 */
[----:B------:R-:W4:Y:S04]  /*213c0*/  LDL.LU R237, [R1+0x80] ;  /* 0x0000800001ed7983 */ /* 0x000f280000300800 */
[----:B--2---:R1:W-:Y:S04]  /*213d0*/  @P6 STG.E desc[UR16][R148.64], R238 ;  /* 0x000000ee94006986 */ /* 0x0043e8000c101910 */
[----:B-1----:R-:W2:Y:S01]  /*213e0*/  LDL.LU R238, [R1] ;  /* 0x0000000001ee7983 */ /* 0x002ea20000300800 */
[----:B------:R-:W-:Y:S01]  /*213f0*/  ISETP.GE.AND P4, PT, R0, UR4, PT ;  /* 0x0000000400007c0c */ /* 0x000fe2000bf86270 */
[----:B------:R-:W-:-:S02]  /*21400*/  ULDC UR4, c[0x0][0x228] ;  /* 0x00008a0000047ab9 */ /* 0x000fc40000000800 */
[----:B------:R-:W-:Y:S01]  /*21410*/  ISETP.LT.AND P3, PT, R15, UR4, !P0 ;  /* 0x000000040f007c0c */ /* 0x000fe2000c761270 */
[----:B------:R-:W-:Y:S01]  /*21420*/  VIADD R0, R12, 0x9 ;  /* 0x000000090c007836 */ /* 0x000fe20000000000 */
[----:B------:R-:W-:Y:S01]  /*21430*/  ISETP.LT.AND P0, PT, R13, UR6, !P1 ;  /* 0x000000060d007c0c */ /* 0x000fe2000cf01270 */
[----:B------:R-:W-:Y:S01]  /*21440*/  ULDC UR4, c[0x0][0x22c] ;  /* 0x00008b0000047ab9 */ /* 0x000fe20000000800 */
[----:B------:R-:W-:Y:S01]  /*21450*/  ISETP.LT.AND P5, PT, R17, UR8, !P1 ;  /* 0x0000000811007c0c */ /* 0x000fe2000cfa1270 */
[----:B------:R-:W-:Y:S01]  /*21460*/  VIADD R229, R214, UR28 ;  /* 0x0000001cd6e57c36 */ /* 0x000fe20008000000 */
[----:B------:R-:W-:Y:S01]  /*21470*/  ISETP.LT.AND P6, PT, R16, UR10, !P1 ;  /* 0x0000000a10007c0c */ /* 0x000fe2000cfc1270 */
[----:B------:R-:W-:Y:S01]  /*21480*/  IMAD.WIDE R214, R214, 0x4, R86 ;  /* 0x00000004d6d67825 */ /* 0x000fe200078e0256 */
[----:B------:R-:W-:Y:S01]  /*21490*/  ISETP.GE.AND P2, PT, R0, UR4, PT ;  /* 0x0000000400007c0c */ /* 0x000fe2000bf46270 */
[----:B------:R-:W-:Y:S01]  /*214a0*/  ULDC UR4, c[0x0][0x22c] ;  /* 0x00008b0000047ab9 */ /* 0x000fe20000000800 */
[----:B------:R-:W-:Y:S01]  /*214b0*/  IADD3 R0, R12, 0xa, RZ ;  /* 0x0000000a0c007810 */ /* 0x000fe20007ffe0ff */
[C---:B------:R-:W-:Y:S01]  /*214c0*/  IMAD.WIDE R212, R229.reuse, 0x4, R2 ;  /* 0x00000004e5d47825 */ /* 0x040fe200078e0202 */
[----:B------:R-:W-:Y:S01]  /*214d0*/  ULDC UR6, c[0x0][0x228] ;  /* 0x00008a0000067ab9 */ /* 0x000fe20000000800 */
[----:B------:R-:W-:Y:S01]  /*214e0*/  @P3 STG.E desc[UR16][R214.64], R243 ;  /* 0x000000f3d6003986 */ /* 0x000fe2000c101910 */
[----:B------:R-:W-:Y:S01]  /*214f0*/  ISETP.GE.AND P3, PT, R0, UR4, PT ;  /* 0x0000000400007c0c */ /* 0x000fe2000bf66270 */
[----:B------:R-:W-:Y:S01]  /*21500*/  IMAD.WIDE R150, R229, 0x4, R18 ;  /* 0x00000004e5967825 */ /* 0x000fe200078e0212 */
[----:B------:R-:W-:Y:S01]  /*21510*/  ULDC UR4, c[0x0][0x228] ;  /* 0x00008a0000047ab9 */ /* 0x000fe20000000800 */
[----:B------:R-:W-:-:S02]  /*21520*/  ULDC UR8, c[0x0][0x228] ;  /* 0x00008a0000087ab9 */ /* 0x000fc40000000800 */
[----:B------:R-:W-:Y:S01]  /*21530*/  IMAD.WIDE R148, R229, 0x4, R84 ;  /* 0x00000004e5947825 */ /* 0x000fe200078e0254 */
[----:B------:R-:W-:Y:S01]  /*21540*/  ISETP.LT.AND P1, PT, R15, UR4, !P1 ;  /* 0x000000040f007c0c */ /* 0x000fe2000cf21270 */
[----:B------:R-:W-:Y:S01]  /*21550*/  ULDC UR4, c[0x0][0x228] ;  /* 0x00008a0000047ab9 */ /* 0x000fe20000000800 */
[----:B------:R-:W-:Y:S01]  /*21560*/  ULDC UR10, c[0x0][0x228] ;  /* 0x00008a00000a7ab9 */ /* 0x000fe20000000800 */
[----:B------:R1:W-:Y:S01]  /*21570*/  @P0 STG.E desc[UR16][R212.64], R241 ;  /* 0x000000f1d4000986 */ /* 0x0003e2000c101910 */
[----:B------:R-:W-:Y:S01]  /*21580*/  ISETP.LT.AND P0, PT, R13, UR4, !P4 ;  /* 0x000000040d007c0c */ /* 0x000fe2000e701270 */
[----:B------:R-:W-:Y:S01]  /*21590*/  VIADD R231, R229, UR28 ;  /* 0x0000001ce5e77c36 */ /* 0x000fe20008000000 */
[----:B------:R-:W-:Y:S01]  /*215a0*/  ULDC UR4, c[0x0][0x228] ;  /* 0x00008a0000047ab9 */ /* 0x000fe20000000800 */
[----:B---3--:R3:W-:Y:S02]  /*215b0*/  @P5 STG.E desc[UR16][R150.64], R242 ;  /* 0x000000f296005986 */ /* 0x0087e4000c101910 */
[----:B-1----:R-:W-:-:S02]  /*215c0*/  IMAD.WIDE R212, R231, 0x4, R18 ;  /* 0x00000004e7d47825 */ /* 0x002fc400078e0212 */
[----:B----4-:R1:W-:Y:S01]  /*215d0*/  @P6 STG.E desc[UR16][R148.64], R240 ;  /* 0x000000f094006986 */ /* 0x0103e2000c101910 */
[----:B------:R-:W-:Y:S01]  /*215e0*/  ISETP.LT.AND P6, PT, R17, UR6, !P4 ;  /* 0x0000000611007c0c */ /* 0x000fe2000e7c1270 */
[----:B---3--:R-:W-:Y:S01]  /*215f0*/  IMAD.WIDE R150, R229, 0x4, R86 ;  /* 0x00000004e5967825 */ /* 0x008fe200078e0256 */
[----:B------:R-:W-:Y:S01]  /*21600*/  ISETP.LT.AND P5, PT, R16, UR4, !P4 ;  /* 0x0000000410007c0c */ /* 0x000fe2000e7a1270 */
[----:B------:R-:W-:Y:S01]  /*21610*/  ULDC UR4, c[0x0][0x22c] ;  /* 0x00008b0000047ab9 */ /* 0x000fe20000000800 */
[----:B------:R-:W-:Y:S01]  /*21620*/  ULDC UR6, c[0x0][0x228] ;  /* 0x00008a0000067ab9 */ /* 0x000fe20000000800 */
[----:B-1----:R-:W-:Y:S01]  /*21630*/  IMAD.WIDE R148, R231, 0x4, R2 ;  /* 0x00000004e7947825 */ /* 0x002fe200078e0202 */
[----:B------:R1:W-:Y:S04]  /*21640*/  @P1 STG.E desc[UR16][R150.64], R239 ;  /* 0x000000ef96001986 */ /* 0x0003e8000c101910 */
[----:B------:R-:W-:Y:S04]  /*21650*/  @P0 STG.E desc[UR16][R148.64], R237 ;  /* 0x000000ed94000986 */ /* 0x000fe8000c101910 */
[----:B-1----:R-:W3:Y:S04]  /*21660*/  LDL.LU R239, [R1+0x84] ;  /* 0x0000840001ef7983 */ /* 0x002ee80000300800 */
[----:B--2---:R1:W-:Y:S04]  /*21670*/  @P6 STG.E desc[UR16][R212.64], R238 ;  /* 0x000000eed4006986 */ /* 0x0043e8000c101910 */
[----:B-1----:R-:W2:Y:S01]  /*21680*/  LDL.LU R238, [R1+0x4] ;  /* 0x0000040001ee7983 */ /* 0x002ea20000300800 */
[----:B------:R-:W-:Y:S01]  /*21690*/  ISETP.LT.AND P4, PT, R15, UR8, !P4 ;  /* 0x000000080f007c0c */ /* 0x000fe2000e781270 */
[----:B------:R-:W-:Y:S01]  /*216a0*/  VIADD R0, R12, 0xb ;  /* 0x0000000b0c007836 */ /* 0x000fe20000000000 */
[----:B------:R-:W-:Y:S01]  /*216b0*/  ULDC UR8, c[0x0][0x228] ;  /* 0x00008a0000087ab9 */ /* 0x000fe20000000800 */
[----:B------:R-:W-:-:S03]  /*216c0*/  IMAD.WIDE R214, R231, 0x4, R84 ;  /* 0x00000004e7d67825 */ /* 0x000fc600078e0254 */
[----:B------:R-:W-:Y:S01]  /*216d0*/  ISETP.GE.AND P1, PT, R0, UR4, PT ;  /* 0x0000000400007c0c */ /* 0x000fe2000bf26270 */
[----:B------:R-:W-:Y:S01]  /*216e0*/  IMAD.WIDE R228, R231, 0x4, R86 ;  /* 0x00000004e7e47825 */ /* 0x000fe200078e0256 */
[----:B------:R-:W-:Y:S01]  /*216f0*/  ULDC UR4, c[0x0][0x228] ;  /* 0x00008a0000047ab9 */ /* 0x000fe20000000800 */
[----:B------:R-:W-:Y:S01]  /*21700*/  @P5 STG.E desc[UR16][R214.64], R248 ;  /* 0x000000f8d6005986 */ /* 0x000fe2000c101910 */
[----:B------:R-:W-:Y:S01]  /*21710*/  ISETP.LT.AND P0, PT, R13, UR4, !P2 ;  /* 0x000000040d007c0c */ /* 0x000fe2000d701270 */
[----:B------:R-:W-:Y:S02]  /*21720*/  ULDC UR4, c[0x0][0x228] ;  /* 0x00008a0000047ab9 */ /* 0x000fe40000000800 */
[----:B------:R1:W-:Y:S01]  /*21730*/  @P4 STG.E desc[UR16][R228.64], R8 ;  /* 0x00000008e4004986 */ /* 0x0003e2000c101910 */
[----:B------:R-:W-:Y:S02]  /*21740*/  ISETP.LT.AND P4, PT, R17, UR4, !P2 ;  /* 0x0000000411007c0c */ /* 0x000fe4000d781270 */
[----:B------:R-:W-:Y:S01]  /*21750*/  IADD3 R237, R231, UR28, RZ ;  /* 0x0000001ce7ed7c10 */ /* 0x000fe2000fffe0ff */
[----:B------:R-:W-:Y:S01]  /*21760*/  VIADD R0, R12, 0xc ;  /* 0x0000000c0c007836 */ /* 0x000fe20000000000 */
[----:B------:R-:W-:Y:S01]  /*21770*/  ISETP.LT.AND P5, PT, R16, UR6, !P2 ;  /* 0x0000000610007c0c */ /* 0x000fe2000d7a1270 */
[----:B------:R-:W-:Y:S01]  /*21780*/  ULDC UR4, c[0x0][0x22c] ;  /* 0x00008b0000047ab9 */ /* 0x000fe20000000800 */
[----:B------:R-:W-:Y:S01]  /*21790*/  ISETP.LT.AND P2, PT, R15, UR8, !P2 ;  /* 0x000000080f007c0c */ /* 0x000fe2000d741270 */
[----:B------:R-:W-:Y:S01]  /*217a0*/  IMAD.WIDE R230, R237, 0x4, R2 ;  /* 0x00000004ede67825 */ /* 0x000fe200078e0202 */
[----:B------:R-:W-:Y:S01]  /*217b0*/  ISETP.LT.AND P6, PT, R13, UR10, !P3 ;  /* 0x0000000a0d007c0c */ /* 0x000fe2000dfc1270 */
[----:B------:R-:W-:Y:S01]  /*217c0*/  ULDC UR6, c[0x0][0x228] ;  /* 0x00008a0000067ab9 */ /* 0x000fe20000000800 */
[----:B------:R-:W-:Y:S01]  /*217d0*/  ULDC UR8, c[0x0][0x228] ;  /* 0x00008a0000087ab9 */ /* 0x000fe20000000800 */
[C---:B------:R-:W-:Y:S01]  /*217e0*/  IMAD.WIDE R148, R237.reuse, 0x4, R18 ;  /* 0x00000004ed947825 */ /* 0x040fe200078e0212 */
[----:B------:R-:W-:Y:S03]  /*217f0*/  @P0 STG.E desc[UR16][R230.64], R4 ;  /* 0x00000004e6000986 */ /* 0x000fe6000c101910 */
[----:B------:R-:W-:Y:S01]  /*21800*/  IMAD.WIDE R150, R237, 0x4, R84 ;  /* 0x00000004ed967825 */ /* 0x000fe200078e0254 */
[----:B------:R-:W-:-:S03]  /*21810*/  ISETP.GE.AND P0, PT, R0, UR4, PT ;  /* 0x0000000400007c0c */ /* 0x000fc6000bf06270 */
[----:B------:R-:W-:Y:S01]  /*21820*/  IMAD.WIDE R212, R237, 0x4, R86 ;  /* 0x00000004edd47825 */ /* 0x000fe200078e0256 */
[----:B------:R4:W-:Y:S01]  /*21830*/  @P4 STG.E desc[UR16][R148.64], R20 ;  /* 0x0000001494004986 */ /* 0x0009e2000c101910 */
[----:B------:R-:W-:Y:S01]  /*21840*/  ULDC UR4, c[0x0][0x228] ;  /* 0x00008a0000047ab9 */ /* 0x000fe20000000800 */
[----:B------:R-:W-:Y:S02]  /*21850*/  ULDC UR10, c[0x0][0x228] ;  /* 0x00008a00000a7ab9 */ /* 0x000fe40000000800 */
[----:B------:R-:W-:Y:S04]  /*21860*/  @P5 STG.E desc[UR16][R150.64], R60 ;  /* 0x0000003c96005986 */ /* 0x000fe8000c101910 */
[----:B------:R-:W-:Y:S01]  /*21870*/  @P2 STG.E desc[UR16][R212.64], R88 ;  /* 0x00000058d4002986 */ /* 0x000fe2000c101910 */
[----:B------:R-:W-:Y:S01]  /*21880*/  ISETP.LT.AND P2, PT, R17, UR4, !P3 ;  /* 0x0000000411007c0c */ /* 0x000fe2000df41270 */
[----:B-1----:R-:W-:Y:S01]  /*21890*/  VIADD R229, R237, UR28 ;  /* 0x0000001cede57c36 */ /* 0x002fe20008000000 */
[----:B------:R-:W-:-:S03]  /*218a0*/  ULDC UR4, c[0x0][0x228] ;  /* 0x00008a0000047ab9 */ /* 0x000fc60000000800 */
[----:B------:R-:W-:-:S04]  /*218b0*/  IMAD.WIDE R214, R229, 0x4, R2 ;  /* 0x00000004e5d67825 */ /* 0x000fc800078e0202 */
[----:B----4-:R-:W-:Y:S01]  /*218c0*/  IMAD.WIDE R148, R229, 0x4, R18 ;  /* 0x00000004e5947825 */ /* 0x010fe200078e0212 */
[----:B---3--:R1:W-:Y:S04]  /*218d0*/  @P6 STG.E desc[UR16][R214.64], R239 ;  /* 0x000000efd6006986 */ /* 0x0083e8000c101910 */
[----:B-1----:R-:W3:Y:S04]  /*218e0*/  LDL.LU R239, [R1+0x88] ;  /* 0x0000880001ef7983 */ /* 0x002ee80000300800 */
[----:B--2---:R1:W-:Y:S04]  /*218f0*/  @P2 STG.E desc[UR16][R148.64], R238 ;  /* 0x000000ee94002986 */ /* 0x0043e8000c101910 */
[----:B-1----:R-:W2:Y:S01]  /*21900*/  LDL.LU R238, [R1+0x8] ;  /* 0x0000080001ee7983 */ /* 0x002ea20000300800 */
[----:B------:R-:W-:-:S02]  /*21910*/  ISETP.LT.AND P4, PT, R16, UR4, !P3 ;  /* 0x0000000410007c0c */ /* 0x000fc4000df81270 */
[----:B------:R-:W-:Y:S01]  /*21920*/  ISETP.LT.AND P5, PT, R13, UR8, !P1 ;  /* 0x000000080d007c0c */ /* 0x000fe2000cfa1270 */
[----:B------:R-:W-:Y:S01]  /*21930*/  IMAD.WIDE R150, R229, 0x4, R84 ;  /* 0x00000004e5967825 */ /* 0x000fe200078e0254 */
[----:B------:R-:W-:Y:S01]  /*21940*/  ISETP.LT.AND P3, PT, R15, UR6, !P3 ;  /* 0x000000060f007c0c */ /* 0x000fe2000df61270 */
[----:B------:R-:W-:Y:S01]  /*21950*/  ULDC UR4, c[0x0][0x22c] ;  /* 0x00008b0000047ab9 */ /* 0x000fe20000000800 */
[----:B------:R-:W-:Y:S01]  /*21960*/  IADD3 R0, R12, 0xd, RZ ;  /* 0x0000000d0c007810 */ /* 0x000fe20007ffe0ff */
[----:B------:R-:W-:Y:S01]  /*21970*/  VIADD R231, R229, UR28 ;  /* 0x0000001ce5e77c36 */ /* 0x000fe20008000000 */
[----:B------:R-:W-:Y:S01]  /*21980*/  ISETP.LT.AND P6, PT, R17, UR10, !P1 ;  /* 0x0000000a11007c0c */ /* 0x000fe2000cfc1270 */
[----:B------:R-:W-:Y:S01]  /*21990*/  IMAD.WIDE R212, R229, 0x4, R86 ;  /* 0x00000004e5d47825 */ /* 0x000fe200078e0256 */
[----:B------:R-:W-:Y:S01]  /*219a0*/  ISETP.GE.AND P2, PT, R0, UR4, PT ;  /* 0x0000000400007c0c */ /* 0x000fe2000bf46270 */
[----:B------:R-:W-:Y:S01]  /*219b0*/  ULDC UR4, c[0x0][0x228] ;  /* 0x00008a0000047ab9 */ /* 0x000fe20000000800 */
[----:B------:R-:W-:Y:S01]  /*219c0*/  ULDC UR6, c[0x0][0x228] ;  /* 0x00008a0000067ab9 */ /* 0x000fe20000000800 */
[----:B------:R-:W-:Y:S01]  /*219d0*/  @P4 STG.E desc[UR16][R150.64], R249 ;  /* 0x000000f996004986 */ /* 0x000fe2000c101910 */
[----:B------:R-:W-:Y:S01]  /*219e0*/  IMAD.WIDE R214, R231, 0x4, R2 ;  /* 0x00000004e7d67825 */ /* 0x000fe200078e0202 */
[----:B------:R-:W-:Y:S01]  /*219f0*/  ISETP.LT.AND P4, PT, R16, UR4, !P1 ;  /* 0x0000000410007c0c */ /* 0x000fe2000cf81270 */
[----:B------:R-:W-:Y:S01]  /*21a00*/  ULDC UR4, c[0x0][0x228] ;  /* 0x00008a0000047ab9 */ /* 0x000fe20000000800 */
[----:B------:R1:W-:Y:S01]  /*21a10*/  @P3 STG.E desc[UR16][R212.64], R9 ;  /* 0x00000009d4003986 */ /* 0x0003e2000c101910 */
[----:B------:R-:W-:Y:S01]  /*21a20*/  ULDC UR8, c[0x0][0x228] ;  /* 0x00008a0000087ab9 */ /* 0x000fe20000000800 */
[----:B------:R-:W-:Y:S01]  /*21a30*/  ISETP.LT.AND P1, PT, R15, UR4, !P1 ;  /* 0x000000040f007c0c */ /* 0x000fe2000cf21270 */
[----:B------:R-:W-:Y:S01]  /*21a40*/  IMAD.WIDE R228, R231, 0x4, R18 ;  /* 0x00000004e7e47825 */ /* 0x000fe200078e0212 */
[----:B------:R4:W-:Y:S01]  /*21a50*/  @P5 STG.E desc[UR16][R214.64], R5 ;  /* 0x00000005d6005986 */ /* 0x0009e2000c101910 */
[----:B------:R-:W-:Y:S01]  /*21a60*/  ISETP.LT.AND P3, PT, R13, UR6, !P0 ;  /* 0x000000060d007c0c */ /* 0x000fe2000c761270 */
[----:B------:R-:W-:Y:S01]  /*21a70*/  ULDC UR10, c[0x0][0x228] ;  /* 0x00008a00000a7ab9 */ /* 0x000fe20000000800 */
[----:B------:R-:W-:Y:S01]  /*21a80*/  ISETP.LT.AND P5, PT, R17, UR8, !P0 ;  /* 0x0000000811007c0c */ /* 0x000fe2000c7a1270 */
[----:B------:R-:W-:-:S04]  /*21a90*/  IMAD.WIDE R148, R231, 0x4, R84 ;  /* 0x00000004e7947825 */ /* 0x000fc800078e0254 */
[C---:B-1----:R-:W-:Y:S01]  /*21aa0*/  VIADD R213, R231.reuse, UR28 ;  /* 0x0000001ce7d57c36 */ /* 0x042fe20008000000 */
[----:B------:R1:W-:Y:S01]  /*21ab0*/  @P6 STG.E desc[UR16][R228.64], R21 ;  /* 0x00000015e4006986 */ /* 0x0003e2000c101910 */
[----:B------:R-:W-:Y:S01]  /*21ac0*/  IADD3 R0, R12, 0xe, RZ ;  /* 0x0000000e0c007810 */ /* 0x000fe20007ffe0ff */
[----:B------:R-:W-:Y:S01]  /*21ad0*/  ULDC UR4, c[0x0][0x22c] ;  /* 0x00008b0000047ab9 */ /* 0x000fe20000000800 */
[----:B----4-:R-:W-:Y:S01]  /*21ae0*/  IMAD.WIDE R4, R231, 0x4, R86 ;  /* 0x00000004e7047825 */ /* 0x010fe200078e0256 */
[----:B------:R-:W-:Y:S01]  /*21af0*/  @P4 STG.E desc[UR16][R148.64], R61 ;  /* 0x0000003d94004986 */ /* 0x000fe2000c101910 */
[----:B------:R-:W-:Y:S01]  /*21b00*/  ULDC UR6, c[0x0][0x228] ;  /* 0x00008a0000067ab9 */ /* 0x000fe20000000800 */
[----:B------:R-:W-:Y:S01]  /*21b10*/  ULDC UR8, c[0x0][0x228] ;  /* 0x00008a0000087ab9 */ /* 0x000fe20000000800 */
[C---:B------:R-:W-:Y:S01]  /*21b20*/  IMAD.WIDE R8, R213.reuse, 0x4, R2 ;  /* 0x00000004d5087825 */ /* 0x040fe200078e0202 */
[----:B------:R-:W-:Y:S03]  /*21b30*/  @P1 STG.E desc[UR16][R4.64], R89 ;  /* 0x0000005904001986 */ /* 0x000fe6000c101910 */
[C---:B-1----:R-:W-:Y:S01]  /*21b40*/  IMAD.WIDE R20, R213.reuse, 0x4, R18 ;  /* 0x00000004d5147825 */ /* 0x042fe200078e0212 */
[----:B---3--:R1:W-:Y:S04]  /*21b50*/  @P3 STG.E desc[UR16][R8.64], R239 ;  /* 0x000000ef08003986 */ /* 0x0083e8000c101910 */
[----:B-1----:R-:W3:Y:S04]  /*21b60*/  LDL.LU R239, [R1+0x8c] ;  /* 0x00008c0001ef7983 */ /* 0x002ee80000300800 */
[----:B--2---:R1:W-:Y:S04]  /*21b70*/  @P5 STG.E desc[UR16][R20.64], R238 ;  /* 0x000000ee14005986 */ /* 0x0043e8000c101910 */
[----:B-1----:R-:W2:Y:S01]  /*21b80*/  LDL.LU R238, [R1+0xc] ;  /* 0x00000c0001ee7983 */ /* 0x002ea20000300800 */
[----:B------:R-:W-:Y:S01]  /*21b90*/  ISETP.LT.AND P6, PT, R16, UR10, !P0 ;  /* 0x0000000a10007c0c */ /* 0x000fe2000c7c1270 */
[----:B------:R-:W-:Y:S01]  /*21ba0*/  IMAD.WIDE R150, R213, 0x4, R84 ;  /* 0x00000004d5967825 */ /* 0x000fe200078e0254 */
[----:B------:R-:W-:Y:S01]  /*21bb0*/  ISETP.GE.AND P4, PT, R0, UR4, PT ;  /* 0x0000000400007c0c */ /* 0x000fe2000bf86270 */
[----:B------:R-:W-:Y:S01]  /*21bc0*/  ULDC UR4, c[0x0][0x228] ;  /* 0x00008a0000047ab9 */ /* 0x000fe20000000800 */
[----:B------:R-:W-:Y:S01]  /*21bd0*/  ULDC UR10, c[0x0][0x228] ;  /* 0x00008a00000a7ab9 */ /* 0x000fe20000000800 */
[----:B------:R-:W-:Y:S01]  /*21be0*/  ISETP.LT.AND P3, PT, R15, UR4, !P0 ;  /* 0x000000040f007c0c */ /* 0x000fe2000c761270 */
[----:B------:R-:W-:Y:S01]  /*21bf0*/  VIADD R0, R12, 0xf ;  /* 0x0000000f0c007836 */ /* 0x000fe20000000000 */
[----:B------:R-:W-:Y:S01]  /*21c00*/  ISETP.LT.AND P0, PT, R13, UR6, !P2 ;  /* 0x000000060d007c0c */ /* 0x000fe2000d701270 */
[----:B------:R-:W-:Y:S01]  /*21c10*/  ULDC UR4, c[0x0][0x22c] ;  /* 0x00008b0000047ab9 */ /* 0x000fe20000000800 */
[----:B------:R-:W-:Y:S01]  /*21c20*/  ISETP.LT.AND P5, PT, R17, UR8, !P2 ;  /* 0x0000000811007c0c */ /* 0x000fe2000d7a1270 */
[C---:B------:R-:W-:Y:S01]  /*21c30*/  IMAD.WIDE R4, R213.reuse, 0x4, R86 ;  /* 0x00000004d5047825 */ /* 0x040fe200078e0256 */
[----:B------:R-:W-:Y:S01]  /*21c40*/  ISETP.GE.AND P1, PT, R0, UR4, PT ;  /* 0x0000000400007c0c */ /* 0x000fe2000bf26270 */
[----:B------:R-:W-:Y:S01]  /*21c50*/  ULDC UR4, c[0x0][0x22c] ;  /* 0x00008b0000047ab9 */ /* 0x000fe20000000800 */
[----:B------:R-:W-:Y:S01]  /*21c60*/  @P6 STG.E desc[UR16][R150.64], R250 ;  /* 0x000000fa96006986 */ /* 0x000fe2000c101910 */
[----:B------:R-:W-:Y:S01]  /*21c70*/  ISETP.LT.AND P6, PT, R16, UR10, !P2 ;  /* 0x0000000a10007c0c */ /* 0x000fe2000d7c1270 */
[----:B------:R-:W-:Y:S01]  /*21c80*/  VIADD R89, R213, UR28 ;  /* 0x0000001cd5597c36 */ /* 0x000fe20008000000 */
[----:B------:R-:W-:Y:S01]  /*21c90*/  IADD3 R0, R12, 0x10, RZ ;  /* 0x000000100c007810 */ /* 0x000fe20007ffe0ff */
[----:B------:R-:W-:Y:S01]  /*21ca0*/  ULDC UR6, c[0x0][0x228] ;  /* 0x00008a0000067ab9 */ /* 0x000fe20000000800 */
[----:B------:R1:W-:Y:S01]  /*21cb0*/  @P3 STG.E desc[UR16][R4.64], R10 ;  /* 0x0000000a04003986 */ /* 0x0003e2000c101910 */
[C---:B------:R-:W-:Y:S01]  /*21cc0*/  IMAD.WIDE R8, R89.reuse, 0x4, R2 ;  /* 0x0000000459087825 */ /* 0x040fe200078e0202 */
[----:B------:R-:W-:Y:S01]  /*21cd0*/  ISETP.GE.AND P3, PT, R0, UR4, PT ;  /* 0x0000000400007c0c */ /* 0x000fe2000bf66270 */
[----:B------:R-:W-:Y:S01]  /*21ce0*/  ULDC UR4, c[0x0][0x228] ;  /* 0x00008a0000047ab9 */ /* 0x000fe20000000800 */
[----:B------:R-:W-:Y:S01]  /*21cf0*/  ULDC UR8, c[0x0][0x228] ;  /* 0x00008a0000087ab9 */ /* 0x000fe20000000800 */
[----:B------:R-:W-:Y:S01]  /*21d00*/  IMAD.WIDE R20, R89, 0x4, R18 ;  /* 0x0000000459147825 */ /* 0x000fe200078e0212 */
[----:B------:R-:W-:Y:S01]  /*21d10*/  ISETP.LT.AND P2, PT, R15, UR4, !P2 ;  /* 0x000000040f007c0c */ /* 0x000fe2000d741270 */
[----:B------:R-:W-:Y:S01]  /*21d20*/  ULDC UR4, c[0x0][0x228] ;  /* 0x00008a0000047ab9 */ /* 0x000fe20000000800 */
[----:B------:R-:W-:Y:S01]  /*21d30*/  ULDC UR10, c[0x0][0x228] ;  /* 0x00008a00000a7ab9 */ /* 0x000fe20000000800 */
[----:B------:R-:W-:Y:S01]  /*21d40*/  IMAD.WIDE R60, R89, 0x4, R84 ;  /* 0x00000004593c7825 */ /* 0x000fe200078e0254 */
[----:B------:R4:W-:Y:S01]  /*21d50*/  @P0 STG.E desc[UR16][R8.64], R6 ;  /* 0x0000000608000986 */ /* 0x0009e2000c101910 */
[----:B------:R-:W-:Y:S01]  /*21d60*/  ISETP.LT.AND P0, PT, R13, UR4, !P4 ;  /* 0x000000040d007c0c */ /* 0x000fe2000e701270 */
[----:B------:R-:W-:-:S02]  /*21d70*/  ULDC UR4, c[0x0][0x228] ;  /* 0x00008a0000047ab9 */ /* 0x000fc40000000800 */
[----:B------:R4:W-:Y:S01]  /*21d80*/  @P5 STG.E desc[UR16][R20.64], R22 ;  /* 0x0000001614005986 */ /* 0x0009e2000c101910 */
[----:B------:R-:W-:Y:S01]  /*21d90*/  ISETP.LT.AND P5, PT, R16, UR4, !P4 ;  /* 0x0000000410007c0c */ /* 0x000fe2000e7a1270 */
[----:B------:R-:W-:Y:S01]  /*21da0*/  VIADD R149, R89, UR28 ;  /* 0x0000001c59957c36 */ /* 0x000fe20008000000 */
[----:B------:R-:W-:Y:S01]  /*21db0*/  ULDC UR4, c[0x0][0x22c] ;  /* 0x00008b0000047ab9 */ /* 0x000fe20000000800 */
[----:B------:R4:W-:Y:S01]  /*21dc0*/  @P6 STG.E desc[UR16][R60.64], R62 ;  /* 0x0000003e3c006986 */ /* 0x0009e2000c101910 */
[----:B------:R-:W-:Y:S01]  /*21dd0*/  ISETP.LT.AND P6, PT, R17, UR6, !P4 ;  /* 0x0000000611007c0c */ /* 0x000fe2000e7c1270 */
[----:B-1----:R-:W-:Y:S01]  /*21de0*/  IMAD.WIDE R4, R89, 0x4, R86 ;  /* 0x0000000459047825 */ /* 0x002fe200078e0256 */
[----:B------:R-:W-:Y:S01]  /*21df0*/  ISETP.LT.AND P4, PT, R15, UR8, !P4 ;  /* 0x000000080f007c0c */ /* 0x000fe2000e781270 */
[----:B------:R-:W-:Y:S01]  /*21e00*/  ULDC UR6, c[0x0][0x228] ;  /* 0x00008a0000067ab9 */ /* 0x000fe20000000800 */
[----:B------:R-:W-:Y:S01]  /*21e10*/  ULDC UR8, c[0x0][0x228] ;  /* 0x00008a0000087ab9 */ /* 0x000fe20000000800 */
[----:B------:R-:W-:-:S02]  /*21e20*/  VIADD R0, R12, 0x11 ;  /* 0x000000110c007836 */ /* 0x000fc40000000000 */
[C---:B----4-:R-:W-:Y:S01]  /*21e30*/  IMAD.WIDE R8, R149.reuse, 0x4, R2 ;  /* 0x0000000495087825 */ /* 0x050fe200078e0202 */
[----:B------:R1:W-:Y:S03]  /*21e40*/  @P2 STG.E desc[UR16][R4.64], R90 ;  /* 0x0000005a04002986 */ /* 0x0003e6000c101910 */
[C---:B------:R-:W-:Y:S01]  /*21e50*/  IMAD.WIDE R20, R149.reuse, 0x4, R18 ;  /* 0x0000000495147825 */ /* 0x040fe200078e0212 */
[----:B------:R-:W-:Y:S01]  /*21e60*/  ISETP.GE.AND P2, PT, R0, UR4, PT ;  /* 0x0000000400007c0c */ /* 0x000fe2000bf46270 */
[----:B------:R-:W-:Y:S02]  /*21e70*/  ULDC UR4, c[0x0][0x228] ;  /* 0x00008a0000047ab9 */ /* 0x000fe40000000800 */
[----:B------:R-:W-:-:S04]  /*21e80*/  IMAD.WIDE R60, R149, 0x4, R84 ;  /* 0x00000004953c7825 */ /* 0x000fc800078e0254 */
[C---:B------:R-:W-:Y:S01]  /*21e90*/  IMAD.WIDE R88, R149.reuse, 0x4, R86 ;  /* 0x0000000495587825 */ /* 0x040fe200078e0256 */
[----:B------:R-:W-:Y:S01]  /*21ea0*/  IADD3 R149, R149, UR28, RZ ;  /* 0x0000001c95957c10 */ /* 0x000fe2000fffe0ff */
[----:B---3--:R3:W-:Y:S01]  /*21eb0*/  @P0 STG.E desc[UR16][R8.64], R239 ;  /* 0x000000ef08000986 */ /* 0x0087e2000c101910 */
[----:B------:R-:W-:Y:S01]  /*21ec0*/  ISETP.LT.AND P0, PT, R13, UR4, !P1 ;  /* 0x000000040d007c0c */ /* 0x000fe2000cf01270 */
[----:B------:R-:W-:Y:S02]  /*21ed0*/  ULDC UR4, c[0x0][0x228] ;  /* 0x00008a0000047ab9 */ /* 0x000fe40000000800 */
[----:B-1----:R-:W-:-:S04]  /*21ee0*/  IMAD.WIDE R4, R149, 0x4, R2 ;  /* 0x0000000495047825 */ /* 0x002fc800078e0202 */
[----:B------:R-:W-:Y:S02]  /*21ef0*/  VIADD R0, R12, 0x12 ;  /* 0x000000120c007836 */ /* 0x000fe40000000000 */
[----:B---3--:R-:W-:Y:S01]  /*21f00*/  IMAD.WIDE R8, R149, 0x4, R18 ;  /* 0x0000000495087825 */ /* 0x008fe200078e0212 */
[----:B--2---:R1:W-:Y:S04]  /*21f10*/  @P6 STG.E desc[UR16][R20.64], R238 ;  /* 0x000000ee14006986 */ /* 0x0043e8000c101910 */
[----:B------:R-:W-:Y:S01]  /*21f20*/  @P5 STG.E desc[UR16][R60.64], R251 ;  /* 0x000000fb3c005986 */ /* 0x000fe2000c101910 */
[----:B------:R-:W-:Y:S01]  /*21f30*/  ISETP.LT.AND P5, PT, R16, UR6, !P1 ;  /* 0x0000000610007c0c */ /* 0x000fe2000cfa1270 */
[----:B------:R-:W-:Y:S02]  /*21f40*/  ULDC UR6, c[0x0][0x228] ;  /* 0x00008a0000067ab9 */ /* 0x000fe40000000800 */
[----:B------:R2:W-:Y:S01]  /*21f50*/  @P4 STG.E desc[UR16][R88.64], R11 ;  /* 0x0000000b58004986 */ /* 0x0005e2000c101910 */
[----:B------:R-:W-:Y:S01]  /*21f60*/  ISETP.LT.AND P4, PT, R17, UR4, !P1 ;  /* 0x0000000411007c0c */ /* 0x000fe2000cf81270 */
[----:B------:R-:W-:Y:S01]  /*21f70*/  ULDC UR4, c[0x0][0x22c] ;  /* 0x00008b0000047ab9 */ /* 0x000fe20000000800 */
[----:B------:R-:W-:Y:S01]  /*21f80*/  ISETP.LT.AND P1, PT, R15, UR8, !P1 ;  /* 0x000000080f007c0c */ /* 0x000fe2000cf21270 */
[----:B-1----:R-:W-:Y:S01]  /*21f90*/  IMAD.WIDE R20, R149, 0x4, R86 ;  /* 0x0000000495147825 */ /* 0x002fe200078e0256 */
[----:B------:R1:W-:Y:S01]  /*21fa0*/  @P0 STG.E desc[UR16][R4.64], R7 ;  /* 0x0000000704000986 */ /* 0x0003e2000c101910 */
[----:B------:R-:W-:Y:S01]  /*21fb0*/  ISETP.GE.AND P0, PT, R0, UR4, PT ;  /* 0x0000000400007c0c */ /* 0x000fe2000bf06270 */
[----:B------:R-:W-:Y:S01]  /*21fc0*/  ULDC UR4, c[0x0][0x228] ;  /* 0x00008a0000047ab9 */ /* 0x000fe20000000800 */
[----:B------:R-:W-:Y:S01]  /*21fd0*/  ISETP.LT.AND P6, PT, R13, UR10, !P3 ;  /* 0x0000000a0d007c0c */ /* 0x000fe2000dfc1270 */
[----:B------:R-:W-:Y:S01]  /*21fe0*/  ULDC UR8, c[0x0][0x228] ;  /* 0x00008a0000087ab9 */ /* 0x000fe20000000800 */
[----:B--2---:R-:W-:-:S04]  /*21ff0*/  IMAD.WIDE R10, R149, 0x4, R84 ;  /* 0x00000004950a7825 */ /* 0x004fc800078e0254 */
[----:B------:R2:W-:Y:S01]  /*22000*/  @P4 STG.E desc[UR16][R8.64], R23 ;  /* 0x0000001708004986 */ /* 0x0005e2000c101910 */
[----:B------:R-:W-:Y:S01]  /*22010*/  VIADD R89, R149, UR28 ;  /* 0x0000001c95597c36 */ /* 0x000fe20008000000 */
[----:B------:R-:W-:Y:S02]  /*22020*/  IADD3 R0, R12, 0x13, RZ ;  /* 0x000000130c007810 */ /* 0x000fe40007ffe0ff */
[----:B------:R3:W-:Y:S01]  /*22030*/  @P5 STG.E desc[UR16][R10.64], R63 ;  /* 0x0000003f0a005986 */ /* 0x0007e2000c101910 */
[----:B------:R-:W-:-:S03]  /*22040*/  ULDC UR10, c[0x0][0x228] ;  /* 0x00008a00000a7ab9 */ /* 0x000fc60000000800 */
[----:B------:R4:W-:Y:S01]  /*22050*/  @P1 STG.E desc[UR16][R20.64], R91 ;  /* 0x0000005b14001986 */ /* 0x0009e2000c101910 */
[----:B------:R-:W-:Y:S01]  /*22060*/  ISETP.LT.AND P1, PT, R17, UR4, !P3 ;  /* 0x0000000411007c0c */ /* 0x000fe2000df21270 */
[----:B------:R-:W-:Y:S02]  /*22070*/  ULDC UR4, c[0x0][0x228] ;  /* 0x00008a0000047ab9 */ /* 0x000fe40000000800 */
[----:B------:R-:W-:Y:S01]  /*22080*/  ISETP.LT.AND P4, PT, R16, UR4, !P3 ;  /* 0x0000000410007c0c */ /* 0x000fe2000df81270 */
[----:B------:R-:W-:Y:S01]  /*22090*/  IMAD.WIDE R60, R89, 0x4, R2 ;  /* 0x00000004593c7825 */ /* 0x000fe200078e0202 */
[----:B------:R-:W-:Y:S01]  /*220a0*/  ISETP.LT.AND P3, PT, R15, UR6, !P3 ;  /* 0x000000060f007c0c */ /* 0x000fe2000df61270 */
[----:B------:R-:W-:Y:S02]  /*220b0*/  ULDC UR4, c[0x0][0x22c] ;  /* 0x00008b0000047ab9 */ /* 0x000fe40000000800 */
[C---:B-1----:R-:W-:Y:S01]  /*220c0*/  IMAD.WIDE R4, R89.reuse, 0x4, R18 ;  /* 0x0000000459047825 */ /* 0x042fe200078e0212 */
[----:B------:R1:W-:Y:S03]  /*220d0*/  @P6 STG.E desc[UR16][R60.64], R56 ;  /* 0x000000383c006986 */ /* 0x0003e6000c101910 */
[----:B------:R-:W-:Y:S01]  /*220e0*/  IMAD.WIDE R6, R89, 0x4, R84 ;  /* 0x0000000459067825 */ /* 0x000fe200078e0254 */
[----:B------:R1:W-:Y:S01]  /*220f0*/  @P1 STG.E desc[UR16][R4.64], R28 ;  /* 0x0000001c04001986 */ /* 0x0003e2000c101910 */
[----:B------:R-:W-:Y:S01]  /*22100*/  ISETP.LT.AND P5, PT, R13, UR8, !P2 ;  /* 0x000000080d007c0c */ /* 0x000fe2000d7a1270 */
[----:B------:R-:W-:Y:S01]  /*22110*/  ULDC UR6, c[0x0][0x228] ;  /* 0x00008a0000067ab9 */ /* 0x000fe20000000800 */
[----:B------:R-:W-:Y:S01]  /*22120*/  ISETP.GE.AND P1, PT, R0, UR4, PT ;  /* 0x0000000400007c0c */ /* 0x000fe2000bf26270 */
[----:B--2---:R-:W-:Y:S01]  /*22130*/  IMAD.WIDE R8, R89, 0x4, R86 ;  /* 0x0000000459087825 */ /* 0x004fe200078e0256 */
[----:B------:R-:W-:Y:S01]  /*22140*/  ISETP.LT.AND P6, PT, R17, UR10, !P2 ;  /* 0x0000000a11007c0c */ /* 0x000fe2000d7c1270 */
[----:B------:R-:W-:Y:S01]  /*22150*/  ULDC UR4, c[0x0][0x228] ;  /* 0x00008a0000047ab9 */ /* 0x000fe20000000800 */
[----:B------:R2:W-:Y:S01]  /*22160*/  @P4 STG.E desc[UR16][R6.64], R120 ;  /* 0x0000007806004986 */ /* 0x0005e2000c101910 */
[----:B------:R-:W-:Y:S01]  /*22170*/  ISETP.LT.AND P4, PT, R16, UR4, !P2 ;  /* 0x0000000410007c0c */ /* 0x000fe2000d781270 */
[----:B------:R-:W-:Y:S01]  /*22180*/  VIADD R23, R89, UR28 ;  /* 0x0000001c59177c36 */ /* 0x000fe20008000000 */
[----:B------:R-:W-:Y:S01]  /*22190*/  ULDC UR4, c[0x0][0x228] ;  /* 0x00008a0000047ab9 */ /* 0x000fe20000000800 */
[----:B------:R2:W-:Y:S01]  /*221a0*/  @P3 STG.E desc[UR16][R8.64], R24 ;  /* 0x0000001808003986 */ /* 0x0005e2000c101910 */
[----:B------:R-:W-:Y:S01]  /*221b0*/  ISETP.LT.AND P2, PT, R15, UR4, !P2 ;  /* 0x000000040f007c0c */ /* 0x000fe2000d741270 */
[----:B---3--:R-:W-:Y:S01]  /*221c0*/  IMAD.WIDE R10, R23, 0x4, R2 ;  /* 0x00000004170a7825 */ /* 0x008fe200078e0202 */
[----:B------:R-:W-:Y:S01]  /*221d0*/  ISETP.LT.AND P3, PT, R13, UR6, !P0 ;  /* 0x000000060d007c0c */ /* 0x000fe2000c761270 */
[----:B------:R-:W-:Y:S01]  /*221e0*/  ULDC UR8, c[0x0][0x228] ;  /* 0x00008a0000087ab9 */ /* 0x000fe20000000800 */
[----:B------:R-:W-:Y:S01]  /*221f0*/  ULDC UR10, c[0x0][0x228] ;  /* 0x00008a00000a7ab9 */ /* 0x000fe20000000800 */
[C---:B----4-:R-:W-:Y:S01]  /*22200*/  IMAD.WIDE R20, R23.reuse, 0x4, R18 ;  /* 0x0000000417147825 */ /* 0x050fe200078e0212 */
[----:B------:R3:W-:Y:S03]  /*22210*/  @P5 STG.E desc[UR16][R10.64], R96 ;  /* 0x000000600a005986 */ /* 0x0007e6000c101910 */
[----:B-1----:R-:W-:-:S02]  /*22220*/  VIADD R61, R23, UR28 ;  /* 0x0000001c173d7c36 */ /* 0x002fc40008000000 */
[----:B------:R-:W-:Y:S01]  /*22230*/  IMAD.WIDE R4, R23, 0x4, R84 ;  /* 0x0000000417047825 */ /* 0x000fe200078e0254 */
[----:B------:R1:W-:Y:S01]  /*22240*/  @P6 STG.E desc[UR16][R20.64], R92 ;  /* 0x0000005c14006986 */ /* 0x0003e2000c101910 */
[----:B------:R-:W-:Y:S01]  /*22250*/  ISETP.LT.AND P5, PT, R17, UR8, !P0 ;  /* 0x0000000811007c0c */ /* 0x000fe2000c7a1270 */
[----:B------:R-:W-:Y:S01]  /*22260*/  ULDC UR4, c[0x0][0x22c] ;  /* 0x00008b0000047ab9 */ /* 0x000fe20000000800 */
[----:B------:R-:W-:Y:S01]  /*22270*/  IADD3 R0, R12, 0x14, RZ ;  /* 0x000000140c007810 */ /* 0x000fe20007ffe0ff */
[----:B--2---:R-:W-:Y:S01]  /*22280*/  IMAD.WIDE R6, R23, 0x4, R86 ;  /* 0x0000000417067825 */ /* 0x004fe200078e0256 */
[----:B------:R-:W-:Y:S01]  /*22290*/  ISETP.LT.AND P6, PT, R16, UR10, !P0 ;  /* 0x0000000a10007c0c */ /* 0x000fe2000c7c1270 */
[----:B------:R2:W-:Y:S01]  /*222a0*/  @P4 STG.E desc[UR16][R4.64], R128 ;  /* 0x0000008004004986 */ /* 0x0005e2000c101910 */
[----:B------:R-:W-:Y:S01]  /*222b0*/  ULDC UR6, c[0x0][0x228] ;  /* 0x00008a0000067ab9 */ /* 0x000fe20000000800 */
[C---:B------:R-:W-:Y:S01]  /*222c0*/  IMAD.WIDE R8, R61.reuse, 0x4, R2 ;  /* 0x000000043d087825 */ /* 0x040fe200078e0202 */
[----:B------:R-:W-:Y:S01]  /*222d0*/  ISETP.GE.AND P4, PT, R0, UR4, PT ;  /* 0x0000000400007c0c */ /* 0x000fe2000bf86270 */
[----:B------:R-:W-:Y:S01]  /*222e0*/  @P2 STG.E desc[UR16][R6.64], R152 ;  /* 0x0000009806002986 */ /* 0x000fe2000c101910 */
[----:B------:R-:W-:Y:S01]  /*222f0*/  ULDC UR4, c[0x0][0x228] ;  /* 0x00008a0000047ab9 */ /* 0x000fe20000000800 */
[----:B---3--:R-:W-:Y:S01]  /*22300*/  IMAD.WIDE R10, R61, 0x4, R18 ;  /* 0x000000043d0a7825 */ /* 0x008fe200078e0212 */
[----:B------:R-:W-:Y:S01]  /*22310*/  ULDC UR8, c[0x0][0x228] ;  /* 0x00008a0000087ab9 */ /* 0x000fe20000000800 */
[----:B------:R-:W-:Y:S01]  /*22320*/  @P3 STG.E desc[UR16][R8.64], R57 ;  /* 0x0000003908003986 */ /* 0x000fe2000c101910 */
[----:B------:R-:W-:Y:S01]  /*22330*/  ISETP.LT.AND P3, PT, R15, UR4, !P0 ;  /* 0x000000040f007c0c */ /* 0x000fe2000c761270 */
[----:B-1----:R-:W-:Y:S01]  /*22340*/  IMAD.WIDE R20, R61, 0x4, R84 ;  /* 0x000000043d147825 */ /* 0x002fe200078e0254 */
[----:B------:R-:W-:Y:S01]  /*22350*/  ULDC UR10, c[0x0][0x228] ;  /* 0x00008a00000a7ab9 */ /* 0x000fe20000000800 */
[----:B------:R-:W-:Y:S02]  /*22360*/  @P5 STG.E desc[UR16][R10.64], R29 ;  /* 0x0000001d0a005986 */ /* 0x000fe4000c101910 */
[----:B------:R-:W-:Y:S01]  /*22370*/  VIADD R0, R12, 0x15 ;  /* 0x000000150c007836 */ /* 0x000fe20000000000 */
[----:B------:R-:W-:Y:S01]  /*22380*/  ISETP.LT.AND P0, PT, R13, UR6, !P1 ;  /* 0x000000060d007c0c */ /* 0x000fe2000cf01270 */
[----:B------:R1:W-:Y:S01]  /*22390*/  @P6 STG.E desc[UR16][R20.64], R121 ;  /* 0x0000007914006986 */ /* 0x0003e2000c101910 */
[----:B------:R-:W-:Y:S01]  /*223a0*/  ULDC UR4, c[0x0][0x22c] ;  /* 0x00008b0000047ab9 */ /* 0x000fe20000000800 */
[----:B------:R-:W-:Y:S01]  /*223b0*/  ISETP.LT.AND P5, PT, R17, UR8, !P1 ;  /* 0x0000000811007c0c */ /* 0x000fe2000cfa1270 */
[C---:B--2---:R-:W-:Y:S01]  /*223c0*/  IMAD.WIDE R4, R61.reuse, 0x4, R86 ;  /* 0x000000043d047825 */ /* 0x044fe200078e0256 */
[----:B------:R-:W-:Y:S01]  /*223d0*/  ISETP.LT.AND P6, PT, R16, UR10, !P1 ;  /* 0x0000000a10007c0c */ /* 0x000fe2000cfc1270 */
[----:B------:R-:W-:Y:S01]  /*223e0*/  ULDC UR6, c[0x0][0x228] ;  /* 0x00008a0000067ab9 */ /* 0x000fe20000000800 */
[----:B------:R-:W-:Y:S01]  /*223f0*/  ISETP.GE.AND P2, PT, R0, UR4, PT ;  /* 0x0000000400007c0c */ /* 0x000fe2000bf46270 */
[----:B------:R-:W-:Y:S01]  /*22400*/  ULDC UR4, c[0x0][0x22c] ;  /* 0x00008b0000047ab9 */ /* 0x000fe20000000800 */
[----:B------:R-:W-:Y:S01]  /*22410*/  IADD3 R0, R12, 0x16, RZ ;  /* 0x000000160c007810 */ /* 0x000fe20007ffe0ff */
[----:B------:R2:W-:Y:S01]  /*22420*/  @P3 STG.E desc[UR16][R4.64], R25 ;  /* 0x0000001904003986 */ /* 0x0005e2000c101910 */
[----:B------:R-:W-:Y:S01]  /*22430*/  ULDC UR8, c[0x0][0x228] ;  /* 0x00008a0000087ab9 */ /* 0x000fe20000000800 */
[----:B------:R-:W-:Y:S01]  /*22440*/  ULDC UR10, c[0x0][0x228] ;  /* 0x00008a00000a7ab9 */ /* 0x000fe20000000800 */
[----:B-1----:R-:W-:Y:S01]  /*22450*/  VIADD R21, R61, UR28 ;  /* 0x0000001c3d157c36 */ /* 0x002fe20008000000 */
[----:B------:R-:W-:Y:S01]  /*22460*/  ISETP.GE.AND P3, PT, R0, UR4, PT ;  /* 0x0000000400007c0c */ /* 0x000fe2000bf66270 */
[----:B------:R-:W-:-:S02]  /*22470*/  ULDC UR4, c[0x0][0x228] ;  /* 0x00008a0000047ab9 */ /* 0x000fc40000000800 */
[----:B------:R-:W-:Y:S01]  /*22480*/  IMAD.WIDE R6, R21, 0x4, R2 ;  /* 0x0000000415067825 */ /* 0x000fe200078e0202 */
[----:B------:R-:W-:Y:S01]  /*22490*/  ISETP.LT.AND P1, PT, R15, UR4, !P1 ;  /* 0x000000040f007c0c */ /* 0x000fe2000cf21270 */
[----:B------:R-:W-:Y:S02]  /*224a0*/  ULDC UR4, c[0x0][0x228] ;  /* 0x00008a0000047ab9 */ /* 0x000fe40000000800 */
[C---:B------:R-:W-:Y:S01]  /*224b0*/  IMAD.WIDE R8, R21.reuse, 0x4, R18 ;  /* 0x0000000415087825 */ /* 0x040fe200078e0212 */
[----:B------:R1:W-:Y:S03]  /*224c0*/  @P0 STG.E desc[UR16][R6.64], R97 ;  /* 0x0000006106000986 */ /* 0x0003e6000c101910 */
[----:B------:R-:W-:Y:S01]  /*224d0*/  IMAD.WIDE R10, R21, 0x4, R84 ;  /* 0x00000004150a7825 */ /* 0x000fe200078e0254 */
[----:B------:R3:W-:Y:S01]  /*224e0*/  @P5 STG.E desc[UR16][R8.64], R93 ;  /* 0x0000005d08005986 */ /* 0x0007e2000c101910 */
[----:B------:R-:W-:Y:S01]  /*224f0*/  ISETP.LT.AND P0, PT, R13, UR4, !P4 ;  /* 0x000000040d007c0c */ /* 0x000fe2000e701270 */
[----:B------:R-:W-:-:S02]  /*22500*/  ULDC UR4, c[0x0][0x228] ;  /* 0x00008a0000047ab9 */ /* 0x000fc40000000800 */
[----:B------:R4:W-:Y:S01]  /*22510*/  @P6 STG.E desc[UR16][R10.64], R129 ;  /* 0x000000810a006986 */ /* 0x0009e2000c101910 */
[----:B------:R-:W-:Y:S01]  /*22520*/  ISETP.LT.AND P6, PT, R17, UR6, !P4 ;  /* 0x0000000611007c0c */ /* 0x000fe2000e7c1270 */
[C---:B------:R-:W-:Y:S01]  /*22530*/  VIADD R23, R21.reuse, UR28 ;  /* 0x0000001c15177c36 */ /* 0x040fe20008000000 */
[----:B------:R-:W-:Y:S01]  /*22540*/  ISETP.LT.AND P5, PT, R16, UR4, !P4 ;  /* 0x0000000410007c0c */ /* 0x000fe2000e7a1270 */
[----:B--2---:R-:W-:Y:S01]  /*22550*/  IMAD.WIDE R4, R21, 0x4, R86 ;  /* 0x0000000415047825 */ /* 0x004fe200078e0256 */
[----:B------:R-:W-:Y:S01]  /*22560*/  ISETP.LT.AND P4, PT, R15, UR8, !P4 ;  /* 0x000000080f007c0c */ /* 0x000fe2000e781270 */
[----:B------:R-:W-:Y:S01]  /*22570*/  ULDC UR4, c[0x0][0x22c] ;  /* 0x00008b0000047ab9 */ /* 0x000fe20000000800 */
[----:B------:R-:W-:Y:S01]  /*22580*/  ULDC UR6, c[0x0][0x228] ;  /* 0x00008a0000067ab9 */ /* 0x000fe20000000800 */
[----:B------:R-:W-:Y:S02]  /*22590*/  VIADD R0, R12, 0x17 ;  /* 0x000000170c007836 */ /* 0x000fe40000000000 */
[----:B-1----:R-:W-:Y:S01]  /*225a0*/  IMAD.WIDE R6, R23, 0x4, R2 ;  /* 0x0000000417067825 */ /* 0x002fe200078e0202 */
[----:B------:R1:W-:Y:S01]  /*225b0*/  @P1 STG.E desc[UR16][R4.64], R153 ;  /* 0x0000009904001986 */ /* 0x0003e2000c101910 */
[----:B------:R-:W-:-:S02]  /*225c0*/  ULDC UR8, c[0x0][0x228] ;  /* 0x00008a0000087ab9 */ /* 0x000fc40000000800 */
[C---:B---3--:R-:W-:Y:S01]  /*225d0*/  IMAD.WIDE R8, R23.reuse, 0x4, R18 ;  /* 0x0000000417087825 */ /* 0x048fe200078e0212 */
[----:B------:R-:W-:Y:S01]  /*225e0*/  ISETP.GE.AND P1, PT, R0, UR4, PT ;  /* 0x0000000400007c0c */ /* 0x000fe2000bf26270 */
[----:B------:R-:W-:Y:S02]  /*225f0*/  ULDC UR4, c[0x0][0x228] ;  /* 0x00008a0000047ab9 */ /* 0x000fe40000000800 */
[C---:B----4-:R-:W-:Y:S01]  /*22600*/  IMAD.WIDE R10, R23.reuse, 0x4, R84 ;  /* 0x00000004170a7825 */ /* 0x050fe200078e0254 */
[----:B------:R2:W-:Y:S03]  /*22610*/  @P0 STG.E desc[UR16][R6.64], R58 ;  /* 0x0000003a06000986 */ /* 0x0005e6000c101910 */
[----:B------:R-:W-:Y:S01]  /*22620*/  IMAD.WIDE R20, R23, 0x4, R86 ;  /* 0x0000000417147825 */ /* 0x000fe200078e0256 */
[----:B------:R3:W-:Y:S01]  /*22630*/  @P6 STG.E desc[UR16][R8.64], R30 ;  /* 0x0000001e08006986 */ /* 0x0007e2000c101910 */
[----:B------:R-:W-:Y:S01]  /*22640*/  ISETP.LT.AND P0, PT, R13, UR4, !P2 ;  /* 0x000000040d007c0c */ /* 0x000fe2000d701270 */
[----:B------:R-:W-:-:S02]  /*22650*/  ULDC UR4, c[0x0][0x228] ;  /* 0x00008a0000047ab9 */ /* 0x000fc40000000800 */
[----:B------:R4:W-:Y:S01]  /*22660*/  @P5 STG.E desc[UR16][R10.64], R122 ;  /* 0x0000007a0a005986 */ /* 0x0009e2000c101910 */
[----:B------:R-:W-:Y:S01]  /*22670*/  ISETP.LT.AND P5, PT, R16, UR6, !P2 ;  /* 0x0000000610007c0c */ /* 0x000fe2000d7a1270 */
[----:B------:R-:W-:Y:S01]  /*22680*/  VIADD R0, R12, 0x18 ;  /* 0x000000180c007836 */ /* 0x000fe20000000000 */
[----:B------:R-:W-:Y:S01]  /*22690*/  IADD3 R23, R23, UR28, RZ ;  /* 0x0000001c17177c10 */ /* 0x000fe2000fffe0ff */
[----:B------:R4:W-:Y:S01]  /*226a0*/  @P4 STG.E desc[UR16][R20.64], R26 ;  /* 0x0000001a14004986 */ /* 0x0009e2000c101910 */
[----:B------:R-:W-:Y:S01]  /*226b0*/  ISETP.LT.AND P4, PT, R17, UR4, !P2 ;  /* 0x0000000411007c0c */ /* 0x000fe2000d781270 */
[----:B------:R-:W-:Y:S01]  /*226c0*/  ULDC UR4, c[0x0][0x22c] ;  /* 0x00008b0000047ab9 */ /* 0x000fe20000000800 */
[----:B------:R-:W-:Y:S01]  /*226d0*/  ISETP.LT.AND P2, PT, R15, UR8, !P2 ;  /* 0x000000080f007c0c */ /* 0x000fe2000d741270 */
[----:B-1----:R-:W-:Y:S01]  /*226e0*/  IMAD.WIDE R4, R23, 0x4, R2 ;  /* 0x0000000417047825 */ /* 0x002fe200078e0202 */
[----:B------:R-:W-:Y:S01]  /*226f0*/  ISETP.LT.AND P6, PT, R13, UR10, !P3 ;  /* 0x0000000a0d007c0c */ /* 0x000fe2000dfc1270 */
[----:B------:R-:W-:Y:S01]  /*22700*/  ULDC UR6, c[0x0][0x228] ;  /* 0x00008a0000067ab9 */ /* 0x000fe20000000800 */
[----:B------:R-:W-:Y:S01]  /*22710*/  ULDC UR8, c[0x0][0x228] ;  /* 0x00008a0000087ab9 */ /* 0x000fe20000000800 */
[C---:B--2---:R-:W-:Y:S01]  /*22720*/  IMAD.WIDE R6, R23.reuse, 0x4, R18 ;  /* 0x0000000417067825 */ /* 0x044fe200078e0212 */
[----:B------:R1:W-:Y:S03]  /*22730*/  @P0 STG.E desc[UR16][R4.64], R98 ;  /* 0x0000006204000986 */ /* 0x0003e6000c101910 */
[----:B---3--:R-:W-:Y:S01]  /*22740*/  IMAD.WIDE R8, R23, 0x4, R84 ;  /* 0x0000000417087825 */ /* 0x008fe200078e0254 */
[----:B------:R-:W-:-:S03]  /*22750*/  ISETP.GE.AND P0, PT, R0, UR4, PT ;  /* 0x0000000400007c0c */ /* 0x000fc6000bf06270 */
[----:B----4-:R-:W-:Y:S01]  /*22760*/  IMAD.WIDE R10, R23, 0x4, R86 ;  /* 0x00000004170a7825 */ /* 0x010fe200078e0256 */
[----:B------:R2:W-:Y:S01]  /*22770*/  @P4 STG.E desc[UR16][R6.64], R94 ;  /* 0x0000005e06004986 */ /* 0x0005e2000c101910 */
[----:B------:R-:W-:Y:S01]  /*22780*/  ULDC UR4, c[0x0][0x228] ;  /* 0x00008a0000047ab9 */ /* 0x000fe20000000800 */
[----:B------:R-:W-:Y:S02]  /*22790*/  ULDC UR10, c[0x0][0x228] ;  /* 0x00008a00000a7ab9 */ /* 0x000fe40000000800 */
[----:B------:R3:W-:Y:S04]  /*227a0*/  @P5 STG.E desc[UR16][R8.64], R130 ;  /* 0x0000008208005986 */ /* 0x0007e8000c101910 */
[----:B------:R4:W-:Y:S01]  /*227b0*/  @P2 STG.E desc[UR16][R10.64], R154 ;  /* 0x0000009a0a002986 */ /* 0x0009e2000c101910 */
[----:B------:R-:W-:Y:S01]  /*227c0*/  ISETP.LT.AND P2, PT, R17, UR4, !P3 ;  /* 0x0000000411007c0c */ /* 0x000fe2000df41270 */
[----:B------:R-:W-:Y:S01]  /*227d0*/  ULDC UR4, c[0x0][0x228] ;  /* 0x00008a0000047ab9 */ /* 0x000fe20000000800 */
[----:B------:R-:W-:Y:S01]  /*227e0*/  VIADD R25, R23, UR28 ;  /* 0x0000001c17197c36 */ /* 0x000fe20008000000 */
[----:B------:R-:W-:Y:S01]  /*227f0*/  ISETP.LT.AND P4, PT, R16, UR4, !P3 ;  /* 0x0000000410007c0c */ /* 0x000fe2000df81270 */
[----:B------:R-:W-:Y:S01]  /*22800*/  ULDC UR4, c[0x0][0x22c] ;  /* 0x00008b0000047ab9 */ /* 0x000fe20000000800 */
[----:B------:R-:W-:Y:S01]  /*22810*/  ISETP.LT.AND P3, PT, R15, UR6, !P3 ;  /* 0x000000060f007c0c */ /* 0x000fe2000df61270 */
[----:B------:R-:W-:Y:S01]  /*22820*/  IMAD.WIDE R20, R25, 0x4, R2 ;  /* 0x0000000419147825 */ /* 0x000fe200078e0202 */
[----:B------:R-:W-:Y:S01]  /*22830*/  IADD3 R0, R12, 0x19, RZ ;  /* 0x000000190c007810 */ /* 0x000fe20007ffe0ff */
[----:B------:R-:W-:-:S02]  /*22840*/  ULDC UR6, c[0x0][0x228] ;  /* 0x00008a0000067ab9 */ /* 0x000fc40000000800 */
[C---:B-1----:R-:W-:Y:S01]  /*22850*/  IMAD.WIDE R4, R25.reuse, 0x4, R18 ;  /* 0x0000000419047825 */ /* 0x042fe200078e0212 */
[----:B------:R1:W-:Y:S03]  /*22860*/  @P6 STG.E desc[UR16][R20.64], R59 ;  /* 0x0000003b14006986 */ /* 0x0003e6000c101910 */
[----:B--2---:R-:W-:Y:S01]  /*22870*/  IMAD.WIDE R6, R25, 0x4, R84 ;  /* 0x0000000419067825 */ /* 0x004fe200078e0254 */
[----:B------:R2:W-:Y:S01]  /*22880*/  @P2 STG.E desc[UR16][R4.64], R31 ;  /* 0x0000001f04002986 */ /* 0x0005e2000c101910 */
[----:B------:R-:W-:Y:S01]  /*22890*/  ISETP.LT.AND P5, PT, R13, UR8, !P1 ;  /* 0x000000080d007c0c */ /* 0x000fe2000cfa1270 */
[----:B------:R-:W-:Y:S01]  /*228a0*/  ULDC UR8, c[0x0][0x228] ;  /* 0x00008a0000087ab9 */ /* 0x000fe20000000800 */
[----:B------:R-:W-:Y:S01]  /*228b0*/  ISETP.GE.AND P2, PT, R0, UR4, PT ;  /* 0x0000000400007c0c */ /* 0x000fe2000bf46270 */
[----:B---3--:R-:W-:Y:S01]  /*228c0*/  IMAD.WIDE R8, R25, 0x4, R86 ;  /* 0x0000000419087825 */ /* 0x008fe200078e0256 */
        /* <DEDUP_REMOVED lines=8> */
[----:B----4-:R-:W-:Y:S01]  /*22950*/  IMAD.WIDE R10, R23, 0x4, R2 ;  /* 0x00000004170a7825 */ /* 0x010fe200078e0202 */
[----:B------:R-:W-:Y:S01]  /*22960*/  ISETP.LT.AND P3, PT, R13, UR6, !P0 ;  /* 0x000000060d007c0c */ /* 0x000fe2000c761270 */
[----:B------:R-:W-:Y:S01]  /*22970*/  ULDC UR10, c[0x0][0x228] ;  /* 0x00008a00000a7ab9 */ /* 0x000fe20000000800 */
[----:B------:R-:W-:Y:S01]  /*22980*/  IADD3 R0, R12, 0x1a, RZ ;  /* 0x0000001a0c007810 */ /* 0x000fe20007ffe0ff */
[C---:B-1----:R-:W-:Y:S01]  /*22990*/  IMAD.WIDE R20, R23.reuse, 0x4, R18 ;  /* 0x0000000417147825 */ /* 0x042fe200078e0212 */
[----:B------:R1:W-:Y:S03]  /*229a0*/  @P5 STG.E desc[UR16][R10.64], R99 ;  /* 0x000000630a005986 */ /* 0x0003e6000c101910 */
[----:B------:R-:W-:-:S02]  /*229b0*/  VIADD R25, R23, UR28 ;  /* 0x0000001c17197c36 */ /* 0x000fc40008000000 */
[----:B--2---:R-:W-:Y:S01]  /*229c0*/  IMAD.WIDE R4, R23, 0x4, R84 ;  /* 0x0000000417047825 */ /* 0x004fe200078e0254 */
[----:B------:R2:W-:Y:S01]  /*229d0*/  @P6 STG.E desc[UR16][R20.64], R95 ;  /* 0x0000005f14006986 */ /* 0x0005e2000c101910 */
[----:B------:R-:W-:Y:S01]  /*229e0*/  ISETP.LT.AND P5, PT, R17, UR8, !P0 ;  /* 0x0000000811007c0c */ /* 0x000fe2000c7a1270 */
[----:B------:R-:W-:Y:S01]  /*229f0*/  ULDC UR4, c[0x0][0x22c] ;  /* 0x00008b0000047ab9 */ /* 0x000fe20000000800 */
[----:B---3--:R-:W-:Y:S01]  /*22a00*/  IMAD.WIDE R6, R23, 0x4, R86 ;  /* 0x0000000417067825 */ /* 0x008fe200078e0256 */
[----:B------:R-:W-:Y:S01]  /*22a10*/  ISETP.LT.AND P6, PT, R16, UR10, !P0 ;  /* 0x0000000a10007c0c */ /* 0x000fe2000c7c1270 */
[----:B------:R3:W-:Y:S01]  /*22a20*/  @P4 STG.E desc[UR16][R4.64], R131 ;  /* 0x0000008304004986 */ /* 0x0007e2000c101910 */
[----:B------:R-:W-:Y:S01]  /*22a30*/  ULDC UR6, c[0x0][0x228] ;  /* 0x00008a0000067ab9 */ /* 0x000fe20000000800 */
[C---:B------:R-:W-:Y:S01]  /*22a40*/  IMAD.WIDE R8, R25.reuse, 0x4, R2 ;  /* 0x0000000419087825 */ /* 0x040fe200078e0202 */
[----:B------:R-:W-:Y:S01]  /*22a50*/  ISETP.GE.AND P4, PT, R0, UR4, PT ;  /* 0x0000000400007c0c */ /* 0x000fe2000bf86270 */
[----:B------:R-:W-:Y:S01]  /*22a60*/  @P1 STG.E desc[UR16][R6.64], R155 ;  /* 0x0000009b06001986 */ /* 0x000fe2000c101910 */
[----:B------:R-:W-:Y:S01]  /*22a70*/  ULDC UR4, c[0x0][0x228] ;  /* 0x00008a0000047ab9 */ /* 0x000fe20000000800 */
[----:B-1----:R-:W-:Y:S01]  /*22a80*/  IMAD.WIDE R10, R25, 0x4, R18 ;  /* 0x00000004190a7825 */ /* 0x002fe200078e0212 */
[----:B------:R-:W-:Y:S01]  /*22a90*/  ULDC UR8, c[0x0][0x228] ;  /* 0x00008a0000087ab9 */ /* 0x000fe20000000800 */
[----:B------:R-:W-:Y:S01]  /*22aa0*/  @P3 STG.E desc[UR16][R8.64], R124 ;  /* 0x0000007c08003986 */ /* 0x000fe2000c101910 */
[----:B------:R-:W-:Y:S01]  /*22ab0*/  ISETP.LT.AND P3, PT, R15, UR4, !P0 ;  /* 0x000000040f007c0c */ /* 0x000fe2000c761270 */
[----:B--2---:R-:W-:Y:S01]  /*22ac0*/  IMAD.WIDE R20, R25, 0x4, R84 ;  /* 0x0000000419147825 */ /* 0x004fe200078e0254 */
[----:B------:R-:W-:Y:S01]  /*22ad0*/  ULDC UR10, c[0x0][0x228] ;  /* 0x00008a00000a7ab9 */ /* 0x000fe20000000800 */
[----:B------:R-:W-:Y:S02]  /*22ae0*/  @P5 STG.E desc[UR16][R10.64], R64 ;  /* 0x000000400a005986 */ /* 0x000fe4000c101910 */
[----:B------:R-:W-:Y:S01]  /*22af0*/  VIADD R0, R12, 0x1b ;  /* 0x0000001b0c007836 */ /* 0x000fe20000000000 */
[----:B------:R-:W-:Y:S01]  /*22b00*/  ISETP.LT.AND P1, PT, R13, UR6, !P2 ;  /* 0x000000060d007c0c */ /* 0x000fe2000d721270 */
[----:B------:R1:W-:Y:S01]  /*22b10*/  @P6 STG.E desc[UR16][R20.64], R160 ;  /* 0x000000a014006986 */ /* 0x0003e2000c101910 */
[----:B------:R-:W-:Y:S01]  /*22b20*/  ULDC UR4, c[0x0][0x22c] ;  /* 0x00008b0000047ab9 */ /* 0x000fe20000000800 */
[----:B------:R-:W-:Y:S01]  /*22b30*/  ISETP.LT.AND P5, PT, R17, UR8, !P2 ;  /* 0x0000000811007c0c */ /* 0x000fe2000d7a1270 */
[C---:B---3--:R-:W-:Y:S01]  /*22b40*/  IMAD.WIDE R4, R25.reuse, 0x4, R86 ;  /* 0x0000000419047825 */ /* 0x048fe200078e0256 */
        /* <DEDUP_REMOVED lines=48> */
[----:B------:R-:W-:Y:S02]  /*22e50*/  ISETP.LT.AND P0, PT, R15, UR8, !P0 ;  /* 0x000000080f007c0c */ /* 0x000fe4000c701270 */
[----:B------:R-:W-:Y:S01]  /*22e60*/  ISETP.LT.AND P6, PT, R13, UR10, !P3 ;  /* 0x0000000a0d007c0c */ /* 0x000fe2000dfc1270 */
[C---:B-1----:R-:W-:Y:S01]  /*22e70*/  IMAD.WIDE R4, R23.reuse, 0x4, R2 ;  /* 0x0000000417047825 */ /* 0x042fe200078e0202 */
[----:B------:R-:W-:Y:S01]  /*22e80*/  ULDC UR6, c[0x0][0x228] ;  /* 0x00008a0000067ab9 */ /* 0x000fe20000000800 */
[----:B------:R-:W-:Y:S01]  /*22e90*/  ULDC UR8, c[0x0][0x228] ;  /* 0x00008a0000087ab9 */ /* 0x000fe20000000800 */
[----:B------:R-:W-:Y:S01]  /*22ea0*/  ULDC UR10, c[0x0][0x228] ;  /* 0x00008a00000a7ab9 */ /* 0x000fe20000000800 */
[C---:B--2---:R-:W-:Y:S01]  /*22eb0*/  IMAD.WIDE R6, R23.reuse, 0x4, R18 ;  /* 0x0000000417067825 */ /* 0x044fe200078e0212 */
[----:B------:R1:W-:Y:S03]  /*22ec0*/  @P1 STG.E desc[UR16][R4.64], R101 ;  /* 0x0000006504001986 */ /* 0x0003e6000c101910 */
[----:B------:R-:W-:-:S02]  /*22ed0*/  VIADD R25, R23, UR28 ;  /* 0x0000001c17197c36 */ /* 0x000fc40008000000 */
[----:B---3--:R-:W-:Y:S01]  /*22ee0*/  IMAD.WIDE R8, R23, 0x4, R84 ;  /* 0x0000000417087825 */ /* 0x008fe200078e0254 */
[----:B------:R-:W-:-:S03]  /*22ef0*/  ISETP.GE.AND P1, PT, R0, UR4, PT ;  /* 0x0000000400007c0c */ /* 0x000fc6000bf26270 */
[----:B----4-:R-:W-:Y:S01]  /*22f00*/  IMAD.WIDE R10, R23, 0x4, R86 ;  /* 0x00000004170a7825 */ /* 0x010fe200078e0256 */
[----:B------:R2:W-:Y:S01]  /*22f10*/  @P4 STG.E desc[UR16][R6.64], R133 ;  /* 0x0000008506004986 */ /* 0x0005e2000c101910 */
[----:B------:R-:W-:Y:S02]  /*22f20*/  ULDC UR4, c[0x0][0x228] ;  /* 0x00008a0000047ab9 */ /* 0x000fe40000000800 */
[----:B------:R-:W-:Y:S01]  /*22f30*/  IMAD.WIDE R20, R25, 0x4, R2 ;  /* 0x0000000419147825 */ /* 0x000fe200078e0202 */
[----:B------:R3:W-:Y:S04]  /*22f40*/  @P5 STG.E desc[UR16][R8.64], R185 ;  /* 0x000000b908005986 */ /* 0x0007e8000c101910 */
[----:B------:R4:W-:Y:S01]  /*22f50*/  @P0 STG.E desc[UR16][R10.64], R165 ;  /* 0x000000a50a000986 */ /* 0x0009e2000c101910 */
[----:B------:R-:W-:Y:S01]  /*22f60*/  ISETP.LT.AND P0, PT, R17, UR4, !P3 ;  /* 0x0000000411007c0c */ /* 0x000fe2000df01270 */
[----:B------:R-:W-:-:S02]  /*22f70*/  ULDC UR4, c[0x0][0x228] ;  /* 0x00008a0000047ab9 */ /* 0x000fc40000000800 */
[----:B------:R4:W-:Y:S01]  /*22f80*/  @P6 STG.E desc[UR16][R20.64], R126 ;  /* 0x0000007e14006986 */ /* 0x0009e2000c101910 */
[----:B------:R-:W-:Y:S01]  /*22f90*/  ISETP.LT.AND P6, PT, R16, UR4, !P3 ;  /* 0x0000000410007c0c */ /* 0x000fe2000dfc1270 */
[----:B-1----:R-:W-:Y:S01]  /*22fa0*/  IMAD.WIDE R4, R25, 0x4, R18 ;  /* 0x0000000419047825 */ /* 0x002fe200078e0212 */
[----:B------:R-:W-:Y:S01]  /*22fb0*/  ISETP.LT.AND P3, PT, R15, UR6, !P3 ;  /* 0x000000060f007c0c */ /* 0x000fe2000df61270 */
[----:B------:R-:W-:Y:S01]  /*22fc0*/  ULDC UR4, c[0x0][0x22c] ;  /* 0x00008b0000047ab9 */ /* 0x000fe20000000800 */
[----:B------:R-:W-:Y:S01]  /*22fd0*/  IADD3 R0, R12, 0x1f, RZ ;  /* 0x0000001f0c007810 */ /* 0x000fe20007ffe0ff */
[----:B--2---:R-:W-:Y:S01]  /*22fe0*/  IMAD.WIDE R6, R25, 0x4, R84 ;  /* 0x0000000419067825 */ /* 0x004fe200078e0254 */
[----:B------:R-:W-:Y:S01]  /*22ff0*/  ISETP.LT.AND P4, PT, R13, UR8, !P2 ;  /* 0x000000080d007c0c */ /* 0x000fe2000d781270 */
[----:B------:R-:W-:Y:S01]  /*23000*/  ULDC UR6, c[0x0][0x228] ;  /* 0x00008a0000067ab9 */ /* 0x000fe20000000800 */
[----:B------:R-:W-:Y:S01]  /*23010*/  ISETP.LT.AND P5, PT, R17, UR10, !P2 ;  /* 0x0000000a11007c0c */ /* 0x000fe2000d7a1270 */
[C---:B---3--:R-:W-:Y:S01]  /*23020*/  IMAD.WIDE R8, R25.reuse, 0x4, R86 ;  /* 0x0000000419087825 */ /* 0x048fe200078e0256 */
[----:B------:R1:W-:Y:S01]  /*23030*/  @P0 STG.E desc[UR16][R4.64], R66 ;  /* 0x0000004204000986 */ /* 0x0003e2000c101910 */
[----:B------:R-:W-:Y:S01]  /*23040*/  ISETP.GE.AND P0, PT, R0, UR4, PT ;  /* 0x0000000400007c0c */ /* 0x000fe2000bf06270 */
[----:B------:R-:W-:Y:S01]  /*23050*/  ULDC UR4, c[0x0][0x228] ;  /* 0x00008a0000047ab9 */ /* 0x000fe20000000800 */
[----:B------:R-:W-:Y:S01]  /*23060*/  VIADD R23, R25, UR28 ;  /* 0x0000001c19177c36 */ /* 0x000fe20008000000 */
[----:B------:R2:W-:Y:S01]  /*23070*/  @P6 STG.E desc[UR16][R6.64], R162 ;  /* 0x000000a206006986 */ /* 0x0005e2000c101910 */
[----:B------:R-:W-:Y:S01]  /*23080*/  ULDC UR8, c[0x0][0x228] ;  /* 0x00008a0000087ab9 */ /* 0x000fe20000000800 */
[----:B------:R-:W-:-:S02]  /*23090*/  ULDC UR10, c[0x0][0x228] ;  /* 0x00008a00000a7ab9 */ /* 0x000fc40000000800 */
[----:B------:R3:W-:Y:S01]  /*230a0*/  @P3 STG.E desc[UR16][R8.64], R34 ;  /* 0x0000002208003986 */ /* 0x0007e2000c101910 */
[----:B------:R-:W-:Y:S01]  /*230b0*/  ISETP.LT.AND P3, PT, R16, UR4, !P2 ;  /* 0x0000000410007c0c */ /* 0x000fe2000d761270 */
[----:B----4-:R-:W-:Y:S01]  /*230c0*/  IMAD.WIDE R10, R23, 0x4, R2 ;  /* 0x00000004170a7825 */ /* 0x010fe200078e0202 */
[----:B------:R-:W-:-:S03]  /*230d0*/  ULDC UR4, c[0x0][0x228] ;  /* 0x00008a0000047ab9 */ /* 0x000fc60000000800 */
[----:B------:R-:W-:Y:S01]  /*230e0*/  IMAD.WIDE R20, R23, 0x4, R18 ;  /* 0x0000000417147825 */ /* 0x000fe200078e0212 */
[----:B------:R4:W-:Y:S01]  /*230f0*/  @P4 STG.E desc[UR16][R10.64], R102 ;  /* 0x000000660a004986 */ /* 0x0009e2000c101910 */
[----:B------:R-:W-:Y:S01]  /*23100*/  ISETP.LT.AND P2, PT, R15, UR4, !P2 ;  /* 0x000000040f007c0c */ /* 0x000fe2000d741270 */
[----:B------:R-:W-:Y:S01]  /*23110*/  ULDC UR4, c[0x0][0x22c] ;  /* 0x00008b0000047ab9 */ /* 0x000fe20000000800 */
[----:B------:R-:W-:Y:S01]  /*23120*/  ISETP.LT.AND P6, PT, R13, UR6, !P1 ;  /* 0x000000060d007c0c */ /* 0x000fe2000cfc1270 */
[----:B------:R4:W-:Y:S01]  /*23130*/  @P5 STG.E desc[UR16][R20.64], R134 ;  /* 0x0000008614005986 */ /* 0x0009e2000c101910 */
[----:B-1----:R-:W-:Y:S01]  /*23140*/  IMAD.WIDE R4, R23, 0x4, R84 ;  /* 0x0000000417047825 */ /* 0x002fe200078e0254 */
[----:B------:R-:W-:Y:S01]  /*23150*/  ISETP.LT.AND P5, PT, R17, UR8, !P1 ;  /* 0x0000000811007c0c */ /* 0x000fe2000cfa1270 */
[----:B------:R-:W-:Y:S01]  /*23160*/  ULDC UR6, c[0x0][0x228] ;  /* 0x00008a0000067ab9 */ /* 0x000fe20000000800 */
[----:B------:R-:W-:Y:S01]  /*23170*/  ISETP.LT.AND P4, PT, R16, UR10, !P1 ;  /* 0x0000000a10007c0c */ /* 0x000fe2000cf81270 */
[C---:B------:R-:W-:Y:S01]  /*23180*/  VIADD R25, R23.reuse, UR28 ;  /* 0x0000001c17197c36 */ /* 0x040fe20008000000 */
[----:B------:R-:W-:Y:S01]  /*23190*/  IADD3 R0, R12, 0x20, RZ ;  /* 0x000000200c007810 */ /* 0x000fe20007ffe0ff */
[----:B------:R1:W-:Y:S01]  /*231a0*/  @P3 STG.E desc[UR16][R4.64], R186 ;  /* 0x000000ba04003986 */ /* 0x0003e2000c101910 */
[----:B--2---:R-:W-:Y:S01]  /*231b0*/  IMAD.WIDE R6, R23, 0x4, R86 ;  /* 0x0000000417067825 */ /* 0x004fe200078e0256 */
[----:B------:R-:W-:Y:S01]  /*231c0*/  ULDC UR8, c[0x0][0x228] ;  /* 0x00008a0000087ab9 */ /* 0x000fe20000000800 */
[----:B------:R-:W-:Y:S01]  /*231d0*/  ISETP.GE.AND P3, PT, R0, UR4, PT ;  /* 0x0000000400007c0c */ /* 0x000fe2000bf66270 */
[----:B------:R-:W-:Y:S01]  /*231e0*/  ULDC UR4, c[0x0][0x228] ;  /* 0x00008a0000047ab9 */ /* 0x000fe20000000800 */
[----:B---3--:R-:W-:Y:S01]  /*231f0*/  IMAD.WIDE R8, R25, 0x4, R2 ;  /* 0x0000000419087825 */ /* 0x008fe200078e0202 */
[----:B------:R-:W-:Y:S01]  /*23200*/  ISETP.LT.AND P1, PT, R15, UR4, !P1 ;  /* 0x000000040f007c0c */ /* 0x000fe2000cf21270 */
[----:B------:R-:W-:-:S02]  /*23210*/  ULDC UR10, c[0x0][0x228] ;  /* 0x00008a00000a7ab9 */ /* 0x000fc40000000800 */
[C---:B----4-:R-:W-:Y:S01]  /*23220*/  IMAD.WIDE R10, R25.reuse, 0x4, R18 ;  /* 0x00000004190a7825 */ /* 0x050fe200078e0212 */
[----:B------:R-:W-:Y:S01]  /*23230*/  @P2 STG.E desc[UR16][R6.64], R166 ;  /* 0x000000a606002986 */ /* 0x000fe2000c101910 */
[----:B------:R-:W-:Y:S02]  /*23240*/  ULDC UR4, c[0x0][0x22c] ;  /* 0x00008b0000047ab9 */ /* 0x000fe40000000800 */
[----:B------:R-:W-:Y:S01]  /*23250*/  IMAD.WIDE R20, R25, 0x4, R84 ;  /* 0x0000000419147825 */ /* 0x000fe200078e0254 */
[----:B------:R-:W-:Y:S03]  /*23260*/  @P6 STG.E desc[UR16][R8.64], R127 ;  /* 0x0000007f08006986 */ /* 0x000fe6000c101910 */
[----:B------:R-:W-:Y:S01]  /*23270*/  VIADD R0, R12, 0x21 ;  /* 0x000000210c007836 */ /* 0x000fe20000000000 */
[----:B------:R-:W-:Y:S01]  /*23280*/  @P5 STG.E desc[UR16][R10.64], R67 ;  /* 0x000000430a005986 */ /* 0x000fe2000c101910 */
[----:B------:R-:W-:Y:S01]  /*23290*/  ISETP.LT.AND P5, PT, R17, UR8, !P0 ;  /* 0x0000000811007c0c */ /* 0x000fe2000c7a1270 */
[----:B-1----:R-:W-:Y:S01]  /*232a0*/  IMAD.WIDE R4, R25, 0x4, R86 ;  /* 0x0000000419047825 */ /* 0x002fe200078e0256 */
[----:B------:R-:W-:Y:S01]  /*232b0*/  ISETP.LT.AND P6, PT, R16, UR10, !P0 ;  /* 0x0000000a10007c0c */ /* 0x000fe2000c7c1270 */
[----:B------:R1:W-:Y:S01]  /*232c0*/  @P4 STG.E desc[UR16][R20.64], R163 ;  /* 0x000000a314004986 */ /* 0x0003e2000c101910 */
        /* <DEDUP_REMOVED lines=42> */
[----:B------:R-:W-:-:S03]  /*23570*/  IADD3 R23, R23, UR28, RZ ;  /* 0x0000001c17177c10 */ /* 0x000fc6000fffe0ff */
[----:B------:R4:W-:Y:S01]  /*23580*/  @P3 STG.E desc[UR16][R20.64], R36 ;  /* 0x0000002414003986 */ /* 0x0009e2000c101910 */
[----:B------:R-:W-:Y:S02]  /*23590*/  ISETP.LT.AND P3, PT, R17, UR4, !P2 ;  /* 0x0000000411007c0c */ /* 0x000fe4000d761270 */
[----:B------:R-:W-:Y:S01]  /*235a0*/  ISETP.LT.AND P5, PT, R16, UR6, !P2 ;  /* 0x0000000610007c0c */ /* 0x000fe2000d7a1270 */
[----:B-1----:R-:W-:Y:S01]  /*235b0*/  IMAD.WIDE R4, R23, 0x4, R2 ;  /* 0x0000000417047825 */ /* 0x002fe200078e0202 */
[----:B------:R-:W-:Y:S01]  /*235c0*/  ISETP.LT.AND P2, PT, R15, UR8, !P2 ;  /* 0x000000080f007c0c */ /* 0x000fe2000d741270 */
[----:B------:R-:W-:Y:S02]  /*235d0*/  ULDC UR4, c[0x0][0x22c] ;  /* 0x00008b0000047ab9 */ /* 0x000fe40000000800 */
[----:B------:R-:W-:Y:S02]  /*235e0*/  VIADD R0, R12, 0x24 ;  /* 0x000000240c007836 */ /* 0x000fe40000000000 */
[----:B--2---:R-:W-:Y:S01]  /*235f0*/  IMAD.WIDE R6, R23, 0x4, R18 ;  /* 0x0000000417067825 */ /* 0x004fe200078e0212 */
[----:B------:R1:W-:Y:S01]  /*23600*/  @P4 STG.E desc[UR16][R4.64], R104 ;  /* 0x0000006804004986 */ /* 0x0003e2000c101910 */
[----:B------:R-:W-:Y:S01]  /*23610*/  ISETP.LT.AND P6, PT, R13, UR10, !P1 ;  /* 0x0000000a0d007c0c */ /* 0x000fe2000cfc1270 */
[----:B------:R-:W-:Y:S01]  /*23620*/  ULDC UR6, c[0x0][0x228] ;  /* 0x00008a0000067ab9 */ /* 0x000fe20000000800 */
[----:B---3--:R-:W-:Y:S01]  /*23630*/  IMAD.WIDE R8, R23, 0x4, R84 ;  /* 0x0000000417087825 */ /* 0x008fe200078e0254 */
[----:B------:R-:W-:Y:S01]  /*23640*/  ISETP.GE.AND P4, PT, R0, UR4, PT ;  /* 0x0000000400007c0c */ /* 0x000fe2000bf86270 */
[----:B------:R-:W-:-:S02]  /*23650*/  ULDC UR4, c[0x0][0x228] ;  /* 0x00008a0000047ab9 */ /* 0x000fc40000000800 */
[----:B----4-:R-:W-:Y:S01]  /*23660*/  IMAD.WIDE R10, R23, 0x4, R86 ;  /* 0x00000004170a7825 */ /* 0x010fe200078e0256 */
[----:B------:R2:W-:Y:S01]  /*23670*/  @P3 STG.E desc[UR16][R6.64], R136 ;  /* 0x0000008806003986 */ /* 0x0005e2000c101910 */
[----:B------:R-:W-:Y:S01]  /*23680*/  ISETP.LT.AND P3, PT, R17, UR4, !P1 ;  /* 0x0000000411007c0c */ /* 0x000fe2000cf61270 */
[----:B------:R-:W-:Y:S01]  /*23690*/  ULDC UR4, c[0x0][0x228] ;  /* 0x00008a0000047ab9 */ /* 0x000fe20000000800 */
[----:B------:R-:W-:Y:S01]  /*236a0*/  VIADD R25, R23, UR28 ;  /* 0x0000001c17197c36 */ /* 0x000fe20008000000 */
[----:B------:R3:W-:Y:S01]  /*236b0*/  @P5 STG.E desc[UR16][R8.64], R188 ;  /* 0x000000bc08005986 */ /* 0x0007e2000c101910 */
[----:B------:R-:W-:Y:S01]  /*236c0*/  ULDC UR8, c[0x0][0x228] ;  /* 0x00008a0000087ab9 */ /* 0x000fe20000000800 */
[----:B------:R-:W-:Y:S02]  /*236d0*/  ULDC UR10, c[0x0][0x228] ;  /* 0x00008a00000a7ab9 */ /* 0x000fe40000000800 */
[----:B------:R4:W-:Y:S01]  /*236e0*/  @P2 STG.E desc[UR16][R10.64], R196 ;  /* 0x000000c40a002986 */ /* 0x0009e2000c101910 */
[----:B------:R-:W-:Y:S01]  /*236f0*/  ISETP.LT.AND P2, PT, R16, UR4, !P1 ;  /* 0x0000000410007c0c */ /* 0x000fe2000cf41270 */
[----:B------:R-:W-:Y:S01]  /*23700*/  IMAD.WIDE R20, R25, 0x4, R2 ;  /* 0x0000000419147825 */ /* 0x000fe200078e0202 */
[----:B------:R-:W-:Y:S01]  /*23710*/  ISETP.LT.AND P1, PT, R15, UR6, !P1 ;  /* 0x000000060f007c0c */ /* 0x000fe2000cf21270 */
[----:B------:R-:W-:-:S02]  /*23720*/  ULDC UR4, c[0x0][0x22c] ;  /* 0x00008b0000047ab9 */ /* 0x000fc40000000800 */
[----:B-1----:R-:W-:Y:S01]  /*23730*/  IMAD.WIDE R4, R25, 0x4, R18 ;  /* 0x0000000419047825 */ /* 0x002fe200078e0212 */
[----:B------:R-:W-:Y:S01]  /*23740*/  IADD3 R0, R12, 0x25, RZ ;  /* 0x000000250c007810 */ /* 0x000fe20007ffe0ff */
[----:B------:R1:W-:Y:S01]  /*23750*/  @P6 STG.E desc[UR16][R20.64], R157 ;  /* 0x0000009d14006986 */ /* 0x0003e2000c101910 */
[----:B------:R-:W-:Y:S01]  /*23760*/  ISETP.LT.AND P5, PT, R13, UR8, !P0 ;  /* 0x000000080d007c0c */ /* 0x000fe2000c7a1270 */
[----:B--2---:R-:W-:Y:S01]  /*23770*/  IMAD.WIDE R6, R25, 0x4, R84 ;  /* 0x0000000419067825 */ /* 0x004fe200078e0254 */
[----:B------:R-:W-:Y:S01]  /*23780*/  ISETP.LT.AND P6, PT, R17, UR10, !P0 ;  /* 0x0000000a11007c0c */ /* 0x000fe2000c7c1270 */
[----:B------:R2:W-:Y:S02]  /*23790*/  @P3 STG.E desc[UR16][R4.64], R69 ;  /* 0x0000004504003986 */ /* 0x0005e4000c101910 */
[C---:B---3--:R-:W-:Y:S01]  /*237a0*/  IMAD.WIDE R8, R25.reuse, 0x4, R86 ;  /* 0x0000000419087825 */ /* 0x048fe200078e0256 */
[----:B------:R-:W-:Y:S01]  /*237b0*/  ISETP.GE.AND P3, PT, R0, UR4, PT ;  /* 0x0000000400007c0c */ /* 0x000fe2000bf66270 */
[----:B------:R3:W-:Y:S01]  /*237c0*/  @P2 STG.E desc[UR16][R6.64], R193 ;  /* 0x000000c106002986 */ /* 0x0007e2000c101910 */
[----:B------:R-:W-:Y:S01]  /*237d0*/  ULDC UR4, c[0x0][0x228] ;  /* 0x00008a0000047ab9 */ /* 0x000fe20000000800 */
[----:B------:R-:W-:Y:S01]  /*237e0*/  VIADD R23, R25, UR28 ;  /* 0x0000001c19177c36 */ /* 0x000fe20008000000 */
[----:B------:R-:W-:Y:S01]  /*237f0*/  ULDC UR6, c[0x0][0x228] ;  /* 0x00008a0000067ab9 */ /* 0x000fe20000000800 */
[----:B------:R3:W-:Y:S01]  /*23800*/  @P1 STG.E desc[UR16][R8.64], R37 ;  /* 0x0000002508001986 */ /* 0x0007e2000c101910 */
[----:B------:R-:W-:Y:S01]  /*23810*/  ISETP.LT.AND P1, PT, R16, UR4, !P0 ;  /* 0x0000000410007c0c */ /* 0x000fe2000c721270 */
[----:B------:R-:W-:Y:S01]  /*23820*/  ULDC UR4, c[0x0][0x228] ;  /* 0x00008a0000047ab9 */ /* 0x000fe20000000800 */
[----:B----4-:R-:W-:Y:S01]  /*23830*/  IMAD.WIDE R10, R23, 0x4, R2 ;  /* 0x00000004170a7825 */ /* 0x010fe200078e0202 */
[----:B------:R-:W-:Y:S01]  /*23840*/  ISETP.LT.AND P0, PT, R15, UR4, !P0 ;  /* 0x000000040f007c0c */ /* 0x000fe2000c701270 */
[----:B------:R-:W-:Y:S01]  /*23850*/  ULDC UR8, c[0x0][0x228] ;  /* 0x00008a0000087ab9 */ /* 0x000fe20000000800 */
[----:B------:R-:W-:Y:S01]  /*23860*/  ULDC UR10, c[0x0][0x228] ;  /* 0x00008a00000a7ab9 */ /* 0x000fe20000000800 */
[----:B-1----:R-:W-:Y:S01]  /*23870*/  IMAD.WIDE R20, R23, 0x4, R18 ;  /* 0x0000000417147825 */ /* 0x002fe200078e0212 */
[----:B------:R1:W-:Y:S01]  /*23880*/  @P5 STG.E desc[UR16][R10.64], R105 ;  /* 0x000000690a005986 */ /* 0x0003e2000c101910 */
[----:B------:R-:W-:Y:S01]  /*23890*/  ISETP.LT.AND P5, PT, R17, UR8, !P4 ;  /* 0x0000000811007c0c */ /* 0x000fe2000e7a1270 */
[----:B------:R-:W-:Y:S01]  /*238a0*/  ULDC UR4, c[0x0][0x22c] ;  /* 0x00008b0000047ab9 */ /* 0x000fe20000000800 */
[----:B--2---:R-:W-:Y:S01]  /*238b0*/  IMAD.WIDE R4, R23, 0x4, R84 ;  /* 0x0000000417047825 */ /* 0x004fe200078e0254 */
[----:B------:R2:W-:Y:S01]  /*238c0*/  @P6 STG.E desc[UR16][R20.64], R137 ;  /* 0x0000008914006986 */ /* 0x0005e2000c101910 */
[----:B------:R-:W-:Y:S01]  /*238d0*/  ISETP.LT.AND P6, PT, R13, UR6, !P4 ;  /* 0x000000060d007c0c */ /* 0x000fe2000e7c1270 */
[----:B------:R-:W-:Y:S01]  /*238e0*/  ULDC UR6, c[0x0][0x228] ;  /* 0x00008a0000067ab9 */ /* 0x000fe20000000800 */
[----:B------:R-:W-:Y:S01]  /*238f0*/  IADD3 R0, R12, 0x26, RZ ;  /* 0x000000260c007810 */ /* 0x000fe20007ffe0ff */
[C---:B---3--:R-:W-:Y:S01]  /*23900*/  IMAD.WIDE R6, R23.reuse, 0x4, R86 ;  /* 0x0000000417067825 */ /* 0x048fe200078e0256 */
[----:B------:R-:W-:Y:S01]  /*23910*/  ISETP.LT.AND P2, PT, R16, UR10, !P4 ;  /* 0x0000000a10007c0c */ /* 0x000fe2000e741270 */
[----:B------:R3:W-:Y:S01]  /*23920*/  @P1 STG.E desc[UR16][R4.64], R189 ;  /* 0x000000bd04001986 */ /* 0x0007e2000c101910 */
[----:B------:R-:W-:Y:S01]  /*23930*/  ISETP.GE.AND P1, PT, R0, UR4, PT ;  /* 0x0000000400007c0c */ /* 0x000fe2000bf26270 */
[----:B------:R-:W-:Y:S01]  /*23940*/  VIADD R25, R23, UR28 ;  /* 0x0000001c17197c36 */ /* 0x000fe20008000000 */
[----:B------:R-:W-:Y:S01]  /*23950*/  ULDC UR4, c[0x0][0x228] ;  /* 0x00008a0000047ab9 */ /* 0x000fe20000000800 */
[----:B------:R-:W-:Y:S01]  /*23960*/  @P0 STG.E desc[UR16][R6.64], R197 ;  /* 0x000000c506000986 */ /* 0x000fe2000c101910 */
[----:B------:R-:W-:Y:S01]  /*23970*/  ISETP.LT.AND P0, PT, R15, UR4, !P4 ;  /* 0x000000040f007c0c */ /* 0x000fe2000e701270 */
[----:B------:R-:W-:Y:S01]  /*23980*/  IMAD.WIDE R8, R25, 0x4, R2 ;  /* 0x0000000419087825 */ /* 0x000fe200078e0202 */
[----:B------:R-:W-:Y:S01]  /*23990*/  ULDC UR8, c[0x0][0x228] ;  /* 0x00008a0000087ab9 */ /* 0x000fe20000000800 */
[----:B------:R-:W-:-:S02]  /*239a0*/  ULDC UR10, c[0x0][0x228] ;  /* 0x00008a00000a7ab9 */ /* 0x000fc40000000800 */
[C---:B-1----:R-:W-:Y:S01]  /*239b0*/  IMAD.WIDE R10, R25.reuse, 0x4, R18 ;  /* 0x00000004190a7825 */ /* 0x042fe200078e0212 */
[----:B------:R-:W-:Y:S03]  /*239c0*/  @P6 STG.E desc[UR16][R8.64], R158 ;  /* 0x0000009e08006986 */ /* 0x000fe6000c101910 */
[----:B--2---:R-:W-:Y:S01]  /*239d0*/  IMAD.WIDE R20, R25, 0x4, R84 ;  /* 0x0000000419147825 */ /* 0x004fe200078e0254 */
[----:B------:R-:W-:Y:S01]  /*239e0*/  @P5 STG.E desc[UR16][R10.64], R70 ;  /* 0x000000460a005986 */ /* 0x000fe2000c101910 */
[----:B------:R-:W-:Y:S01]  /*239f0*/  ISETP.LT.AND P4, PT, R13, UR6, !P3 ;  /* 0x000000060d007c0c */ /* 0x000fe2000df81270 */
[----:B------:R-:W-:Y:S01]  /*23a00*/  ULDC UR4, c[0x0][0x22c] ;  /* 0x00008b0000047ab9 */ /* 0x000fe20000000800 */
[----:B------:R-:W-:Y:S01]  /*23a10*/  VIADD R0, R12, 0x27 ;  /* 0x000000270c007836 */ /* 0x000fe20000000000 */
[----:B------:R-:W-:Y:S01]  /*23a20*/  ISETP.LT.AND P5, PT, R17, UR8, !P3 ;  /* 0x0000000811007c0c */ /* 0x000fe2000dfa1270 */
[----:B------:R1:W-:Y:S01]  /*23a30*/  @P2 STG.E desc[UR16][R20.64], R194 ;  /* 0x000000c214002986 */ /* 0x0003e2000c101910 */
[----:B------:R-:W-:Y:S01]  /*23a40*/  ISETP.LT.AND P6, PT, R16, UR10, !P3 ;  /* 0x0000000a10007c0c */ /* 0x000fe2000dfc1270 */
[C---:B---3--:R-:W-:Y:S01]  /*23a50*/  IMAD.WIDE R4, R25.reuse, 0x4, R86 ;  /* 0x0000000419047825 */ /* 0x048fe200078e0256 */
[----:B------:R-:W-:Y:S01]  /*23a60*/  ISETP.GE.AND P2, PT, R0, UR4, PT ;  /* 0x0000000400007c0c */ /* 0x000fe2000bf46270 */
[----:B------:R-:W-:Y:S01]  /*23a70*/  ULDC UR4, c[0x0][0x22c] ;  /* 0x00008b0000047ab9 */ /* 0x000fe20000000800 */
[----:B------:R-:W-:Y:S01]  /*23a80*/  IADD3 R0, R12, 0x28, RZ ;  /* 0x000000280c007810 */ /* 0x000fe20007ffe0ff */
[----:B------:R-:W-:Y:S01]  /*23a90*/  ULDC UR6, c[0x0][0x228] ;  /* 0x00008a0000067ab9 */ /* 0x000fe20000000800 */
[----:B------:R2:W-:Y:S01]  /*23aa0*/  @P0 STG.E desc[UR16][R4.64], R38 ;  /* 0x0000002604000986 */ /* 0x0005e2000c101910 */
[----:B------:R-:W-:Y:S01]  /*23ab0*/  ULDC UR8, c[0x0][0x228] ;  /* 0x00008a0000087ab9 */ /* 0x000fe20000000800 */
[----:B-1----:R-:W-:Y:S01]  /*23ac0*/  VIADD R21, R25, UR28 ;  /* 0x0000001c19157c36 */ /* 0x002fe20008000000 */
[----:B------:R-:W-:Y:S01]  /*23ad0*/  ISETP.GE.AND P0, PT, R0, UR4, PT ;  /* 0x0000000400007c0c */ /* 0x000fe2000bf06270 */
[----:B------:R-:W-:Y:S01]  /*23ae0*/  ULDC UR4, c[0x0][0x228] ;  /* 0x00008a0000047ab9 */ /* 0x000fe20000000800 */
[----:B------:R-:W-:Y:S01]  /*23af0*/  ULDC UR10, c[0x0][0x228] ;  /* 0x00008a00000a7ab9 */ /* 0x000fe20000000800 */
[----:B------:R-:W-:Y:S01]  /*23b00*/  IMAD.WIDE R6, R21, 0x4, R2 ;  /* 0x0000000415067825 */ /* 0x000fe200078e0202 */
[----:B------:R-:W-:Y:S01]  /*23b10*/  ISETP.LT.AND P3, PT, R15, UR4, !P3 ;  /* 0x000000040f007c0c */ /* 0x000fe2000df61270 */
[----:B------:R-:W-:-:S02]  /*23b20*/  ULDC UR4, c[0x0][0x228] ;  /* 0x00008a0000047ab9 */ /* 0x000fc40000000800 */
[C---:B------:R-:W-:Y:S01]  /*23b30*/  IMAD.WIDE R8, R21.reuse, 0x4, R18 ;  /* 0x0000000415087825 */ /* 0x040fe200078e0212 */
[----:B------:R1:W-:Y:S03]  /*23b40*/  @P4 STG.E desc[UR16][R6.64], R106 ;  /* 0x0000006a06004986 */ /* 0x0003e6000c101910 */
[----:B------:R-:W-:Y:S01]  /*23b50*/  IMAD.WIDE R10, R21, 0x4, R84 ;  /* 0x00000004150a7825 */ /* 0x000fe200078e0254 */
[----:B------:R3:W-:Y:S01]  /*23b60*/  @P5 STG.E desc[UR16][R8.64], R138 ;  /* 0x0000008a08005986 */ /* 0x0007e2000c101910 */
[----:B------:R-:W-:Y:S01]  /*23b70*/  ISETP.LT.AND P4, PT, R13, UR4, !P1 ;  /* 0x000000040d007c0c */ /* 0x000fe2000cf81270 */
[----:B------:R-:W-:Y:S02]  /*23b80*/  ULDC UR4, c[0x0][0x228] ;  /* 0x00008a0000047ab9 */ /* 0x000fe40000000800 */
        /* <DEDUP_REMOVED lines=8> */
[----:B------:R-:W-:-:S02]  /*23c10*/  VIADD R0, R12, 0x29 ;  /* 0x000000290c007836 */ /* 0x000fc40000000000 */
[C---:B-1----:R-:W-:Y:S01]  /*23c20*/  IMAD.WIDE R6, R23.reuse, 0x4, R2 ;  /* 0x0000000417067825 */ /* 0x042fe200078e0202 */
[----:B------:R1:W-:Y:S01]  /*23c30*/  @P3 STG.E desc[UR16][R4.64], R198 ;  /* 0x000000c604003986 */ /* 0x0003e2000c101910 */
[----:B------:R-:W-:Y:S02]  /*23c40*/  ULDC UR8, c[0x0][0x228] ;  /* 0x00008a0000087ab9 */ /* 0x000fe40000000800 */
        /* <DEDUP_REMOVED lines=25> */
[C---:B----4-:R-:W-:Y:S01]  /*23de0*/  IMAD.WIDE R10, R23.reuse, 0x4, R86 ;  /* 0x00000004170a7825 */ /* 0x050fe200078e0256 */
[----:B------:R2:W-:Y:S01]  /*23df0*/  @P1 STG.E desc[UR16][R6.64], R139 ;  /* 0x0000008b06001986 */ /* 0x0005e2000c101910 */
[----:B------:R-:W-:Y:S01]  /*23e00*/  ULDC UR4, c[0x0][0x228] ;  /* 0x00008a0000047ab9 */ /* 0x000fe20000000800 */
[----:B------:R-:W-:Y:S02]  /*23e10*/  ULDC UR10, c[0x0][0x228] ;  /* 0x00008a00000a7ab9 */ /* 0x000fe40000000800 */
[----:B------:R3:W-:Y:S01]  /*23e20*/  @P5 STG.E desc[UR16][R8.64], R191 ;  /* 0x000000bf08005986 */ /* 0x0007e2000c101910 */
[----:B------:R-:W-:-:S03]  /*23e30*/  VIADD R25, R23, UR28 ;  /* 0x0000001c17197c36 */ /* 0x000fc60008000000 */
[----:B------:R4:W-:Y:S01]  /*23e40*/  @P2 STG.E desc[UR16][R10.64], R199 ;  /* 0x000000c70a002986 */ /* 0x0009e2000c101910 */
[----:B------:R-:W-:Y:S01]  /*23e50*/  ISETP.LT.AND P2, PT, R17, UR4, !P0 ;  /* 0x0000000411007c0c */ /* 0x000fe2000c741270 */
[----:B------:R-:W-:Y:S02]  /*23e60*/  ULDC UR4, c[0x0][0x228] ;  /* 0x00008a0000047ab9 */ /* 0x000fe40000000800 */
[----:B------:R-:W-:Y:S01]  /*23e70*/  ISETP.LT.AND P1, PT, R16, UR4, !P0 ;  /* 0x0000000410007c0c */ /* 0x000fe2000c721270 */
[----:B------:R-:W-:Y:S01]  /*23e80*/  IMAD.WIDE R20, R25, 0x4, R2 ;  /* 0x0000000419147825 */ /* 0x000fe200078e0202 */
[----:B------:R-:W-:Y:S01]  /*23e90*/  ISETP.LT.AND P0, PT, R15, UR6, !P0 ;  /* 0x000000060f007c0c */ /* 0x000fe2000c701270 */
[----:B------:R-:W-:Y:S01]  /*23ea0*/  ULDC UR4, c[0x0][0x22c] ;  /* 0x00008b0000047ab9 */ /* 0x000fe20000000800 */
[----:B------:R-:W-:Y:S01]  /*23eb0*/  IADD3 R0, R12, 0x2b, RZ ;  /* 0x0000002b0c007810 */ /* 0x000fe20007ffe0ff */
[----:B-1----:R-:W-:Y:S01]  /*23ec0*/  IMAD.WIDE R4, R25, 0x4, R18 ;  /* 0x0000000419047825 */ /* 0x002fe200078e0212 */
[----:B------:R1:W-:Y:S01]  /*23ed0*/  @P6 STG.E desc[UR16][R20.64], R168 ;  /* 0x000000a814006986 */ /* 0x0003e2000c101910 */
[----:B------:R-:W-:Y:S01]  /*23ee0*/  ISETP.LT.AND P5, PT, R13, UR8, !P3 ;  /* 0x000000080d007c0c */ /* 0x000fe2000dfa1270 */
[----:B------:R-:W-:Y:S01]  /*23ef0*/  ULDC UR6, c[0x0][0x228] ;  /* 0x00008a0000067ab9 */ /* 0x000fe20000000800 */
        /* <DEDUP_REMOVED lines=11> */
[----:B----4-:R-:W-:Y:S01]  /*23fb0*/  IMAD.WIDE R10, R23, 0x4, R2 ;  /* 0x00000004170a7825 */ /* 0x010fe200078e0202 */
[----:B------:R-:W-:Y:S01]  /*23fc0*/  ULDC UR4, c[0x0][0x228] ;  /* 0x00008a0000047ab9 */ /* 0x000fe20000000800 */
[----:B------:R-:W-:Y:S01]  /*23fd0*/  ULDC UR10, c[0x0][0x228] ;  /* 0x00008a00000a7ab9 */ /* 0x000fe20000000800 */
[----:B------:R-:W-:Y:S01]  /*23fe0*/  ISETP.LT.AND P3, PT, R15, UR4, !P3 ;  /* 0x000000040f007c0c */ /* 0x000fe2000df61270 */
[C---:B-1----:R-:W-:Y:S01]  /*23ff0*/  IMAD.WIDE R20, R23.reuse, 0x4, R18 ;  /* 0x0000000417147825 */ /* 0x042fe200078e0212 */
[----:B------:R1:W-:Y:S01]  /*24000*/  @P5 STG.E desc[UR16][R10.64], R140 ;  /* 0x0000008c0a005986 */ /* 0x0003e2000c101910 */
[----:B------:R-:W-:Y:S01]  /*24010*/  IADD3 R0, R12, 0x2c, RZ ;  /* 0x0000002c0c007810 */ /* 0x000fe20007ffe0ff */
[----:B------:R-:W-:Y:S01]  /*24020*/  ULDC UR4, c[0x0][0x22c] ;  /* 0x00008b0000047ab9 */ /* 0x000fe20000000800 */
[----:B--2---:R-:W-:Y:S01]  /*24030*/  IMAD.WIDE R4, R23, 0x4, R84 ;  /* 0x0000000417047825 */ /* 0x004fe200078e0254 */
[----:B------:R2:W-:Y:S01]  /*24040*/  @P6 STG.E desc[UR16][R20.64], R108 ;  /* 0x0000006c14006986 */ /* 0x0005e2000c101910 */
[----:B------:R-:W-:Y:S01]  /*24050*/  ISETP.LT.AND P6, PT, R13, UR6, !P4 ;  /* 0x000000060d007c0c */ /* 0x000fe2000e7c1270 */
[----:B------:R-:W-:Y:S01]  /*24060*/  ULDC UR6, c[0x0][0x228] ;  /* 0x00008a0000067ab9 */ /* 0x000fe20000000800 */
[----:B------:R-:W-:Y:S01]  /*24070*/  ISETP.LT.AND P5, PT, R17, UR8, !P4 ;  /* 0x0000000811007c0c */ /* 0x000fe2000e7a1270 */
[C---:B---3--:R-:W-:Y:S01]  /*24080*/  IMAD.WIDE R6, R23.reuse, 0x4, R86 ;  /* 0x0000000417067825 */ /* 0x048fe200078e0256 */
[----:B------:R-:W-:Y:S01]  /*24090*/  ISETP.LT.AND P1, PT, R16, UR10, !P4 ;  /* 0x0000000a10007c0c */ /* 0x000fe2000e721270 */
[----:B------:R3:W-:Y:S02]  /*240a0*/  @P0 STG.E desc[UR16][R4.64], R200 ;  /* 0x000000c804000986 */ /* 0x0007e4000c101910 */
[----:B------:R-:W-:Y:S01]  /*240b0*/  VIADD R25, R23, UR28 ;  /* 0x0000001c17197c36 */ /* 0x000fe20008000000 */
[----:B------:R-:W-:Y:S01]  /*240c0*/  ISETP.GE.AND P0, PT, R0, UR4, PT ;  /* 0x0000000400007c0c */ /* 0x000fe2000bf06270 */
[----:B------:R-:W-:Y:S01]  /*240d0*/  ULDC UR4, c[0x0][0x228] ;  /* 0x00008a0000047ab9 */ /* 0x000fe20000000800 */
[----:B------:R4:W-:Y:S01]  /*240e0*/  @P3 STG.E desc[UR16][R6.64], R204 ;  /* 0x000000cc06003986 */ /* 0x0009e2000c101910 */
[----:B------:R-:W-:Y:S01]  /*240f0*/  IMAD.WIDE R8, R25, 0x4, R2 ;  /* 0x0000000419087825 */ /* 0x000fe200078e0202 */
        /* <DEDUP_REMOVED lines=8> */
[----:B------:R-:W-:-:S03]  /*24180*/  ISETP.LT.AND P4, PT, R17, UR8, !P2 ;  /* 0x0000000811007c0c */ /* 0x000fc6000d781270 */
[----:B------:R-:W-:Y:S01]  /*24190*/  VIADD R0, R12, 0x2d ;  /* 0x0000002d0c007836 */ /* 0x000fe20000000000 */
[----:B------:R2:W-:Y:S01]  /*241a0*/  @P5 STG.E desc[UR16][R10.64], R73 ;  /* 0x000000490a005986 */ /* 0x0005e2000c101910 */
[C---:B---3--:R-:W-:Y:S01]  /*241b0*/  IMAD.WIDE R4, R25.reuse, 0x4, R86 ;  /* 0x0000000419047825 */ /* 0x048fe200078e0256 */
[----:B------:R-:W-:Y:S01]  /*241c0*/  ISETP.LT.AND P5, PT, R16, UR10, !P2 ;  /* 0x0000000a10007c0c */ /* 0x000fe2000d7a1270 */
[----:B------:R-:W-:Y:S01]  /*241d0*/  ULDC UR6, c[0x0][0x228] ;  /* 0x00008a0000067ab9 */ /* 0x000fe20000000800 */
[----:B------:R-:W-:Y:S01]  /*241e0*/  @P1 STG.E desc[UR16][R20.64], R217 ;  /* 0x000000d914001986 */ /* 0x000fe2000c101910 */
[----:B------:R-:W-:Y:S01]  /*241f0*/  VIADD R25, R25, UR28 ;  /* 0x0000001c19197c36 */ /* 0x000fe20008000000 */
[----:B------:R-:W-:Y:S01]  /*24200*/  ISETP.GE.AND P1, PT, R0, UR4, PT ;  /* 0x0000000400007c0c */ /* 0x000fe2000bf26270 */
[----:B------:R-:W-:Y:S01]  /*24210*/  ULDC UR4, c[0x0][0x22c] ;  /* 0x00008b0000047ab9 */ /* 0x000fe20000000800 */
[----:B------:R-:W-:Y:S01]  /*24220*/  IADD3 R0, R12, 0x2e, RZ ;  /* 0x0000002e0c007810 */ /* 0x000fe20007ffe0ff */
[----:B------:R3:W-:Y:S01]  /*24230*/  @P3 STG.E desc[UR16][R4.64], R41 ;  /* 0x0000002904003986 */ /* 0x0007e2000c101910 */
[C---:B----4-:R-:W-:Y:S01]  /*24240*/  IMAD.WIDE R6, R25.reuse, 0x4, R2 ;  /* 0x0000000419067825 */ /* 0x050fe200078e0202 */
[----:B------:R-:W-:Y:S01]  /*24250*/  ULDC UR8, c[0x0][0x228] ;  /* 0x00008a0000087ab9 */ /* 0x000fe20000000800 */
[----:B------:R-:W-:Y:S01]  /*24260*/  ISETP.GE.AND P3, PT, R0, UR4, PT ;  /* 0x0000000400007c0c */ /* 0x000fe2000bf66270 */
[----:B------:R-:W-:Y:S01]  /*24270*/  ULDC UR4, c[0x0][0x228] ;  /* 0x00008a0000047ab9 */ /* 0x000fe20000000800 */
[----:B-1----:R-:W-:Y:S01]  /*24280*/  IMAD.WIDE R8, R25, 0x4, R18 ;  /* 0x0000000419087825 */ /* 0x002fe200078e0212 */
[----:B------:R-:W-:Y:S01]  /*24290*/  ISETP.LT.AND P2, PT, R15, UR4, !P2 ;  /* 0x000000040f007c0c */ /* 0x000fe2000d741270 */
[----:B------:R1:W-:Y:S01]  /*242a0*/  @P6 STG.E desc[UR16][R6.64], R141 ;  /* 0x0000008d06006986 */ /* 0x0003e2000c101910 */
[----:B------:R-:W-:Y:S01]  /*242b0*/  ULDC UR4, c[0x0][0x228] ;  /* 0x00008a0000047ab9 */ /* 0x000fe20000000800 */
[----:B--2---:R-:W-:Y:S01]  /*242c0*/  IMAD.WIDE R10, R25, 0x4, R84 ;  /* 0x00000004190a7825 */ /* 0x004fe200078e0254 */
[----:B------:R-:W-:Y:S01]  /*242d0*/  ULDC UR10, c[0x0][0x228] ;  /* 0x00008a00000a7ab9 */ /* 0x000fe20000000800 */
[----:B------:R2:W-:Y:S01]  /*242e0*/  @P4 STG.E desc[UR16][R8.64], R109 ;  /* 0x0000006d08004986 */ /* 0x0005e2000c101910 */
[----:B------:R-:W-:Y:S01]  /*242f0*/  ISETP.LT.AND P4, PT, R13, UR4, !P0 ;  /* 0x000000040d007c0c */ /* 0x000fe2000c781270 */
[----:B---3--:R-:W-:Y:S01]  /*24300*/  IMAD.WIDE R4, R25, 0x4, R86 ;  /* 0x0000000419047825 */ /* 0x008fe200078e0256 */
[----:B------:R-:W-:Y:S01]  /*24310*/  ISETP.LT.AND P6, PT, R17, UR6, !P0 ;  /* 0x0000000611007c0c */ /* 0x000fe2000c7c1270 */
[----:B------:R3:W-:Y:S01]  /*24320*/  @P5 STG.E desc[UR16][R10.64], R201 ;  /* 0x000000c90a005986 */ /* 0x0007e2000c101910 */
[----:B------:R-:W-:Y:S01]  /*24330*/  ISETP.LT.AND P5, PT, R16, UR8, !P0 ;  /* 0x0000000810007c0c */ /* 0x000fe2000c7a1270 */
[----:B------:R-:W-:Y:S01]  /*24340*/  VIADD R25, R25, UR28 ;  /* 0x0000001c19197c36 */ /* 0x000fe20008000000 */
[----:B------:R-:W-:Y:S01]  /*24350*/  ISETP.LT.AND P0, PT, R15, UR10, !P0 ;  /* 0x0000000a0f007c0c */ /* 0x000fe2000c701270 */
[----:B------:R-:W-:Y:S01]  /*24360*/  VIADD R0, R12, 0x2f ;  /* 0x0000002f0c007836 */ /* 0x000fe20000000000 */
[----:B------:R-:W-:Y:S01]  /*24370*/  ULDC UR4, c[0x0][0x22c] ;  /* 0x00008b0000047ab9 */ /* 0x000fe20000000800 */
[C---:B-1----:R-:W-:Y:S01]  /*24380*/  IMAD.WIDE R6, R25.reuse, 0x4, R2 ;  /* 0x0000000419067825 */ /* 0x042fe200078e0202 */
[----:B------:R1:W-:Y:S01]  /*24390*/  @P2 STG.E desc[UR16][R4.64], R205 ;  /* 0x000000cd04002986 */ /* 0x0003e2000c101910 */
[----:B------:R-:W-:Y:S01]  /*243a0*/  ULDC UR6, c[0x0][0x228] ;  /* 0x00008a0000067ab9 */ /* 0x000fe20000000800 */
[----:B------:R-:W-:Y:S01]  /*243b0*/  ULDC UR8, c[0x0][0x228] ;  /* 0x00008a0000087ab9 */ /* 0x000fe20000000800 */
[----:B--2---:R-:W-:Y:S01]  /*243c0*/  IMAD.WIDE R8, R25, 0x4, R18 ;  /* 0x0000000419087825 */ /* 0x004fe200078e0212 */
[----:B------:R-:W-:-:S03]  /*243d0*/  ISETP.GE.AND P2, PT, R0, UR4, PT ;  /* 0x0000000400007c0c */ /* 0x000fc6000bf46270 */
[C---:B---3--:R-:W-:Y:S01]  /*243e0*/  IMAD.WIDE R10, R25.reuse, 0x4, R84 ;  /* 0x00000004190a7825 */ /* 0x048fe200078e0254 */
[----:B------:R2:W-:Y:S01]  /*243f0*/  @P4 STG.E desc[UR16][R6.64], R170 ;  /* 0x000000aa06004986 */ /* 0x0005e2000c101910 */
[----:B------:R-:W-:Y:S01]  /*24400*/  ULDC UR4, c[0x0][0x228] ;  /* 0x00008a0000047ab9 */ /* 0x000fe20000000800 */
[----:B------:R-:W-:Y:S01]  /*24410*/  ULDC UR10, c[0x0][0x228] ;  /* 0x00008a00000a7ab9 */ /* 0x000fe20000000800 */
[----:B------:R-:W-:Y:S01]  /*24420*/  IMAD.WIDE R20, R25, 0x4, R86 ;  /* 0x0000000419147825 */ /* 0x000fe200078e0256 */
[----:B------:R3:W-:Y:S04]  /*24430*/  @P6 STG.E desc[UR16][R8.64], R74 ;  /* 0x0000004a08006986 */ /* 0x0007e8000c101910 */
[----:B------:R4:W-:Y:S01]  /*24440*/  @P5 STG.E desc[UR16][R10.64], R218 ;  /* 0x000000da0a005986 */ /* 0x0009e2000c101910 */
[----:B------:R-:W-:Y:S01]  /*24450*/  ISETP.LT.AND P5, PT, R13, UR4, !P1 ;  /* 0x000000040d007c0c */ /* 0x000fe2000cfa1270 */
[----:B------:R-:W-:-:S02]  /*24460*/  ULDC UR4, c[0x0][0x228] ;  /* 0x00008a0000047ab9 */ /* 0x000fc40000000800 */
[----:B------:R4:W-:Y:S01]  /*24470*/  @P0 STG.E desc[UR16][R20.64], R42 ;  /* 0x0000002a14000986 */ /* 0x0009e2000c101910 */
[----:B------:R-:W-:Y:S01]  /*24480*/  ISETP.LT.AND P0, PT, R17, UR4, !P1 ;  /* 0x0000000411007c0c */ /* 0x000fe2000cf01270 */
[----:B------:R-:W-:Y:S01]  /*24490*/  VIADD R25, R25, UR28 ;  /* 0x0000001c19197c36 */ /* 0x000fe20008000000 */
[----:B------:R-:W-:Y:S01]  /*244a0*/  ISETP.LT.AND P4, PT, R16, UR6, !P1 ;  /* 0x0000000610007c0c */ /* 0x000fe2000cf81270 */
[----:B------:R-:W-:Y:S01]  /*244b0*/  ULDC UR4, c[0x0][0x22c] ;  /* 0x00008b0000047ab9 */ /* 0x000fe20000000800 */
[----:B------:R-:W-:Y:S01]  /*244c0*/  ISETP.LT.AND P1, PT, R15, UR8, !P1 ;  /* 0x000000080f007c0c */ /* 0x000fe2000cf21270 */
[----:B-1----:R-:W-:Y:S01]  /*244d0*/  IMAD.WIDE R4, R25, 0x4, R2 ;  /* 0x0000000419047825 */ /* 0x002fe200078e0202 */
[----:B------:R-:W-:Y:S01]  /*244e0*/  ISETP.LT.AND P6, PT, R13, UR10, !P3 ;  /* 0x0000000a0d007c0c */ /* 0x000fe2000dfc1270 */
[----:B------:R-:W-:Y:S01]  /*244f0*/  ULDC UR6, c[0x0][0x228] ;  /* 0x00008a0000067ab9 */ /* 0x000fe20000000800 */
[----:B------:R-:W-:Y:S01]  /*24500*/  IADD3 R0, R12, 0x30, RZ ;  /* 0x000000300c007810 */ /* 0x000fe20007ffe0ff */
[C---:B--2---:R-:W-:Y:S01]  /*24510*/  IMAD.WIDE R6, R25.reuse, 0x4, R18 ;  /* 0x0000000419067825 */ /* 0x044fe200078e0212 */
[----:B------:R1:W-:Y:S01]  /*24520*/  @P5 STG.E desc[UR16][R4.64], R142 ;  /* 0x0000008e04005986 */ /* 0x0003e2000c101910 */
[----:B------:R-:W-:Y:S01]  /*24530*/  ULDC UR8, c[0x0][0x228] ;  /* 0x00008a0000087ab9 */ /* 0x000fe20000000800 */
[----:B------:R-:W-:Y:S01]  /*24540*/  ISETP.GE.AND P5, PT, R0, UR4, PT ;  /* 0x0000000400007c0c */ /* 0x000fe2000bfa6270 */
[C---:B------:R-:W-:Y:S01]  /*24550*/  VIADD R23, R25.reuse, UR28 ;  /* 0x0000001c19177c36 */ /* 0x040fe20008000000 */
[----:B------:R-:W-:Y:S01]  /*24560*/  ULDC UR4, c[0x0][0x228] ;  /* 0x00008a0000047ab9 */ /* 0x000fe20000000800 */
[C---:B---3--:R-:W-:Y:S01]  /*24570*/  IMAD.WIDE R8, R25.reuse, 0x4, R84 ;  /* 0x0000000419087825 */ /* 0x048fe200078e0254 */
[----:B------:R2:W-:Y:S03]  /*24580*/  @P0 STG.E desc[UR16][R6.64], R110 ;  /* 0x0000006e06000986 */ /* 0x0005e6000c101910 */
[----:B----4-:R-:W-:Y:S01]  /*24590*/  IMAD.WIDE R10, R25, 0x4, R86 ;  /* 0x00000004190a7825 */ /* 0x010fe200078e0256 */
[----:B------:R-:W-:Y:S01]  /*245a0*/  ISETP.LT.AND P0, PT, R17, UR4, !P3 ;  /* 0x0000000411007c0c */ /* 0x000fe2000df01270 */
[----:B------:R3:W-:Y:S01]  /*245b0*/  @P4 STG.E desc[UR16][R8.64], R202 ;  /* 0x000000ca08004986 */ /* 0x0007e2000c101910 */
[----:B------:R-:W-:Y:S01]  /*245c0*/  ULDC UR4, c[0x0][0x228] ;  /* 0x00008a0000047ab9 */ /* 0x000fe20000000800 */
[C---:B------:R-:W-:Y:S01]  /*245d0*/  IMAD.WIDE R20, R23.reuse, 0x4, R2 ;  /* 0x0000000417147825 */ /* 0x040fe200078e0202 */
[----:B------:R-:W-:Y:S01]  /*245e0*/  ULDC UR10, c[0x0][0x228] ;  /* 0x00008a00000a7ab9 */ /* 0x000fe20000000800 */
[----:B------:R4:W-:Y:S01]  /*245f0*/  @P1 STG.E desc[UR16][R10.64], R206 ;  /* 0x000000ce0a001986 */ /* 0x0009e2000c101910 */
[----:B------:R-:W-:Y:S01]  /*24600*/  ISETP.LT.AND P1, PT, R16, UR4, !P3 ;  /* 0x0000000410007c0c */ /* 0x000fe2000df21270 */
[----:B-1----:R-:W-:Y:S01]  /*24610*/  IMAD.WIDE R4, R23, 0x4, R18 ;  /* 0x0000000417047825 */ /* 0x002fe200078e0212 */
[----:B------:R-:W-:Y:S01]  /*24620*/  ISETP.LT.AND P3, PT, R15, UR6, !P3 ;  /* 0x000000060f007c0c */ /* 0x000fe2000df61270 */
[----:B------:R1:W-:Y:S01]  /*24630*/  @P6 STG.E desc[UR16][R20.64], R171 ;  /* 0x000000ab14006986 */ /* 0x0003e2000c101910 */
[----:B------:R-:W-:Y:S01]  /*24640*/  ISETP.LT.AND P6, PT, R13, UR8, !P2 ;  /* 0x000000080d007c0c */ /* 0x000fe2000d7c1270 */
[----:B------:R-:W-:Y:S01]  /*24650*/  VIADD R0, R12, 0x31 ;  /* 0x000000310c007836 */ /* 0x000fe20000000000 */
[----:B------:R-:W-:Y:S01]  /*24660*/  ISETP.LT.AND P4, PT, R17, UR10, !P2 ;  /* 0x0000000a11007c0c */ /* 0x000fe2000d781270 */
[C---:B--2---:R-:W-:Y:S01]  /*24670*/  IMAD.WIDE R6, R23.reuse, 0x4, R84 ;  /* 0x0000000417067825 */ /* 0x044fe200078e0254 */
[C---:B------:R-:W-:Y:S01]  /*24680*/  IADD3 R25, R23.reuse, UR28, RZ ;  /* 0x0000001c17197c10 */ /* 0x040fe2000fffe0ff */
[----:B------:R-:W-:Y:S01]  /*24690*/  ULDC UR4, c[0x0][0x22c] ;  /* 0x00008b0000047ab9 */ /* 0x000fe20000000800 */
[----:B------:R2:W-:Y:S01]  /*246a0*/  @P0 STG.E desc[UR16][R4.64], R75 ;  /* 0x0000004b04000986 */ /* 0x0005e2000c101910 */
[----:B---3--:R-:W-:Y:S01]  /*246b0*/  IMAD.WIDE R8, R23, 0x4, R86 ;  /* 0x0000000417087825 */ /* 0x008fe200078e0256 */
[----:B------:R-:W-:Y:S01]  /*246c0*/  ISETP.GE.AND P0, PT, R0, UR4, PT ;  /* 0x0000000400007c0c */ /* 0x000fe2000bf06270 */
[----:B------:R-:W-:Y:S01]  /*246d0*/  ULDC UR4, c[0x0][0x228] ;  /* 0x00008a0000047ab9 */ /* 0x000fe20000000800 */
[----:B------:R-:W-:Y:S01]  /*246e0*/  ULDC UR6, c[0x0][0x228] ;  /* 0x00008a0000067ab9 */ /* 0x000fe20000000800 */
[C---:B----4-:R-:W-:Y:S01]  /*246f0*/  IMAD.WIDE R10, R25.reuse, 0x4, R2 ;  /* 0x00000004190a7825 */ /* 0x050fe200078e0202 */
[----:B------:R3:W-:Y:S01]  /*24700*/  @P1 STG.E desc[UR16][R6.64], R219 ;  /* 0x000000db06001986 */ /* 0x0007e2000c101910 */
[----:B------:R-:W-:Y:S01]  /*24710*/  ISETP.LT.AND P1, PT, R16, UR4, !P2 ;  /* 0x0000000410007c0c */ /* 0x000fe2000d721270 */
[----:B------:R-:W-:Y:S01]  /*24720*/  ULDC UR4, c[0x0][0x228] ;  /* 0x00008a0000047ab9 */ /* 0x000fe20000000800 */
[----:B-1----:R-:W-:Y:S01]  /*24730*/  IMAD.WIDE R20, R25, 0x4, R18 ;  /* 0x0000000419147825 */ /* 0x002fe200078e0212 */
[----:B------:R1:W-:Y:S01]  /*24740*/  @P3 STG.E desc[UR16][R8.64], R43 ;  /* 0x0000002b08003986 */ /* 0x0003e2000c101910 */
[----:B------:R-:W-:Y:S01]  /*24750*/  ULDC UR8, c[0x0][0x228] ;  /* 0x00008a0000087ab9 */ /* 0x000fe20000000800 */
[----:B------:R-:W-:Y:S01]  /*24760*/  ISETP.LT.AND P2, PT, R15, UR6, !P2 ;  /* 0x000000060f007c0c */ /* 0x000fe2000d741270 */
[----:B------:R-:W-:Y:S01]  /*24770*/  ULDC UR10, c[0x0][0x228] ;  /* 0x00008a00000a7ab9 */ /* 0x000fe20000000800 */
[----:B------:R4:W-:Y:S01]  /*24780*/  @P6 STG.E desc[UR16][R10.64], R143 ;  /* 0x0000008f0a006986 */ /* 0x0009e2000c101910 */
[----:B------:R-:W-:-:S02]  /*24790*/  ISETP.LT.AND P6, PT, R13, UR4, !P5 ;  /* 0x000000040d007c0c */ /* 0x000fc4000efc1270 */
[----:B------:R-:W-:Y:S01]  /*247a0*/  IADD3 R27, R25, UR28, RZ ;  /* 0x0000001c191b7c10 */ /* 0x000fe2000fffe0ff */
[----:B------:R4:W-:Y:S01]  /*247b0*/  @P4 STG.E desc[UR16][R20.64], R111 ;  /* 0x0000006f14004986 */ /* 0x0009e2000c101910 */
[----:B------:R-:W-:Y:S01]  /*247c0*/  ISETP.LT.AND P4, PT, R17, UR8, !P5 ;  /* 0x0000000811007c0c */ /* 0x000fe2000ef81270 */
[----:B--2---:R-:W-:Y:S01]  /*247d0*/  IMAD.WIDE R4, R25, 0x4, R84 ;  /* 0x0000000419047825 */ /* 0x004fe200078e0254 */
[----:B------:R-:W-:Y:S01]  /*247e0*/  ISETP.LT.AND P3, PT, R16, UR10, !P5 ;  /* 0x0000000a10007c0c */ /* 0x000fe2000ef61270 */
[----:B------:R-:W-:Y:S01]  /*247f0*/  ULDC UR4, c[0x0][0x22c] ;  /* 0x00008b0000047ab9 */ /* 0x000fe20000000800 */
[----:B------:R-:W-:Y:S01]  /*24800*/  ISETP.LT.AND P5, PT, R15, UR12, !P5 ;  /* 0x0000000c0f007c0c */ /* 0x000fe2000efa1270 */
[----:B---3--:R-:W-:Y:S01]  /*24810*/  IMAD.WIDE R6, R25, 0x4, R86 ;  /* 0x0000000419067825 */ /* 0x008fe200078e0256 */
[----:B------:R-:W-:Y:S01]  /*24820*/  @P1 STG.E desc[UR16][R4.64], R203 ;  /* 0x000000cb04001986 */ /* 0x000fe2000c101910 */
[----:B------:R-:W-:Y:S01]  /*24830*/  ULDC UR6, c[0x0][0x228] ;  /* 0x00008a0000067ab9 */ /* 0x000fe20000000800 */
[----:B------:R-:W-:Y:S01]  /*24840*/  ULDC UR8, c[0x0][0x228] ;  /* 0x00008a0000087ab9 */ /* 0x000fe20000000800 */
[----:B------:R-:W-:-:S02]  /*24850*/  VIADD R0, R12, 0x32 ;  /* 0x000000320c007836 */ /* 0x000fc40000000000 */
[C---:B-1----:R-:W-:Y:S01]  /*24860*/  IMAD.WIDE R8, R27.reuse, 0x4, R2 ;  /* 0x000000041b087825 */ /* 0x042fe200078e0202 */
[----:B------:R-:W-:Y:S01]  /*24870*/  @P2 STG.E desc[UR16][R6.64], R207 ;  /* 0x000000cf06002986 */ /* 0x000fe2000c101910 */
[----:B------:R-:W-:Y:S02]  /*24880*/  ULDC UR10, c[0x0][0x228] ;  /* 0x00008a00000a7ab9 */ /* 0x000fe40000000800 */
[----:B----4-:R-:W-:Y:S01]  /*24890*/  IMAD.WIDE R10, R27, 0x4, R18 ;  /* 0x000000041b0a7825 */ /* 0x010fe200078e0212 */
[----:B------:R-:W-:-:S03]  /*248a0*/  ISETP.GE.AND P1, PT, R0, UR4, PT ;  /* 0x0000000400007c0c */ /* 0x000fc6000bf26270 */
[C---:B------:R-:W-:Y:S01]  /*248b0*/  IMAD.WIDE R20, R27.reuse, 0x4, R84 ;  /* 0x000000041b147825 */ /* 0x040fe200078e0254 */
[----:B------:R-:W-:Y:S01]  /*248c0*/  @P6 STG.E desc[UR16][R8.64], R76 ;  /* 0x0000004c08006986 */ /* 0x000fe2000c101910 */
[----:B------:R-:W-:Y:S01]  /*248d0*/  ULDC UR4, c[0x0][0x228] ;  /* 0x00008a0000047ab9 */ /* 0x000fe20000000800 */
[----:B------:R-:W-:Y:S01]  /*248e0*/  ULDC UR12, c[0x0][0x228] ;  /* 0x00008a00000c7ab9 */ /* 0x000fe20000000800 */
[----:B------:R-:W-:Y:S01]  /*248f0*/  IMAD.WIDE R22, R27, 0x4, R86 ;  /* 0x000000041b167825 */ /* 0x000fe200078e0256 */
[----:B------:R1:W-:Y:S01]  /*24900*/  @P4 STG.E desc[UR16][R10.64], R172 ;  /* 0x000000ac0a004986 */ /* 0x0003e2000c101910 */
[----:B------:R-:W-:Y:S01]  /*24910*/  ISETP.LT.AND P4, PT, R16, UR8, !P0 ;  /* 0x0000000810007c0c */ /* 0x000fe2000c781270 */
[----:B------:R-:W-:Y:S02]  /*24920*/  ULDC UR8, c[0x0][0x228] ;  /* 0x00008a0000087ab9 */ /* 0x000fe40000000800 */
[----:B------:R-:W-:Y:S01]  /*24930*/  @P3 STG.E desc[UR16][R20.64], R224 ;  /* 0x000000e014003986 */ /* 0x000fe2000c101910 */
[C---:B------:R-:W-:Y:S01]  /*24940*/  ISETP.LT.AND P3, PT, R13.reuse, UR4, !P0 ;  /* 0x000000040d007c0c */ /* 0x040fe2000c761270 */
[----:B------:R-:W-:Y:S01]  /*24950*/  VIADD R0, R12, 0x33 ;  /* 0x000000330c007836 */ /* 0x000fe20000000000 */
[----:B------:R-:W-:Y:S01]  /*24960*/  ISETP.LT.AND P6, PT, R13, UR12, !P1 ;  /* 0x0000000c0d007c0c */ /* 0x000fe2000cfc1270 */
[----:B------:R2:W-:Y:S01]  /*24970*/  @P5 STG.E desc[UR16][R22.64], R44 ;  /* 0x0000002c16005986 */ /* 0x0005e2000c101910 */
[----:B------:R-:W-:Y:S01]  /*24980*/  ISETP.LT.AND P5, PT, R17, UR6, !P0 ;  /* 0x0000000611007c0c */ /* 0x000fe2000c7a1270 */
[----:B------:R-:W-:Y:S01]  /*24990*/  ULDC UR4, c[0x0][0x22c] ;  /* 0x00008b0000047ab9 */ /* 0x000fe20000000800 */
[----:B------:R-:W-:Y:S01]  /*249a0*/  ISETP.LT.AND P0, PT, R15, UR10, !P0 ;  /* 0x0000000a0f007c0c */ /* 0x000fe2000c701270 */
[----:B-1----:R-:W-:Y:S01]  /*249b0*/  VIADD R11, R27, UR28 ;  /* 0x0000001c1b0b7c36 */ /* 0x002fe20008000000 */
[----:B------:R-:W-:Y:S01]  /*249c0*/  ISETP.GE.AND P2, PT, R0, UR4, PT ;  /* 0x0000000400007c0c */ /* 0x000fe2000bf46270 */
[----:B------:R-:W-:Y:S01]  /*249d0*/  ULDC UR4, c[0x0][0x228] ;  /* 0x00008a0000047ab9 */ /* 0x000fe20000000800 */
[----:B------:R-:W-:Y:S01]  /*249e0*/  ULDC UR6, c[0x0][0x228] ;  /* 0x00008a0000067ab9 */ /* 0x000fe20000000800 */
[----:B------:R-:W-:Y:S01]  /*249f0*/  IMAD.WIDE R4, R11, 0x4, R2 ;  /* 0x000000040b047825 */ /* 0x000fe200078e0202 */
[----:B------:R-:W-:-:S03]  /*24a00*/  ULDC UR10, c[0x0][0x228] ;  /* 0x00008a00000a7ab9 */ /* 0x000fc60000000800 */
[C---:B------:R-:W-:Y:S01]  /*24a10*/  IMAD.WIDE R6, R11.reuse, 0x4, R18 ;  /* 0x000000040b067825 */ /* 0x040fe200078e0212 */
[----:B--2---:R-:W-:-:S03]  /*24a20*/  IADD3 R23, R11, UR28, RZ ;  /* 0x0000001c0b177c10 */ /* 0x004fc6000fffe0ff */
[C---:B------:R-:W-:Y:S01]  /*24a30*/  IMAD.WIDE R8, R11.reuse, 0x4, R84 ;  /* 0x000000040b087825 */ /* 0x040fe200078e0254 */
[----:B------:R1:W-:Y:S03]  /*24a40*/  @P3 STG.E desc[UR16][R4.64], R144 ;  /* 0x0000009004003986 */ /* 0x0003e6000c101910 */
[----:B------:R-:W-:Y:S01]  /*24a50*/  IMAD.WIDE R10, R11, 0x4, R86 ;  /* 0x000000040b0a7825 */ /* 0x000fe200078e0256 */
[----:B------:R2:W-:Y:S01]  /*24a60*/  @P5 STG.E desc[UR16][R6.64], R112 ;  /* 0x0000007006005986 */ /* 0x0005e2000c101910 */
[----:B------:R-:W-:Y:S01]  /*24a70*/  ISETP.LT.AND P3, PT, R16, UR6, !P1 ;  /* 0x0000000610007c0c */ /* 0x000fe2000cf61270 */
[----:B------:R-:W-:Y:S01]  /*24a80*/  ULDC UR6, c[0x0][0x228] ;  /* 0x00008a0000067ab9 */ /* 0x000fe20000000800 */
[----:B------:R-:W-:Y:S01]  /*24a90*/  IMAD.WIDE R20, R23, 0x4, R2 ;  /* 0x0000000417147825 */ /* 0x000fe200078e0202 */
[----:B------:R3:W-:Y:S01]  /*24aa0*/  @P4 STG.E desc[UR16][R8.64], R220 ;  /* 0x000000dc08004986 */ /* 0x0007e2000c101910 */
[----:B------:R-:W-:Y:S01]  /*24ab0*/  ISETP.LT.AND P4, PT, R17, UR4, !P1 ;  /* 0x0000000411007c0c */ /* 0x000fe2000cf81270 */
[----:B------:R-:W-:-:S02]  /*24ac0*/  ULDC UR4, c[0x0][0x22c] ;  /* 0x00008b0000047ab9 */ /* 0x000fc40000000800 */
[----:B------:R4:W-:Y:S01]  /*24ad0*/  @P0 STG.E desc[UR16][R10.64], R208 ;  /* 0x000000d00a000986 */ /* 0x0009e2000c101910 */
[----:B------:R-:W-:Y:S01]  /*24ae0*/  ISETP.LT.AND P0, PT, R15, UR8, !P1 ;  /* 0x000000080f007c0c */ /* 0x000fe2000cf01270 */
[----:B------:R-:W-:Y:S01]  /*24af0*/  VIADD R0, R12, 0x34 ;  /* 0x000000340c007836 */ /* 0x000fe20000000000 */
[----:B------:R-:W-:Y:S01]  /*24b00*/  ISETP.LT.AND P5, PT, R17, UR6, !P2 ;  /* 0x0000000611007c0c */ /* 0x000fe2000d7a1270 */
[----:B------:R4:W-:Y:S01]  /*24b10*/  @P6 STG.E desc[UR16][R20.64], R77 ;  /* 0x0000004d14006986 */ /* 0x0009e2000c101910 */
[----:B------:R-:W-:Y:S01]  /*24b20*/  ISETP.LT.AND P6, PT, R13, UR10, !P2 ;  /* 0x0000000a0d007c0c */ /* 0x000fe2000d7c1270 */
[----:B-1----:R-:W-:-:S04]  /*24b30*/  IMAD.WIDE R4, R23, 0x4, R18 ;  /* 0x0000000417047825 */ /* 0x002fc800078e0212 */
[----:B--2---:R-:W-:Y:S01]  /*24b40*/  IMAD.WIDE R6, R23, 0x4, R84 ;  /* 0x0000000417067825 */ /* 0x004fe200078e0254 */
[----:B------:R-:W-:-:S03]  /*24b50*/  ISETP.GE.AND P1, PT, R0, UR4, PT ;  /* 0x0000000400007c0c */ /* 0x000fc6000bf26270 */
[C---:B------:R-:W-:Y:S02]  /*24b60*/  VIADD R25, R23.reuse, UR28 ;  /* 0x0000001c17197c36 */ /* 0x040fe40008000000 */
[----:B---3--:R-:W-:Y:S01]  /*24b70*/  IMAD.WIDE R8, R23, 0x4, R86 ;  /* 0x0000000417087825 */ /* 0x008fe200078e0256 */
[----:B------:R1:W-:Y:S01]  /*24b80*/  @P4 STG.E desc[UR16][R4.64], R173 ;  /* 0x000000ad04004986 */ /* 0x0003e2000c101910 */
[----:B------:R-:W-:Y:S01]  /*24b90*/  ULDC UR4, c[0x0][0x228] ;  /* 0x00008a0000047ab9 */ /* 0x000fe20000000800 */
[----:B------:R-:W-:Y:S01]  /*24ba0*/  ULDC UR6, c[0x0][0x228] ;  /* 0x00008a0000067ab9 */ /* 0x000fe20000000800 */
[C---:B----4-:R-:W-:Y:S01]  /*24bb0*/  IMAD.WIDE R10, R25.reuse, 0x4, R2 ;  /* 0x00000004190a7825 */ /* 0x050fe200078e0202 */
[----:B------:R2:W-:Y:S01]  /*24bc0*/  @P3 STG.E desc[UR16][R6.64], R225 ;  /* 0x000000e106003986 */ /* 0x0005e2000c101910 */
[----:B------:R-:W-:Y:S01]  /*24bd0*/  ULDC UR8, c[0x0][0x228] ;  /* 0x00008a0000087ab9 */ /* 0x000fe20000000800 */
[----:B------:R-:W-:Y:S01]  /*24be0*/  ULDC UR10, c[0x0][0x228] ;  /* 0x00008a00000a7ab9 */ /* 0x000fe20000000800 */
[----:B------:R-:W-:Y:S01]  /*24bf0*/  IMAD.WIDE R20, R25, 0x4, R18 ;  /* 0x0000000419147825 */ /* 0x000fe200078e0212 */
[----:B------:R3:W-:Y:S01]  /*24c00*/  @P0 STG.E desc[UR16][R8.64], R45 ;  /* 0x0000002d08000986 */ /* 0x0007e2000c101910 */
[----:B------:R-:W-:Y:S01]  /*24c10*/  ISETP.LT.AND P0, PT, R16, UR4, !P2 ;  /* 0x0000000410007c0c */ /* 0x000fe2000d701270 */
[----:B------:R-:W-:Y:S01]  /*24c20*/  ULDC UR4, c[0x0][0x228] ;  /* 0x00008a0000047ab9 */ /* 0x000fe20000000800 */
[----:B------:R-:W-:Y:S01]  /*24c30*/  ISETP.LT.AND P4, PT, R13, UR6, !P1 ;  /* 0x000000060d007c0c */ /* 0x000fe2000cf81270 */
[----:B------:R4:W-:Y:S01]  /*24c40*/  @P6 STG.E desc[UR16][R10.64], R145 ;  /* 0x000000910a006986 */ /* 0x0009e2000c101910 */
[----:B------:R-:W-:-:S02]  /*24c50*/  ISETP.LT.AND P2, PT, R15, UR4, !P2 ;  /* 0x000000040f007c0c */ /* 0x000fc4000d741270 */
[----:B------:R-:W-:Y:S01]  /*24c60*/  IADD3 R0, R12, 0x35, RZ ;  /* 0x000000350c007810 */ /* 0x000fe20007ffe0ff */
[----:B------:R4:W-:Y:S01]  /*24c70*/  @P5 STG.E desc[UR16][R20.64], R113 ;  /* 0x0000007114005986 */ /* 0x0009e2000c101910 */
[----:B------:R-:W-:Y:S01]  /*24c80*/  ISETP.LT.AND P5, PT, R17, UR8, !P1 ;  /* 0x0000000811007c0c */ /* 0x000fe2000cfa1270 */
[C---:B------:R-:W-:Y:S01]  /*24c90*/  VIADD R23, R25.reuse, UR28 ;  /* 0x0000001c19177c36 */ /* 0x040fe20008000000 */
[----:B------:R-:W-:Y:S01]  /*24ca0*/  ISETP.LT.AND P6, PT, R16, UR10, !P1 ;  /* 0x0000000a10007c0c */ /* 0x000fe2000cfc1270 */
[C---:B-1----:R-:W-:Y:S01]  /*24cb0*/  IMAD.WIDE R4, R25.reuse, 0x4, R84 ;  /* 0x0000000419047825 */ /* 0x042fe200078e0254 */
[----:B------:R-:W-:Y:S01]  /*24cc0*/  ISETP.GE.AND P3, PT, R0, UR7, PT ;  /* 0x0000000700007c0c */ /* 0x000fe2000bf66270 */
[----:B------:R-:W-:Y:S01]  /*24cd0*/  ULDC UR4, c[0x0][0x228] ;  /* 0x00008a0000047ab9 */ /* 0x000fe20000000800 */
[----:B------:R-:W-:Y:S01]  /*24ce0*/  ULDC UR6, c[0x0][0x228] ;  /* 0x00008a0000067ab9 */ /* 0x000fe20000000800 */
[----:B------:R-:W-:Y:S01]  /*24cf0*/  VIADD R0, R12, 0x36 ;  /* 0x000000360c007836 */ /* 0x000fe20000000000 */
[----:B------:R-:W-:Y:S01]  /*24d00*/  ULDC UR8, c[0x0][0x228] ;  /* 0x00008a0000087ab9 */ /* 0x000fe20000000800 */
[----:B--2---:R-:W-:Y:S01]  /*24d10*/  IMAD.WIDE R6, R25, 0x4, R86 ;  /* 0x0000000419067825 */ /* 0x004fe200078e0256 */
[----:B------:R1:W-:Y:S01]  /*24d20*/  @P0 STG.E desc[UR16][R4.64], R221 ;  /* 0x000000dd04000986 */ /* 0x0003e2000c101910 */
[----:B------:R-:W-:Y:S01]  /*24d30*/  ISETP.LT.AND P1, PT, R15, UR4, !P1 ;  /* 0x000000040f007c0c */ /* 0x000fe2000cf21270 */
[----:B------:R-:W-:Y:S01]  /*24d40*/  ULDC UR4, c[0x0][0x228] ;  /* 0x00008a0000047ab9 */ /* 0x000fe20000000800 */
[----:B---3--:R-:W-:Y:S01]  /*24d50*/  IMAD.WIDE R8, R23, 0x4, R2 ;  /* 0x0000000417087825 */ /* 0x008fe200078e0202 */
[----:B------:R-:W-:-:S03]  /*24d60*/  ISETP.GE.AND P0, PT, R0, UR5, PT ;  /* 0x0000000500007c0c */ /* 0x000fc6000bf06270 */
[C---:B----4-:R-:W-:Y:S01]  /*24d70*/  IMAD.WIDE R10, R23.reuse, 0x4, R18 ;  /* 0x00000004170a7825 */ /* 0x050fe200078e0212 */
[----:B------:R-:W-:Y:S01]  /*24d80*/  @P2 STG.E desc[UR16][R6.64], R209 ;  /* 0x000000d106002986 */ /* 0x000fe2000c101910 */
[----:B------:R-:W-:Y:S02]  /*24d90*/  ULDC UR5, c[0x0][0x228] ;  /* 0x00008a0000057ab9 */ /* 0x000fe40000000800 */
[----:B------:R-:W-:Y:S01]  /*24da0*/  IMAD.WIDE R20, R23, 0x4, R84 ;  /* 0x0000000417147825 */ /* 0x000fe200078e0254 */
[----:B------:R-:W-:Y:S01]  /*24db0*/  @P4 STG.E desc[UR16][R8.64], R78 ;  /* 0x0000004e08004986 */ /* 0x000fe2000c101910 */
[----:B------:R-:W-:Y:S01]  /*24dc0*/  ISETP.LT.AND P2, PT, R13, UR4, !P3 ;  /* 0x000000040d007c0c */ /* 0x000fe2000df41270 */
[----:B------:R-:W-:Y:S01]  /*24dd0*/  ULDC UR7, c[0x0][0x228] ;  /* 0x00008a0000077ab9 */ /* 0x000fe20000000800 */
[----:B------:R-:W-:Y:S01]  /*24de0*/  ISETP.LT.AND P4, PT, R17, UR5, !P3 ;  /* 0x0000000511007c0c */ /* 0x000fe2000df81270 */
[----:B------:R-:W-:Y:S01]  /*24df0*/  @P5 STG.E desc[UR16][R10.64], R174 ;  /* 0x000000ae0a005986 */ /* 0x000fe2000c101910 */
[----:B------:R-:W-:Y:S01]  /*24e00*/  ISETP.LT.AND P5, PT, R16, UR6, !P3 ;  /* 0x0000000610007c0c */ /* 0x000fe2000dfa1270 */
[----:B-1----:R-:W-:Y:S01]  /*24e10*/  IMAD.WIDE R4, R23, 0x4, R86 ;  /* 0x0000000417047825 */ /* 0x002fe200078e0256 */
[----:B------:R-:W-:Y:S01]  /*24e20*/  ISETP.LT.AND P3, PT, R15, UR7, !P3 ;  /* 0x000000070f007c0c */ /* 0x000fe2000df61270 */
[----:B------:R1:W-:Y:S01]  /*24e30*/  @P6 STG.E desc[UR16][R20.64], R226 ;  /* 0x000000e214006986 */ /* 0x0003e2000c101910 */
[----:B------:R-:W-:Y:S01]  /*24e40*/  ULDC UR4, c[0x0][0x228] ;  /* 0x00008a0000047ab9 */ /* 0x000fe20000000800 */
[----:B------:R-:W-:Y:S01]  /*24e50*/  ULDC UR5, c[0x0][0x228] ;  /* 0x00008a0000057ab9 */ /* 0x000fe20000000800 */
[----:B------:R-:W-:Y:S01]  /*24e60*/  IADD3 R0, R12, 0x37, RZ ;  /* 0x000000370c007810 */ /* 0x000fe20007ffe0ff */
[----:B------:R2:W-:Y:S01]  /*24e70*/  @P1 STG.E desc[UR16][R4.64], R46 ;  /* 0x0000002e04001986 */ /* 0x0005e2000c101910 */
[----:B------:R-:W-:Y:S01]  /*24e80*/  ULDC UR6, c[0x0][0x228] ;  /* 0x00008a0000067ab9 */ /* 0x000fe20000000800 */
[----:B------:R-:W-:Y:S01]  /*24e90*/  ULDC UR7, c[0x0][0x228] ;  /* 0x00008a0000077ab9 */ /* 0x000fe20000000800 */
[----:B-1----:R-:W-:-:S04]  /*24ea0*/  VIADD R21, R23, UR28 ;  /* 0x0000001c17157c36 */ /* 0x002fc80008000000 */
[----:B------:R-:W-:-:S04]  /*24eb0*/  IMAD.WIDE R6, R21, 0x4, R2 ;  /* 0x0000000415067825 */ /* 0x000fc800078e0202 */
[C---:B------:R-:W-:Y:S01]  /*24ec0*/  IMAD.WIDE R8, R21.reuse, 0x4, R18 ;  /* 0x0000000415087825 */ /* 0x040fe200078e0212 */
[----:B------:R1:W-:Y:S03]  /*24ed0*/  @P2 STG.E desc[UR16][R6.64], R146 ;  /* 0x0000009206002986 */ /* 0x0003e6000c101910 */
[C---:B------:R-:W-:Y:S02]  /*24ee0*/  VIADD R25, R21.reuse, UR28 ;  /* 0x0000001c15197c36 */ /* 0x040fe40008000000 */
[C---:B------:R-:W-:Y:S01]  /*24ef0*/  IMAD.WIDE R10, R21.reuse, 0x4, R84 ;  /* 0x00000004150a7825 */ /* 0x040fe200078e0254 */
[----:B------:R3:W-:Y:S03]  /*24f00*/  @P4 STG.E desc[UR16][R8.64], R114 ;  /* 0x0000007208004986 */ /* 0x0007e6000c101910 */
[----:B------:R-:W-:Y:S01]  /*24f10*/  IMAD.WIDE R20, R21, 0x4, R86 ;  /* 0x0000000415147825 */ /* 0x000fe200078e0256 */
[----:B------:R-:W-:Y:S01]  /*24f20*/  @P5 STG.E desc[UR16][R10.64], R222 ;  /* 0x000000de0a005986 */ /* 0x000fe2000c101910 */
[----:B------:R-:W-:Y:S01]  /*24f30*/  ISETP.LT.AND P6, PT, R13, UR8, !P0 ;  /* 0x000000080d007c0c */ /* 0x000fe2000c7c1270 */
[----:B------:R-:W-:-:S02]  /*24f40*/  ULDC UR8, c[0x0][0x228] ;  /* 0x00008a0000087ab9 */ /* 0x000fc40000000800 */
[----:B------:R-:W-:Y:S01]  /*24f50*/  @P3 STG.E desc[UR16][R20.64], R210 ;  /* 0x000000d214003986 */ /* 0x000fe2000c101910 */
[----:B------:R-:W-:Y:S01]  /*24f60*/  ISETP.LT.AND P3, PT, R17, UR4, !P0 ;  /* 0x0000000411007c0c */ /* 0x000fe2000c761270 */
[C---:B------:R-:W-:Y:S01]  /*24f70*/  IMAD.WIDE R22, R25.reuse, 0x4, R2 ;  /* 0x0000000419167825 */ /* 0x040fe200078e0202 */
[----:B------:R-:W-:Y:S01]  /*24f80*/  ISETP.LT.AND P4, PT, R16, UR5, !P0 ;  /* 0x0000000510007c0c */ /* 0x000fe2000c781270 */
[----:B------:R-:W-:Y:S01]  /*24f90*/  ULDC UR4, c[0x0][0x228] ;  /* 0x00008a0000047ab9 */ /* 0x000fe20000000800 */
[----:B------:R-:W-:Y:S01]  /*24fa0*/  ISETP.GE.AND P1, PT, R0, UR15, PT ;  /* 0x0000000f00007c0c */ /* 0x000fe2000bf26270 */
[----:B--2---:R-:W-:Y:S01]  /*24fb0*/  IMAD.WIDE R4, R25, 0x4, R18 ;  /* 0x0000000419047825 */ /* 0x004fe200078e0212 */
[----:B------:R-:W-:Y:S01]  /*24fc0*/  ISETP.LT.AND P0, PT, R15, UR6, !P0 ;  /* 0x000000060f007c0c */ /* 0x000fe2000c701270 */
[----:B------:R-:W-:Y:S02]  /*24fd0*/  ULDC UR5, c[0x0][0x228] ;  /* 0x00008a0000057ab9 */ /* 0x000fe40000000800 */
[----:B-1----:R-:W-:Y:S01]  /*24fe0*/  IMAD.WIDE R6, R25, 0x4, R84 ;  /* 0x0000000419067825 */ /* 0x002fe200078e0254 */
[----:B------:R1:W-:Y:S01]  /*24ff0*/  @P6 STG.E desc[UR16][R22.64], R79 ;  /* 0x0000004f16006986 */ /* 0x0003e2000c101910 */
[----:B------:R-:W-:Y:S01]  /*25000*/  ISETP.LT.AND P5, PT, R13, UR7, !P1 ;  /* 0x000000070d007c0c */ /* 0x000fe2000cfa1270 */
[----:B------:R-:W-:Y:S01]  /*25010*/  ULDC UR6, c[0x0][0x228] ;  /* 0x00008a0000067ab9 */ /* 0x000fe20000000800 */
[C---:B------:R-:W-:Y:S01]  /*25020*/  IADD3 R0, R12.reuse, 0x38, RZ ;  /* 0x000000380c007810 */ /* 0x040fe20007ffe0ff */
[----:B------:R-:W-:Y:S01]  /*25030*/  @P3 STG.E desc[UR16][R4.64], R175 ;  /* 0x000000af04003986 */ /* 0x000fe2000c101910 */
[----:B---3--:R-:W-:Y:S01]  /*25040*/  IMAD.WIDE R8, R25, 0x4, R86 ;  /* 0x0000000419087825 */ /* 0x008fe200078e0256 */
[----:B------:R-:W-:Y:S01]  /*25050*/  ISETP.LT.AND P6, PT, R17, UR4, !P1 ;  /* 0x0000000411007c0c */ /* 0x000fe2000cfc1270 */
[----:B------:R-:W-:Y:S01]  /*25060*/  ULDC UR4, c[0x0][0x228] ;  /* 0x00008a0000047ab9 */ /* 0x000fe20000000800 */
[----:B------:R-:W-:Y:S01]  /*25070*/  @P4 STG.E desc[UR16][R6.64], R227 ;  /* 0x000000e306004986 */ /* 0x000fe2000c101910 */
[----:B------:R-:W-:Y:S01]  /*25080*/  VIADD R14, R12, 0x39 ;  /* 0x000000390c0e7836 */ /* 0x000fe20000000000 */
[----:B------:R-:W-:-:S02]  /*25090*/  ULDC UR7, c[0x0][0x228] ;  /* 0x00008a0000077ab9 */ /* 0x000fc40000000800 */
[----:B------:R-:W2:Y:S01]  /*250a0*/  LDS.128 R4, [R252] ;  /* 0x00000000fc047984 */ /* 0x000ea20000000c00 */
[----:B-1----:R-:W-:Y:S01]  /*250b0*/  VIADD R23, R25, UR28 ;  /* 0x0000001c19177c36 */ /* 0x002fe20008000000 */
[----:B------:R-:W-:-:S03]  /*250c0*/  ISETP.GE.AND P2, PT, R0, UR13, PT ;  /* 0x0000000d00007c0c */ /* 0x000fc6000bf46270 */
[----:B------:R-:W-:Y:S01]  /*250d0*/  IMAD.WIDE R10, R23, 0x4, R2 ;  /* 0x00000004170a7825 */ /* 0x000fe200078e0202 */
[----:B------:R1:W-:Y:S01]  /*250e0*/  @P0 STG.E desc[UR16][R8.64], R47 ;  /* 0x0000002f08000986 */ /* 0x0003e2000c101910 */
[C---:B------:R-:W-:Y:S01]  /*250f0*/  ISETP.LT.AND P3, PT, R16.reuse, UR4, !P1 ;  /* 0x0000000410007c0c */ /* 0x040fe2000cf61270 */
[----:B------:R-:W-:Y:S01]  /*25100*/  ULDC UR4, c[0x0][0x228] ;  /* 0x00008a0000047ab9 */ /* 0x000fe20000000800 */
[----:B------:R-:W-:Y:S01]  /*25110*/  ISETP.LT.AND P0, PT, R15, UR5, !P1 ;  /* 0x000000050f007c0c */ /* 0x000fe2000cf01270 */
[----:B------:R3:W-:Y:S01]  /*25120*/  @P5 STG.E desc[UR16][R10.64], R147 ;  /* 0x000000930a005986 */ /* 0x0007e2000c101910 */
[----:B------:R-:W-:Y:S01]  /*25130*/  ISETP.LT.AND P4, PT, R13, UR6, !P2 ;  /* 0x000000060d007c0c */ /* 0x000fe2000d781270 */
[----:B------:R-:W-:Y:S01]  /*25140*/  IMAD.WIDE R20, R23, 0x4, R18 ;  /* 0x0000000417147825 */ /* 0x000fe200078e0212 */
[----:B------:R-:W-:Y:S01]  /*25150*/  ISETP.LT.AND P5, PT, R17, UR4, !P2 ;  /* 0x0000000411007c0c */ /* 0x000fe2000d7a1270 */
[----:B------:R-:W-:Y:S02]  /*25160*/  ULDC UR4, c[0x0][0x228] ;  /* 0x00008a0000047ab9 */ /* 0x000fe40000000800 */
[C---:B------:R-:W-:Y:S01]  /*25170*/  VIADD R29, R23.reuse, UR28 ;  /* 0x0000001c171d7c36 */ /* 0x040fe20008000000 */
[----:B------:R4:W-:Y:S01]  /*25180*/  @P6 STG.E desc[UR16][R20.64], R115 ;  /* 0x0000007314006986 */ /* 0x0009e2000c101910 */
[----:B-1----:R-:W-:Y:S01]  /*25190*/  IMAD.WIDE R8, R23, 0x4, R84 ;  /* 0x0000000417087825 */ /* 0x002fe200078e0254 */
[----:B------:R-:W-:Y:S01]  /*251a0*/  ISETP.LT.AND P6, PT, R16, UR7, !P2 ;  /* 0x0000000710007c0c */ /* 0x000fe2000d7c1270 */
[----:B------:R-:W-:Y:S01]  /*251b0*/  ULDC UR5, c[0x0][0x228] ;  /* 0x00008a0000057ab9 */ /* 0x000fe20000000800 */
[----:B------:R-:W-:Y:S01]  /*251c0*/  ISETP.LT.AND P1, PT, R15, UR8, !P2 ;  /* 0x000000080f007c0c */ /* 0x000fe2000d721270 */
[----:B---3--:R-:W-:Y:S01]  /*251d0*/  IMAD.WIDE R10, R23, 0x4, R86 ;  /* 0x00000004170a7825 */ /* 0x008fe200078e0256 */
[----:B------:R-:W-:Y:S01]  /*251e0*/  ISETP.GE.AND P2, PT, R14, UR11, PT ;  /* 0x0000000b0e007c0c */ /* 0x000fe2000bf46270 */
[----:B------:R1:W-:Y:S01]  /*251f0*/  @P3 STG.E desc[UR16][R8.64], R223 ;  /* 0x000000df08003986 */ /* 0x0003e2000c101910 */
[----:B------:R-:W-:Y:S01]  /*25200*/  ULDC UR6, c[0x0][0x228] ;  /* 0x00008a0000067ab9 */ /* 0x000fe20000000800 */
[----:B------:R-:W-:Y:S01]  /*25210*/  IMAD.WIDE R22, R29, 0x4, R18 ;  /* 0x000000041d167825 */ /* 0x000fe200078e0212 */
[----:B------:R-:W-:-:S03]  /*25220*/  IADD3 R0, R12, 0x3a, RZ ;  /* 0x0000003a0c007810 */ /* 0x000fc60007ffe0ff */
[----:B----4-:R-:W-:Y:S01]  /*25230*/  IMAD.WIDE R20, R29, 0x4, R2 ;  /* 0x000000041d147825 */ /* 0x010fe200078e0202 */
[----:B------:R3:W-:Y:S01]  /*25240*/  @P0 STG.E desc[UR16][R10.64], R211 ;  /* 0x000000d30a000986 */ /* 0x0007e2000c101910 */
[----:B------:R-:W-:Y:S01]  /*25250*/  ISETP.LT.AND P0, PT, R13, UR4, !P2 ;  /* 0x000000040d007c0c */ /* 0x000fe2000d701270 */
[----:B------:R-:W-:Y:S01]  /*25260*/  ULDC UR4, c[0x0][0x228] ;  /* 0x00008a0000047ab9 */ /* 0x000fe20000000800 */
[----:B------:R-:W-:Y:S01]  /*25270*/  IMAD.WIDE R24, R29, 0x4, R84 ;  /* 0x000000041d187825 */ /* 0x000fe200078e0254 */
[----:B------:R4:W-:Y:S01]  /*25280*/  @P4 STG.E desc[UR16][R20.64], R176 ;  /* 0x000000b014004986 */ /* 0x0009e2000c101910 */
[----:B------:R-:W-:Y:S01]  /*25290*/  ISETP.LT.AND P4, PT, R17, UR5, !P2 ;  /* 0x0000000511007c0c */ /* 0x000fe2000d781270 */
[----:B------:R-:W-:Y:S01]  /*252a0*/  ULDC UR5, c[0x0][0x228] ;  /* 0x00008a0000057ab9 */ /* 0x000fe20000000800 */
[C---:B------:R-:W-:Y:S01]  /*252b0*/  IMAD.WIDE R26, R29.reuse, 0x4, R86 ;  /* 0x000000041d1a7825 */ /* 0x040fe200078e0256 */
[----:B------:R2:W-:Y:S01]  /*252c0*/  @P5 STG.E desc[UR16][R22.64], R80 ;  /* 0x0000005016005986 */ /* 0x0005e2000c101910 */
[----:B------:R-:W-:Y:S01]  /*252d0*/  ISETP.LT.AND P5, PT, R16, UR6, !P2 ;  /* 0x0000000610007c0c */ /* 0x000fe2000d7a1270 */
[----:B------:R-:W-:Y:S01]  /*252e0*/  ULDC UR6, c[0x0][0x228] ;  /* 0x00008a0000067ab9 */ /* 0x000fe20000000800 */
[----:B------:R-:W-:Y:S01]  /*252f0*/  IADD3 R29, R29, UR28, RZ ;  /* 0x0000001c1d1d7c10 */ /* 0x000fe2000fffe0ff */
[----:B------:R-:W-:Y:S01]  /*25300*/  ULDC UR7, c[0x0][0x228] ;  /* 0x00008a0000077ab9 */ /* 0x000fe20000000800 */
[----:B------:R-:W-:Y:S01]  /*25310*/  ISETP.LT.AND P2, PT, R15, UR4, !P2 ;  /* 0x000000040f007c0c */ /* 0x000fe2000d741270 */
[----:B------:R-:W-:Y:S01]  /*25320*/  @P6 STG.E desc[UR16][R24.64], R232 ;  /* 0x000000e818006986 */ /* 0x000fe2000c101910 */
[----:B------:R-:W-:Y:S01]  /*25330*/  ISETP.GE.AND P3, PT, R0, UR9, PT ;  /* 0x0000000900007c0c */ /* 0x000fe2000bf66270 */
[----:B-1----:R-:W-:Y:S01]  /*25340*/  IMAD.WIDE R8, R29, 0x4, R2 ;  /* 0x000000041d087825 */ /* 0x002fe200078e0202 */
[----:B------:R-:W-:-:S03]  /*25350*/  ULDC UR4, c[0x0][0x228] ;  /* 0x00008a0000047ab9 */ /* 0x000fc60000000800 */
[C---:B---3--:R-:W-:Y:S01]  /*25360*/  IMAD.WIDE R10, R29.reuse, 0x4, R18 ;  /* 0x000000041d0a7825 */ /* 0x048fe200078e0212 */
[----:B------:R1:W-:Y:S03]  /*25370*/  @P1 STG.E desc[UR16][R26.64], R48 ;  /* 0x000000301a001986 */ /* 0x0003e6000c101910 */
[C---:B----4-:R-:W-:Y:S01]  /*25380*/  IMAD.WIDE R20, R29.reuse, 0x4, R84 ;  /* 0x000000041d147825 */ /* 0x050fe200078e0254 */
[----:B------:R3:W-:Y:S03]  /*25390*/  @P0 STG.E desc[UR16][R8.64], R116 ;  /* 0x0000007408000986 */ /* 0x0007e6000c101910 */
[----:B--2---:R-:W-:Y:S01]  /*253a0*/  IMAD.WIDE R22, R29, 0x4, R86 ;  /* 0x000000041d167825 */ /* 0x004fe200078e0256 */
[----:B------:R2:W-:Y:S01]  /*253b0*/  @P4 STG.E desc[UR16][R10.64], R180 ;  /* 0x000000b40a004986 */ /* 0x0005e2000c101910 */
[----:B------:R-:W-:Y:S01]  /*253c0*/  ISETP.LT.AND P6, PT, R13, UR5, !P3 ;  /* 0x000000050d007c0c */ /* 0x000fe2000dfc1270 */
[----:B------:R-:W-:Y:S01]  /*253d0*/  ULDC UR5, c[0x0][0x228] ;  /* 0x00008a0000057ab9 */ /* 0x000fe20000000800 */
[----:B------:R-:W-:Y:S01]  /*253e0*/  VIADD R0, R12, 0x3b ;  /* 0x0000003b0c007836 */ /* 0x000fe20000000000 */
[----:B------:R4:W-:Y:S01]  /*253f0*/  @P5 STG.E desc[UR16][R20.64], R52 ;  /* 0x0000003414005986 */ /* 0x0009e2000c101910 */
[----:B-1----:R-:W-:-:S03]  /*25400*/  VIADD R27, R29, UR28 ;  /* 0x0000001c1d1b7c36 */ /* 0x002fc60008000000 */
[----:B------:R1:W-:Y:S01]  /*25410*/  @P2 STG.E desc[UR16][R22.64], R4 ;  /* 0x0000000416002986 */ /* 0x0003e2000c101910 */
[----:B------:R-:W-:Y:S01]  /*25420*/  ISETP.LT.AND P2, PT, R17, UR4, !P3 ;  /* 0x0000000411007c0c */ /* 0x000fe2000df41270 */
[----:B------:R-:W-:Y:S01]  /*25430*/  ULDC UR4, c[0x0][0x228] ;  /* 0x00008a0000047ab9 */ /* 0x000fe20000000800 */
[----:B------:R-:W-:Y:S02]  /*25440*/  ISETP.GE.AND P1, PT, R0, UR27, PT ;  /* 0x0000001b00007c0c */ /* 0x000fe4000bf26270 */
[----:B------:R-:W-:Y:S01]  /*25450*/  ISETP.LT.AND P4, PT, R16, UR4, !P3 ;  /* 0x0000000410007c0c */ /* 0x000fe2000df81270 */
[----:B------:R-:W-:Y:S01]  /*25460*/  IMAD.WIDE R24, R27, 0x4, R2 ;  /* 0x000000041b187825 */ /* 0x000fe200078e0202 */
[----:B------:R-:W-:Y:S01]  /*25470*/  ISETP.LT.AND P3, PT, R15, UR5, !P3 ;  /* 0x000000050f007c0c */ /* 0x000fe2000df61270 */
[----:B------:R-:W-:Y:S02]  /*25480*/  ULDC UR4, c[0x0][0x228] ;  /* 0x00008a0000047ab9 */ /* 0x000fe40000000800 */
[----:B------:R-:W-:Y:S01]  /*25490*/  VIADD R0, R12, 0x3f ;  /* 0x0000003f0c007836 */ /* 0x000fe20000000000 */
[----:B------:R-:W-:Y:S01]  /*254a0*/  ISETP.LT.AND P5, PT, R13, UR6, !P1 ;  /* 0x000000060d007c0c */ /* 0x000fe2000cfa1270 */
[C---:B---3--:R-:W-:Y:S01]  /*254b0*/  IMAD.WIDE R8, R27.reuse, 0x4, R18 ;  /* 0x000000041b087825 */ /* 0x048fe200078e0212 */
[----:B------:R3:W-:Y:S01]  /*254c0*/  @P6 STG.E desc[UR16][R24.64], R177 ;  /* 0x000000b118006986 */ /* 0x0007e2000c101910 */
[C---:B------:R-:W-:Y:S01]  /*254d0*/  IADD3 R29, R27.reuse, UR28, RZ ;  /* 0x0000001c1b1d7c10 */ /* 0x040fe2000fffe0ff */
[----:B------:R-:W-:Y:S01]  /*254e0*/  ULDC UR5, c[0x0][0x228] ;  /* 0x00008a0000057ab9 */ /* 0x000fe20000000800 */
[----:B------:R-:W-:Y:S01]  /*254f0*/  ISETP.GE.AND P0, PT, R0, UR25, PT ;  /* 0x0000001900007c0c */ /* 0x000fe2000bf06270 */
[----:B--2---:R-:W-:Y:S01]  /*25500*/  IMAD.WIDE R10, R27, 0x4, R84 ;  /* 0x000000041b0a7825 */ /* 0x004fe200078e0254 */
[----:B------:R-:W-:-:S03]  /*25510*/  ISETP.LT.AND P6, PT, R17, UR7, !P1 ;  /* 0x0000000711007c0c */ /* 0x000fc6000cfc1270 */
[----:B----4-:R-:W-:Y:S01]  /*25520*/  IMAD.WIDE R20, R27, 0x4, R86 ;  /* 0x000000041b147825 */ /* 0x010fe200078e0256 */
[----:B------:R2:W-:Y:S01]  /*25530*/  @P2 STG.E desc[UR16][R8.64], R81 ;  /* 0x0000005108002986 */ /* 0x0005e2000c101910 */
[----:B------:R-:W-:Y:S01]  /*25540*/  ULDC UR6, c[0x0][0x228] ;  /* 0x00008a0000067ab9 */ /* 0x000fe20000000800 */
[----:B------:R-:W-:Y:S01]  /*25550*/  ULDC UR7, c[0x0][0x228] ;  /* 0x00008a0000077ab9 */ /* 0x000fe20000000800 */
[----:B------:R-:W-:Y:S01]  /*25560*/  VIADD R0, R12, 0x3c ;  /* 0x0000003c0c007836 */ /* 0x000fe20000000000 */
[----:B------:R4:W-:Y:S01]  /*25570*/  @P4 STG.E desc[UR16][R10.64], R233 ;  /* 0x000000e90a004986 */ /* 0x0009e2000c101910 */
[----:B-1----:R-:W-:-:S03]  /*25580*/  IMAD.WIDE R22, R29, 0x4, R2 ;  /* 0x000000041d167825 */ /* 0x002fc600078e0202 */
[----:B------:R-:W-:Y:S01]  /*25590*/  ISETP.GE.AND P2, PT, R0, UR23, PT ;  /* 0x0000001700007c0c */ /* 0x000fe2000bf46270 */
[----:B------:R1:W-:Y:S01]  /*255a0*/  @P3 STG.E desc[UR16][R20.64], R49 ;  /* 0x0000003114003986 */ /* 0x0003e2000c101910 */
[C---:B------:R-:W-:Y:S01]  /*255b0*/  ISETP.LT.AND P3, PT, R16.reuse, UR4, !P1 ;  /* 0x0000000410007c0c */ /* 0x040fe2000cf61270 */
[----:B------:R-:W-:Y:S01]  /*255c0*/  ULDC UR4, c[0x0][0x228] ;  /* 0x00008a0000047ab9 */ /* 0x000fe20000000800 */
[----:B------:R-:W-:Y:S01]  /*255d0*/  ISETP.LT.AND P1, PT, R15, UR5, !P1 ;  /* 0x000000050f007c0c */ /* 0x000fe2000cf21270 */
[----:B---3--:R-:W-:Y:S01]  /*255e0*/  IMAD.WIDE R24, R29, 0x4, R18 ;  /* 0x000000041d187825 */ /* 0x008fe200078e0212 */
[----:B------:R-:W-:Y:S01]  /*255f0*/  ULDC UR5, c[0x0][0x228] ;  /* 0x00008a0000057ab9 */ /* 0x000fe20000000800 */
[----:B------:R3:W-:Y:S01]  /*25600*/  @P5 STG.E desc[UR16][R22.64], R117 ;  /* 0x0000007516005986 */ /* 0x0007e2000c101910 */
[----:B------:R-:W-:Y:S01]  /*25610*/  ISETP.LT.AND P4, PT, R13, UR4, !P2 ;  /* 0x000000040d007c0c */ /* 0x000fe2000d781270 */
[----:B--2---:R-:W-:Y:S01]  /*25620*/  IMAD.WIDE R8, R29, 0x4, R84 ;  /* 0x000000041d087825 */ /* 0x004fe200078e0254 */
[----:B------:R-:W-:Y:S01]  /*25630*/  ISETP.LT.AND P5, PT, R17, UR5, !P2 ;  /* 0x0000000511007c0c */ /* 0x000fe2000d7a1270 */
[----:B------:R2:W-:Y:S02]  /*25640*/  @P6 STG.E desc[UR16][R24.64], R181 ;  /* 0x000000b518006986 */ /* 0x0005e4000c101910 */
[C---:B----4-:R-:W-:Y:S01]  /*25650*/  IMAD.WIDE R10, R29.reuse, 0x4, R86 ;  /* 0x000000041d0a7825 */ /* 0x050fe200078e0256 */
[----:B------:R-:W-:Y:S01]  /*25660*/  IADD3 R29, R29, UR28, RZ ;  /* 0x0000001c1d1d7c10 */ /* 0x000fe2000fffe0ff */
[----:B------:R-:W-:Y:S01]  /*25670*/  ULDC UR4, c[0x0][0x228] ;  /* 0x00008a0000047ab9 */ /* 0x000fe20000000800 */
[----:B------:R-:W-:Y:S01]  /*25680*/  ISETP.LT.AND P6, PT, R16, UR6, !P2 ;  /* 0x0000000610007c0c */ /* 0x000fe2000d7c1270 */
[----:B------:R-:W-:Y:S01]  /*25690*/  VIADD R0, R12, 0x3d ;  /* 0x0000003d0c007836 */ /* 0x000fe20000000000 */
[----:B------:R-:W-:Y:S01]  /*256a0*/  ISETP.LT.AND P2, PT, R15, UR7, !P2 ;  /* 0x000000070f007c0c */ /* 0x000fe2000d741270 */
[----:B-1----:R-:W-:Y:S01]  /*256b0*/  IMAD.WIDE R20, R29, 0x4, R2 ;  /* 0x000000041d147825 */ /* 0x002fe200078e0202 */
[----:B------:R-:W-:Y:S01]  /*256c0*/  @P3 STG.E desc[UR16][R8.64], R53 ;  /* 0x0000003508003986 */ /* 0x000fe2000c101910 */
[----:B------:R-:W-:-:S02]  /*256d0*/  ULDC UR5, c[0x0][0x228] ;  /* 0x00008a0000057ab9 */ /* 0x000fc40000000800 */
[C---:B---3--:R-:W-:Y:S01]  /*256e0*/  IMAD.WIDE R22, R29.reuse, 0x4, R18 ;  /* 0x000000041d167825 */ /* 0x048fe200078e0212 */
[----:B------:R-:W-:Y:S01]  /*256f0*/  ISETP.GE.AND P3, PT, R0, UR21, PT ;  /* 0x0000001500007c0c */ /* 0x000fe2000bf66270 */
[----:B------:R1:W-:Y:S01]  /*25700*/  @P1 STG.E desc[UR16][R10.64], R5 ;  /* 0x000000050a001986 */ /* 0x0003e2000c101910 */
[----:B------:R-:W-:Y:S01]  /*25710*/  ULDC UR6, c[0x0][0x228] ;  /* 0x00008a0000067ab9 */ /* 0x000fe20000000800 */
[C---:B--2---:R-:W-:Y:S02]  /*25720*/  IMAD.WIDE R24, R29.reuse, 0x4, R84 ;  /* 0x000000041d187825 */ /* 0x044fe400078e0254 */
[----:B------:R-:W-:Y:S02]  /*25730*/  @P4 STG.E desc[UR16][R20.64], R178 ;  /* 0x000000b214004986 */ /* 0x000fe4000c101910 */
[----:B------:R-:W-:Y:S02]  /*25740*/  VIADD R12, R12, 0x3e ;  /* 0x0000003e0c0c7836 */ /* 0x000fe40000000000 */
[----:B------:R-:W-:Y:S01]  /*25750*/  IMAD.WIDE R26, R29, 0x4, R86 ;  /* 0x000000041d1a7825 */ /* 0x000fe200078e0256 */
[----:B------:R2:W-:Y:S01]  /*25760*/  @P5 STG.E desc[UR16][R22.64], R82 ;  /* 0x0000005216005986 */ /* 0x0005e2000c101910 */
[----:B------:R-:W-:Y:S01]  /*25770*/  ISETP.LT.AND P5, PT, R13, UR4, !P3 ;  /* 0x000000040d007c0c */ /* 0x000fe2000dfa1270 */
[----:B------:R-:W-:Y:S01]  /*25780*/  ULDC UR4, c[0x0][0x228] ;  /* 0x00008a0000047ab9 */ /* 0x000fe20000000800 */
[----:B------:R-:W-:Y:S01]  /*25790*/  ISETP.GE.AND P1, PT, R12, UR19, PT ;  /* 0x000000130c007c0c */ /* 0x000fe2000bf26270 */
[----:B------:R-:W-:Y:S01]  /*257a0*/  @P6 STG.E desc[UR16][R24.64], R234 ;  /* 0x000000ea18006986 */ /* 0x000fe2000c101910 */
[----:B------:R-:W-:Y:S01]  /*257b0*/  VIADD R29, R29, UR28 ;  /* 0x0000001c1d1d7c36 */ /* 0x000fe20008000000 */
[----:B------:R-:W-:Y:S01]  /*257c0*/  ISETP.LT.AND P4, PT, R16, UR4, !P3 ;  /* 0x0000000410007c0c */ /* 0x000fe2000df81270 */
[----:B------:R-:W-:Y:S01]  /*257d0*/  ULDC UR4, c[0x0][0x228] ;  /* 0x00008a0000047ab9 */ /* 0x000fe20000000800 */
[----:B------:R-:W-:Y:S01]  /*257e0*/  @P2 STG.E desc[UR16][R26.64], R50 ;  /* 0x000000321a002986 */ /* 0x000fe2000c101910 */
[----:B------:R-:W-:Y:S01]  /*257f0*/  ISETP.LT.AND P2, PT, R17, UR5, !P3 ;  /* 0x0000000511007c0c */ /* 0x000fe2000df41270 */
[----:B------:R-:W-:Y:S01]  /*25800*/  ULDC UR5, c[0x0][0x228] ;  /* 0x00008a0000057ab9 */ /* 0x000fe20000000800 */
[----:B------:R-:W-:Y:S01]  /*25810*/  ISETP.LT.AND P3, PT, R15, UR4, !P3 ;  /* 0x000000040f007c0c */ /* 0x000fe2000df61270 */
[----:B-1----:R-:W-:Y:S01]  /*25820*/  IMAD.WIDE R4, R29, 0x4, R2 ;  /* 0x000000041d047825 */ /* 0x002fe200078e0202 */
[----:B------:R-:W-:Y:S01]  /*25830*/  ISETP.LT.AND P6, PT, R13, UR5, !P1 ;  /* 0x000000050d007c0c */ /* 0x000fe2000cfc1270 */
[----:B------:R-:W-:Y:S01]  /*25840*/  ULDC UR4, c[0x0][0x228] ;  /* 0x00008a0000047ab9 */ /* 0x000fe20000000800 */
[C---:B--2---:R-:W-:Y:S01]  /*25850*/  IADD3 R23, R29.reuse, UR28, RZ ;  /* 0x0000001c1d177c10 */ /* 0x044fe2000fffe0ff */
[----:B------:R-:W-:Y:S01]  /*25860*/  IMAD.WIDE R8, R29, 0x4, R18 ;  /* 0x000000041d087825 */ /* 0x000fe200078e0212 */
[----:B------:R1:W-:Y:S01]  /*25870*/  @P5 STG.E desc[UR16][R4.64], R118 ;  /* 0x0000007604005986 */ /* 0x0003e2000c101910 */
[----:B------:R-:W-:Y:S01]  /*25880*/  ISETP.LT.AND P5, PT, R13, UR6, !P0 ;  /* 0x000000060d007c0c */ /* 0x000fe2000c7a1270 */
[----:B------:R-:W-:Y:S01]  /*25890*/  ULDC UR5, c[0x0][0x228] ;  /* 0x00008a0000057ab9 */ /* 0x000fe20000000800 */
[----:B------:R-:W-:Y:S01]  /*258a0*/  IMAD.WIDE R10, R29, 0x4, R84 ;  /* 0x000000041d0a7825 */ /* 0x000fe200078e0254 */
[----:B------:R-:W-:-:S03]  /*258b0*/  ULDC UR6, c[0x0][0x228] ;  /* 0x00008a0000067ab9 */ /* 0x000fc60000000800 */
[----:B------:R-:W-:Y:S01]  /*258c0*/  IMAD.WIDE R12, R29, 0x4, R86 ;  /* 0x000000041d0c7825 */ /* 0x000fe200078e0256 */
[----:B------:R2:W-:Y:S03]  /*258d0*/  @P2 STG.E desc[UR16][R8.64], R182 ;  /* 0x000000b608002986 */ /* 0x0005e6000c101910 */
[----:B------:R-:W-:Y:S01]  /*258e0*/  IMAD.WIDE R20, R23, 0x4, R2 ;  /* 0x0000000417147825 */ /* 0x000fe200078e0202 */
[----:B------:R3:W-:Y:S01]  /*258f0*/  @P4 STG.E desc[UR16][R10.64], R54 ;  /* 0x000000360a004986 */ /* 0x0007e2000c101910 */
[C---:B------:R-:W-:Y:S01]  /*25900*/  ISETP.LT.AND P2, PT, R17.reuse, UR4, !P1 ;  /* 0x0000000411007c0c */ /* 0x040fe2000cf41270 */
[----:B------:R-:W-:Y:S01]  /*25910*/  ULDC UR4, c[0x0][0x228] ;  /* 0x00008a0000047ab9 */ /* 0x000fe20000000800 */
[----:B------:R-:W-:Y:S01]  /*25920*/  ISETP.LT.AND P4, PT, R17, UR5, !P0 ;  /* 0x0000000511007c0c */ /* 0x000fe2000c781270 */
[----:B------:R4:W-:Y:S01]  /*25930*/  @P3 STG.E desc[UR16][R12.64], R6 ;  /* 0x000000060c003986 */ /* 0x0009e2000c101910 */
[----:B------:R-:W-:-:S03]  /*25940*/  ULDC UR5, c[0x0][0x228] ;  /* 0x00008a0000057ab9 */ /* 0x000fc60000000800 */
[----:B------:R4:W-:Y:S01]  /*25950*/  @P6 STG.E desc[UR16][R20.64], R179 ;  /* 0x000000b314006986 */ /* 0x0009e2000c101910 */
[C---:B------:R-:W-:Y:S01]  /*25960*/  ISETP.LT.AND P6, PT, R16.reuse, UR4, !P1 ;  /* 0x0000000410007c0c */ /* 0x040fe2000cfc1270 */
[----:B------:R-:W-:Y:S01]  /*25970*/  ULDC UR4, c[0x0][0x228] ;  /* 0x00008a0000047ab9 */ /* 0x000fe20000000800 */
[----:B------:R-:W-:Y:S02]  /*25980*/  ISETP.LT.AND P1, PT, R15, UR5, !P1 ;  /* 0x000000050f007c0c */ /* 0x000fe4000cf21270 */
[----:B------:R-:W-:Y:S01]  /*25990*/  ISETP.LT.AND P3, PT, R16, UR6, !P0 ;  /* 0x0000000610007c0c */ /* 0x000fe2000c761270 */
[----:B------:R-:W-:Y:S01]  /*259a0*/  VIADD R17, R23, UR28 ;  /* 0x0000001c17117c36 */ /* 0x000fe20008000000 */
[----:B------:R-:W-:Y:S01]  /*259b0*/  ISETP.LT.AND P0, PT, R15, UR4, !P0 ;  /* 0x000000040f007c0c */ /* 0x000fe2000c701270 */
[----:B-1----:R-:W-:-:S04]  /*259c0*/  IMAD.WIDE R4, R23, 0x4, R18 ;  /* 0x0000000417047825 */ /* 0x002fc800078e0212 */
[C---:B--2---:R-:W-:Y:S01]  /*259d0*/  IMAD.WIDE R8, R23.reuse, 0x4, R84 ;  /* 0x0000000417087825 */ /* 0x044fe200078e0254 */
[----:B------:R4:W-:Y:S03]  /*259e0*/  @P2 STG.E desc[UR16][R4.64], R83 ;  /* 0x0000005304002986 */ /* 0x0009e6000c101910 */
[----:B---3--:R-:W-:Y:S01]  /*259f0*/  IMAD.WIDE R10, R23, 0x4, R86 ;  /* 0x00000004170a7825 */ /* 0x008fe200078e0256 */
[----:B------:R4:W-:Y:S03]  /*25a00*/  @P6 STG.E desc[UR16][R8.64], R235 ;  /* 0x000000eb08006986 */ /* 0x0009e6000c101910 */
[C---:B------:R-:W-:Y:S01]  /*25a10*/  IMAD.WIDE R2, R17.reuse, 0x4, R2 ;  /* 0x0000000411027825 */ /* 0x040fe200078e0202 */
[----:B------:R4:W-:Y:S03]  /*25a20*/  @P1 STG.E desc[UR16][R10.64], R51 ;  /* 0x000000330a001986 */ /* 0x0009e6000c101910 */
[C---:B------:R-:W-:Y:S01]  /*25a30*/  IMAD.WIDE R18, R17.reuse, 0x4, R18 ;  /* 0x0000000411127825 */ /* 0x040fe200078e0212 */
[----:B------:R4:W-:Y:S03]  /*25a40*/  @P5 STG.E desc[UR16][R2.64], R119 ;  /* 0x0000007702005986 */ /* 0x0009e6000c101910 */
[C---:B------:R-:W-:Y:S01]  /*25a50*/  IMAD.WIDE R84, R17.reuse, 0x4, R84 ;  /* 0x0000000411547825 */ /* 0x040fe200078e0254 */
[----:B------:R4:W-:Y:S04]  /*25a60*/  @P4 STG.E desc[UR16][R18.64], R183 ;  /* 0x000000b712004986 */ /* 0x0009e8000c101910 */
[----:B------:R4:W-:Y:S01]  /*25a70*/  @P3 STG.E desc[UR16][R84.64], R55 ;  /* 0x0000003754003986 */ /* 0x0009e2000c101910 */
[----:B------:R-:W-:Y:S01]  /*25a80*/  IMAD.WIDE R86, R17, 0x4, R86 ;  /* 0x0000000411567825 */ /* 0x000fe200078e0256 */
[----:B------:R-:W-:Y:S06]  /*25a90*/  @!P0 EXIT ;  /* 0x000000000000894d */ /* 0x000fec0003800000 */
[----:B------:R-:W-:Y:S01]  /*25aa0*/  STG.E desc[UR16][R86.64], R7 ;  /* 0x0000000756007986 */ /* 0x000fe2000c101910 */
[----:B------:R-:W-:Y:S05]  /*25ab0*/  EXIT ;  /* 0x000000000000794d */ /* 0x000fea0003800000 */
.L_x_2:
[----:B------:R-:W-:-:S00]  /*25ac0*/  BRA `(.L_x_2) ;  /* 0xfffffffc00fc7947 */ /* 0x000fc0000383ffff */
[----:B------:R-:W-:-:S00]  /*25ad0*/  NOP ;  /* 0x0000000000007918 */ /* 0x000fc00000000000 */
        /* <DEDUP_REMOVED lines=10> */
.L_x_3:


//--------------------- .nv.shared.matmul_kernel  --------------------------
	.section	.nv.shared.matmul_kernel,"aw",@nobits
	.sectionflags	@""
	.align	16
	.zero		1024


//--------------------- .nv.shared.reserved.0     --------------------------
	.section	.nv.shared.reserved.0,"aw",@nobits
	.weak		__nv_reservedSMEM_offset_0_alias
	.size		__nv_reservedSMEM_offset_0_alias, 0, 0
	.other		__nv_reservedSMEM_offset_0_alias,@"STO_CUDA_RESERVED_SHARED STV_DEFAULT"
__nv_reservedSMEM_offset_0_alias:
	.zero		0


//--------------------- .nv.constant0.matmul_kernel --------------------------
	.section	.nv.constant0.matmul_kernel,"a",@progbits
	.sectionflags	@""
	.align	4
.nv.constant0.matmul_kernel:
	.zero		608


//--------------------- SYMBOLS --------------------------

	.type		.nv.reservedSmem.offset0,@object
	.size		.nv.reservedSmem.offset0,0x4
